def matmul_kernel(
    a_ptr,
    b_ptr,
    c_ptr,
    M,
    N,
    K,
    stride_am,
    stride_ak,
    stride_bk,
    stride_bn,
    stride_cm,
    stride_cn,
    BLOCK_M: tl.constexpr,
    BLOCK_N: tl.constexpr,
    BLOCK_K: tl.constexpr,
    GROUP_M: tl.constexpr,
):
    pid = tl.program_id(axis=0)
    num_pid_m = tl.cdiv(M, BLOCK_M)
    num_pid_n = tl.cdiv(N, BLOCK_N)
    num_pid_in_group = GROUP_M * num_pid_n
    group_id = pid // num_pid_in_group
    first_pid_m = group_id * GROUP_M
    group_size_m = min(num_pid_m - first_pid_m, GROUP_M)
    pid_m = first_pid_m + ((pid % num_pid_in_group) % group_size_m)
    pid_n = (pid % num_pid_in_group) // group_size_m

    offs_am = (pid_m * BLOCK_M + tl.arange(0, BLOCK_M)) % M
    offs_bn = (pid_n * BLOCK_N + tl.arange(0, BLOCK_N)) % N
    offs_k = tl.arange(0, BLOCK_K)
    a_ptrs = a_ptr + offs_am[:, None] * stride_am + offs_k[None, :] * stride_ak
    b_ptrs = b_ptr + offs_k[:, None] * stride_bk + offs_bn[None, :] * stride_bn

    acc = tl.zeros((BLOCK_M, BLOCK_N), dtype=tl.float32)
    for kk in range(0, tl.cdiv(K, BLOCK_K)):
        a = tl.load(a_ptrs, mask=offs_k[None, :] < K - kk * BLOCK_K, other=0.0)
        b = tl.load(b_ptrs, mask=offs_k[:, None] < K - kk * BLOCK_K, other=0.0)
        acc = tl.dot(a, b, acc)
        a_ptrs += BLOCK_K * stride_ak
        b_ptrs += BLOCK_K * stride_bk

    c = acc.to(c_ptr.dtype.element_ty)
    offs_cm = pid_m * BLOCK_M + tl.arange(0, BLOCK_M)
    offs_cn = pid_n * BLOCK_N + tl.arange(0, BLOCK_N)
    c_ptrs = c_ptr + offs_cm[:, None] * stride_cm + offs_cn[None, :] * stride_cn
    mask = (offs_cm[:, None] < M) & (offs_cn[None, :] < N)
    tl.store(c_ptrs, c, mask=mask)

# config = {"BLOCK_K": 128, "BLOCK_M": 256, "BLOCK_N": 256, "GROUP_M": 8, "arch": "sm_100", "dtype": "bf16", "num_ctas": 4, "num_stages": 3, "num_warps": 4}
# arch = sm_100


// ===== COMPILED SASS (sm_100a) =====

	.target	sm_100a

	.elftype	@"ET_EXEC"


//--------------------- .note.nv.tkinfo           --------------------------
	.section	.note.nv.tkinfo,"",@"SHT_NOTE"
	.sectionflags	@"SHF_NOTE_NV_TKINFO"
	.tkinfo
        /*0018*/ 	.word	0x00000081
        /*0030*/ 	.string	""
        /*0030*/ 	.string	"ptxas-blackwell"
        /*0030*/ 	.string	"Cuda compilation tools, release 12.9, V12.9.86"
        /*0030*/ 	.string	"Build cuda_12.9.r12.9/compiler.36037853_0"
        /*0030*/ 	.string	"-v  -suppress-debug-info  -lineinfo  -arch sm_100a "



//--------------------- .note.nv.cuver            --------------------------
	.section	.note.nv.cuver,"",@"SHT_NOTE"
	.sectionflags	@"SHF_NOTE_NV_CUVER"
        /*0018*/ 	.short	0x0001
        /*001a*/ 	.short	0x0064
        /*001c*/ 	.short	0x0001
        /*001e*/ 	.short	0x0000
        /*0020*/ 	.short	0x0001
        /*0022*/ 	.short	0x0000


//--------------------- .nv.info                  --------------------------
	.section	.nv.info,"",@"SHT_CUDA_INFO"
	.align	4


	//----- nvinfo : EIATTR_REGCOUNT
	.align		4
        /*0000*/ 	.byte	0x04, 0x2f
        /*0002*/ 	.short	(.L_4 - .L_3)
	.align		4
.L_3:
        /*0004*/ 	.word	index@(matmul_kernel)
        /*0008*/ 	.word	0x000000a8


	//----- nvinfo : EIATTR_FRAME_SIZE
	.align		4
.L_4:
        /*000c*/ 	.byte	0x04, 0x11
        /*000e*/ 	.short	(.L_6 - .L_5)
	.align		4
.L_5:
        /*0010*/ 	.word	index@($__internal_2_$__cuda_sm10x_tcgen05_guardrail_trap_unallocated_columns_being_dealloced)
        /*0014*/ 	.word	0x00000a60


	//----- nvinfo : EIATTR_FRAME_SIZE
	.align		4
.L_6:
        /*0018*/ 	.byte	0x04, 0x11
        /*001a*/ 	.short	(.L_8 - .L_7)
	.align		4
.L_7:
        /*001c*/ 	.word	index@($__internal_1_$__cuda_sm10x_tcgen05_guardrail_trap_phase_invalid_during_alloc)
        /*0020*/ 	.word	0x00000a60


	//----- nvinfo : EIATTR_FRAME_SIZE
	.align		4
.L_8:
        /*0024*/ 	.byte	0x04, 0x11
        /*0026*/ 	.short	(.L_10 - .L_9)
	.align		4
.L_9:
        /*0028*/ 	.word	index@($__internal_0_$__cuda_sm10x_tcgen05_guardrail_trap_col_being_dealloced_not_returned_by_alloc)
        /*002c*/ 	.word	0x00000a60


	//----- nvinfo : EIATTR_FRAME_SIZE
	.align		4
.L_10:
        /*0030*/ 	.byte	0x04, 0x11
        /*0032*/ 	.short	(.L_12 - .L_11)
	.align		4
.L_11:
        /*0034*/ 	.word	index@(matmul_kernel)
        /*0038*/ 	.word	0x00000a60


	//----- nvinfo : EIATTR_MIN_STACK_SIZE
	.align		4
.L_12:
        /*003c*/ 	.byte	0x04, 0x12
        /*003e*/ 	.short	(.L_14 - .L_13)
	.align		4
.L_13:
        /*0040*/ 	.word	index@(matmul_kernel)
        /*0044*/ 	.word	0x00000a60
.L_14:


//--------------------- .nv.info.matmul_kernel    --------------------------
	.section	.nv.info.matmul_kernel,"",@"SHT_CUDA_INFO"
	.sectionflags	@""
	.align	4


	//----- nvinfo : EIATTR_CUDA_API_VERSION
	.align		4
        /*0000*/ 	.byte	0x04, 0x37
        /*0002*/ 	.short	(.L_16 - .L_15)
.L_15:
        /*0004*/ 	.word	0x00000081


	//----- nvinfo : EIATTR_KPARAM_INFO
	.align		4
.L_16:
        /*0008*/ 	.byte	0x04, 0x17
        /*000a*/ 	.short	(.L_18 - .L_17)
.L_17:
        /*000c*/ 	.word	0x00000000
        /*0010*/ 	.short	0x000d
        /*0012*/ 	.short	0x0048
        /*0014*/ 	.byte	0x00, 0xf4, 0x21, 0x00


	//----- nvinfo : EIATTR_KPARAM_INFO
	.align		4
.L_18:
        /*0018*/ 	.byte	0x04, 0x17
        /*001a*/ 	.short	(.L_20 - .L_19)
.L_19:
        /*001c*/ 	.word	0x00000000
        /*0020*/ 	.short	0x000c
        /*0022*/ 	.short	0x0040
        /*0024*/ 	.byte	0x00, 0xf4, 0x21, 0x00


	//----- nvinfo : EIATTR_KPARAM_INFO
	.align		4
.L_20:
        /*0028*/ 	.byte	0x04, 0x17
        /*002a*/ 	.short	(.L_22 - .L_21)
.L_21:
        /*002c*/ 	.word	0x00000000
        /*0030*/ 	.short	0x000b
        /*0032*/ 	.short	0x0038
        /*0034*/ 	.byte	0x00, 0xf0, 0x11, 0x00


	//----- nvinfo : EIATTR_KPARAM_INFO
	.align		4
.L_22:
        /*0038*/ 	.byte	0x04, 0x17
        /*003a*/ 	.short	(.L_24 - .L_23)
.L_23:
        /*003c*/ 	.word	0x00000000
        /*0040*/ 	.short	0x000a
        /*0042*/ 	.short	0x0034
        /*0044*/ 	.byte	0x00, 0xf0, 0x11, 0x00


	//----- nvinfo : EIATTR_KPARAM_INFO
	.align		4
.L_24:
        /*0048*/ 	.byte	0x04, 0x17
        /*004a*/ 	.short	(.L_26 - .L_25)
.L_25:
        /*004c*/ 	.word	0x00000000
        /*0050*/ 	.short	0x0009
        /*0052*/ 	.short	0x0030
        /*0054*/ 	.byte	0x00, 0xf0, 0x11, 0x00


	//----- nvinfo : EIATTR_KPARAM_INFO
	.align		4
.L_26:
        /*0058*/ 	.byte	0x04, 0x17
        /*005a*/ 	.short	(.L_28 - .L_27)
.L_27:
        /*005c*/ 	.word	0x00000000
        /*0060*/ 	.short	0x0008
        /*0062*/ 	.short	0x002c
        /*0064*/ 	.byte	0x00, 0xf0, 0x11, 0x00


	//----- nvinfo : EIATTR_KPARAM_INFO
	.align		4
.L_28:
        /*0068*/ 	.byte	0x04, 0x17
        /*006a*/ 	.short	(.L_30 - .L_29)
.L_29:
        /*006c*/ 	.word	0x00000000
        /*0070*/ 	.short	0x0007
        /*0072*/ 	.short	0x0028
        /*0074*/ 	.byte	0x00, 0xf0, 0x11, 0x00


	//----- nvinfo : EIATTR_KPARAM_INFO
	.align		4
.L_30:
        /*0078*/ 	.byte	0x04, 0x17
        /*007a*/ 	.short	(.L_32 - .L_31)
.L_31:
        /*007c*/ 	.word	0x00000000
        /*0080*/ 	.short	0x0006
        /*0082*/ 	.short	0x0024
        /*0084*/ 	.byte	0x00, 0xf0, 0x11, 0x00


	//----- nvinfo : EIATTR_KPARAM_INFO
	.align		4
.L_32:
        /*0088*/ 	.byte	0x04, 0x17
        /*008a*/ 	.short	(.L_34 - .L_33)
.L_33:
        /*008c*/ 	.word	0x00000000
        /*0090*/ 	.short	0x0005
        /*0092*/ 	.short	0x0020
        /*0094*/ 	.byte	0x00, 0xf0, 0x11, 0x00


	//----- nvinfo : EIATTR_KPARAM_INFO
	.align		4
.L_34:
        /*0098*/ 	.byte	0x04, 0x17
        /*009a*/ 	.short	(.L_36 - .L_35)
.L_35:
        /*009c*/ 	.word	0x00000000
        /*00a0*/ 	.short	0x0004
        /*00a2*/ 	.short	0x001c
        /*00a4*/ 	.byte	0x00, 0xf0, 0x11, 0x00


	//----- nvinfo : EIATTR_KPARAM_INFO
	.align		4
.L_36:
        /*00a8*/ 	.byte	0x04, 0x17
        /*00aa*/ 	.short	(.L_38 - .L_37)
.L_37:
        /*00ac*/ 	.word	0x00000000
        /*00b0*/ 	.short	0x0003
        /*00b2*/ 	.short	0x0018
        /*00b4*/ 	.byte	0x00, 0xf0, 0x11, 0x00


	//----- nvinfo : EIATTR_KPARAM_INFO
	.align		4
.L_38:
        /*00b8*/ 	.byte	0x04, 0x17
        /*00ba*/ 	.short	(.L_40 - .L_39)
.L_39:
        /*00bc*/ 	.word	0x00000000
        /*00c0*/ 	.short	0x0002
        /*00c2*/ 	.short	0x0010
        /*00c4*/ 	.byte	0x00, 0xf4, 0x21, 0x00


	//----- nvinfo : EIATTR_KPARAM_INFO
	.align		4
.L_40:
        /*00c8*/ 	.byte	0x04, 0x17
        /*00ca*/ 	.short	(.L_42 - .L_41)
.L_41:
        /*00cc*/ 	.word	0x00000000
        /*00d0*/ 	.short	0x0001
        /*00d2*/ 	.short	0x0008
        /*00d4*/ 	.byte	0x00, 0xf4, 0x21, 0x00


	//----- nvinfo : EIATTR_KPARAM_INFO
	.align		4
.L_42:
        /*00d8*/ 	.byte	0x04, 0x17
        /*00da*/ 	.short	(.L_44 - .L_43)
.L_43:
        /*00dc*/ 	.word	0x00000000
        /*00e0*/ 	.short	0x0000
        /*00e2*/ 	.short	0x0000
        /*00e4*/ 	.byte	0x00, 0xf4, 0x21, 0x00


	//----- nvinfo : EIATTR_EXPLICIT_CLUSTER
	.align		4
.L_44:
        /*00e8*/ 	.byte	0x01, 0x3e
	.zero		2


	//----- nvinfo : EIATTR_CTA_PER_CLUSTER
	.align		4
        /*00ec*/ 	.byte	0x04, 0x3d
        /*00ee*/ 	.short	(.L_46 - .L_45)
.L_45:
        /*00f0*/ 	.word	0x00000004
        /*00f4*/ 	.word	0x00000001
        /*00f8*/ 	.word	0x00000001


	//----- nvinfo : EIATTR_AT_ENTRY_FRAGMENTS
	.align		4
.L_46:
        /*00fc*/ 	.byte	0x04, 0x4f
        /*00fe*/ 	.short	(.L_48 - .L_47)


	//   ....[0]....
.L_47:
        /*0100*/ 	.word	0x00000004


	//----- nvinfo : EIATTR_RESERVED_SMEM_USED
	.align		4
.L_48:
        /*0104*/ 	.byte	0x01, 0x41
	.zero		2


	//----- nvinfo : EIATTR_SPARSE_MMA_MASK
	.align		4
        /*0108*/ 	.byte	0x03, 0x50
        /*010a*/ 	.short	0x0000


	//----- nvinfo : EIATTR_TCGEN05_1CTA_USED
	.align		4
        /*010c*/ 	.byte	0x01, 0x51
	.zero		2


	//----- nvinfo : EIATTR_MAXREG_COUNT
	.align		4
        /*0110*/ 	.byte	0x03, 0x1b
        /*0112*/ 	.short	0x00ff


	//----- nvinfo : EIATTR_NUM_BARRIERS
	.align		4
        /*0114*/ 	.byte	0x02, 0x4c
        /*0116*/ 	.byte	0x01
	.zero		1


	//----- nvinfo : EIATTR_ANNOTATIONS
	.align		4
        /*0118*/ 	.byte	0x04, 0x55
        /*011a*/ 	.short	(.L_50 - .L_49)


	//   ....[0]....
.L_49:
        /*011c*/ 	.word	0x00000001
        /*0120*/ 	.byte	0xb0, 0x0a, 0x00, 0x00, 0x01, 0x00, 0x00, 0x00, 0xf0, 0x0a, 0x00, 0x00, 0x01, 0x00, 0x00, 0x00
        /* <DEDUP_REMOVED lines=1079> */
        /*44a0*/ 	.byte	0x30, 0x41, 0x02, 0x00


	//----- nvinfo : EIATTR_INT_WARP_WIDE_INSTR_OFFSETS
	.align		4
.L_50:
        /*44a4*/ 	.byte	0x04, 0x31
        /*44a6*/ 	.short	(.L_52 - .L_51)


	//   ....[0]....
.L_51:
        /*44a8*/ 	.word	0x00003910


	//   ....[1]....
        /*44ac*/ 	.word	0x00003940


	//   ....[2]....
        /*44b0*/ 	.word	0x00009b60


	//   ....[3]....
        /*44b4*/ 	.word	0x00024700


	//   ....[4]....
        /*44b8*/ 	.word	0x00024750


	//----- nvinfo : EIATTR_COOP_GROUP_MASK_REGIDS
	.align		4
.L_52:
        /*44bc*/ 	.byte	0x04, 0x29
        /*44be*/ 	.short	(.L_54 - .L_53)


	//   ....[0]....
.L_53:
        /*44c0*/ 	.word	0xffffffff


	//   ....[1]....
        /*44c4*/ 	.word	0xffffffff


	//   ....[2]....
        /*44c8*/ 	.word	0xffffffff


	//   ....[3]....
        /*44cc*/ 	.word	0xffffffff


	//----- nvinfo : EIATTR_COOP_GROUP_INSTR_OFFSETS
	.align		4
.L_54:
        /*44d0*/ 	.byte	0x04, 0x28
        /*44d2*/ 	.short	(.L_56 - .L_55)


	//   ....[0]....
.L_55:
        /*44d4*/ 	.word	0x00000070


	//   ....[1]....
        /*44d8*/ 	.word	0x00000330


	//   ....[2]....
        /*44dc*/ 	.word	0x00024590


	//   ....[3]....
        /*44e0*/ 	.word	0x00024800


	//----- nvinfo : EIATTR_VRC_CTA_INIT_COUNT
	.align		4
.L_56:
        /*44e4*/ 	.byte	0x02, 0x4a
        /*44e6*/ 	.byte	0x80
	.zero		1


	//----- nvinfo : EIATTR_MBARRIER_INSTR_OFFSETS
	.align		4
        /*44e8*/ 	.byte	0x04, 0x39
        /*44ea*/ 	.short	(.L_58 - .L_57)


	//   ....[0]....
.L_57:
        /*44ec*/ 	.word	0x00003a30
        /*44f0*/ 	.word	0x000000ff
        /*44f4*/ 	.word	0x00000000
        /*44f8*/ 	.short	0x0100
        /*44fa*/ 	.byte	0x06
	.zero		1


	//   ....[1]....
        /*44fc*/ 	.word	0x00009ba0
        /*4500*/ 	.word	0x000000ff
        /*4504*/ 	.word	0x00010008
        /*4508*/ 	.short	0x0100
        /*450a*/ 	.byte	0x09
	.zero		1


	//   ....[2]....
        /*450c*/ 	.word	0x0001a5b0
        /*4510*/ 	.word	0x000000ff
        /*4514*/ 	.word	0x00000000
        /*4518*/ 	.short	0x010a
        /*451a*/ 	.byte	0x06
	.zero		1


	//   ....[3]....
        /*451c*/ 	.word	0x00020690
        /*4520*/ 	.word	0x000000ff
        /*4524*/ 	.word	0x00000000
        /*4528*/ 	.short	0x010a
        /*452a*/ 	.byte	0x06
	.zero		1


	//   ....[4]....
        /*452c*/ 	.word	0x00020760
        /*4530*/ 	.word	0x000000ff
        /*4534*/ 	.word	0x00010000
        /*4538*/ 	.short	0x0108
        /*453a*/ 	.byte	0x09
	.zero		1


	//   ....[5]....
        /*453c*/ 	.word	0x000208a0
        /*4540*/ 	.word	0x000000ff
        /*4544*/ 	.word	0x00010008
        /*4548*/ 	.short	0x0108
        /*454a*/ 	.byte	0x09
	.zero		1


	//   ....[6]....
        /*454c*/ 	.word	0x00024820
        /*4550*/ 	.word	0x000000ff
        /*4554*/ 	.word	0x00000000
        /*4558*/ 	.short	0x010a
        /*455a*/ 	.byte	0x06
	.zero		1


	//   ....[7]....
        /*455c*/ 	.word	0x00024850
        /*4560*/ 	.word	0x000000ff
        /*4564*/ 	.word	0x00000000
        /*4568*/ 	.short	0x010a
        /*456a*/ 	.byte	0x06
	.zero		1


	//----- nvinfo : EIATTR_NUM_MBARRIERS
	.align		4
.L_58:
        /*456c*/ 	.byte	0x03, 0x38
        /*456e*/ 	.short	0x0002


	//----- nvinfo : EIATTR_EXIT_INSTR_OFFSETS
	.align		4
        /*4570*/ 	.byte	0x04, 0x1c
        /*4572*/ 	.short	(.L_60 - .L_59)


	//   ....[0]....
.L_59:
        /*4574*/ 	.word	0x00024810


	//----- nvinfo : EIATTR_REQNTID
	.align		4
.L_60:
        /*4578*/ 	.byte	0x04, 0x10
        /*457a*/ 	.short	(.L_62 - .L_61)
.L_61:
        /*457c*/ 	.word	0x00000080
        /*4580*/ 	.word	0x00000001
        /*4584*/ 	.word	0x00000001


	//----- nvinfo : EIATTR_CRS_STACK_SIZE
	.align		4
.L_62:
        /*4588*/ 	.byte	0x04, 0x1e
        /*458a*/ 	.short	(.L_64 - .L_63)
.L_63:
        /*458c*/ 	.word	0x00000000


	//----- nvinfo : EIATTR_CBANK_PARAM_SIZE
	.align		4
.L_64:
        /*4590*/ 	.byte	0x03, 0x19
        /*4592*/ 	.short	0x0050


	//----- nvinfo : EIATTR_PARAM_CBANK
	.align		4
        /*4594*/ 	.byte	0x04, 0x0a
        /*4596*/ 	.short	(.L_66 - .L_65)
	.align		4
.L_65:
        /*4598*/ 	.word	index@(.nv.constant0.matmul_kernel)
        /*459c*/ 	.short	0x0380
        /*459e*/ 	.short	0x0050


	//----- nvinfo : EIATTR_SW_WAR
	.align		4
.L_66:
        /*45a0*/ 	.byte	0x04, 0x36
        /*45a2*/ 	.short	(.L_68 - .L_67)
.L_67:
        /*45a4*/ 	.word	0x00000008
.L_68:


//--------------------- .nv.compat                --------------------------
	.section	.nv.compat,"",@"SHT_CUDA_COMPAT_INFO"
	.align	4
        /*0000*/ 	.byte	0x02, 0x02, 0x02, 0x00, 0x02, 0x05, 0x05, 0x00, 0x02, 0x03, 0x00, 0x00, 0x02, 0x06, 0x01, 0x00


//--------------------- .nv.callgraph             --------------------------
	.section	.nv.callgraph,"",@"SHT_CUDA_CALLGRAPH"
	.align	4
	.sectionentsize	8
	.align		4
        /*0000*/ 	.word	0x00000000
	.align		4
        /*0004*/ 	.word	0xffffffff
	.align		4
        /*0008*/ 	.word	0x00000000
	.align		4
        /*000c*/ 	.word	0xfffffffe
	.align		4
        /*0010*/ 	.word	0x00000000
	.align		4
        /*0014*/ 	.word	0xfffffffd
	.align		4
        /*0018*/ 	.word	0x00000000
	.align		4
        /*001c*/ 	.word	0xfffffffc


//--------------------- .text.matmul_kernel       --------------------------
	.section	.text.matmul_kernel,"ax",@progbits
	.align	128
        .global         matmul_kernel
        .type           matmul_kernel,@function
        .size           matmul_kernel,(.L_x_21 - matmul_kernel)
        .other          matmul_kernel,@"STO_CUDA_ENTRY STV_DEFAULT"
matmul_kernel:
.text.matmul_kernel:
[----:B------:R-:W0:Y:S01]  /*0000*/  LDC R1, c[0x0][0x37c] ;  /* 0x0000df00ff017b82 */ /* 0x000e220000000800 */
[----:B------:R-:W1:Y:S01]  /*0010*/  S2R R0, SR_TID.X ;  /* 0x0000000000007919 */ /* 0x000e620000002100 */
[----:B0-----:R-:W-:Y:S01]  /*0020*/  VIADD R1, R1, 0xfffff5a0 ;  /* 0xfffff5a001017836 */ /* 0x001fe20000000000 */
[----:B-1----:R-:W-:-:S13]  /*0030*/  ISETP.GE.U32.AND P0, PT, R0, 0x20, PT ;  /* 0x000000200000780c */ /* 0x002fda0003f06070 */
[----:B------:R-:W-:Y:S02]  /*0040*/  VOTEU.ANY UP0, P0 ;  /* 0x0000000000ff7886 */ /* 0x000fe40000000100 */
[----:B------:R-:W-:Y:S05]  /*0050*/  BRA.U UP0, `(.L_x_0) ;  /* 0x0000000100b87547 */ /* 0x000fea000b800000 */
[----:B------:R-:W0:Y:S01]  /*0060*/  S2UR UR6, SR_CgaCtaId ;  /* 0x00000000000679c3 */ /* 0x000e220000008800 */
[----:B------:R-:W-:Y:S01]  /*0070*/  NOP ;  /* 0x0000000000007918 */ /* 0x000fe20000000000 */
[----:B------:R-:W-:Y:S02]  /*0080*/  UMOV UR4, 0x40 ;  /* 0x0000004000047882 */ /* 0x000fe40000000000 */
[----:B0-----:R-:W-:-:S09]  /*0090*/  ULEA UR4, UR6, UR4, 0x18 ;  /* 0x0000000406047291 */ /* 0x001fd2000f8ec0ff */
[----:B------:R-:W0:Y:S01]  /*00a0*/  LDS.U8 R0, [UR4] ;  /* 0x00000004ff007984 */ /* 0x000e220008000000 */
[----:B------:R-:W-:Y:S02]  /*00b0*/  UMOV UR4, 0x400 ;  /* 0x0000040000047882 */ /* 0x000fe40000000000 */
[----:B------:R-:W-:Y:S01]  /*00c0*/  ULEA UR4, UR6, UR4, 0x18 ;  /* 0x0000000406047291 */ /* 0x000fe2000f8ec0ff */
[----:B0-----:R-:W-:-:S13]  /*00d0*/  ISETP.NE.AND P0, PT, R0, RZ, PT ;  /* 0x000000ff0000720c */ /* 0x001fda0003f05270 */
[----:B------:R-:W-:Y:S05]  /*00e0*/  @P0 BRA `(.L_x_1) ;  /* 0x00000000007c0947 */ /* 0x000fea0003800000 */
[----:B------:R-:W-:-:S13]  /*00f0*/  ELECT P0, URZ, PT ;  /* 0x0000000000ff782f */ /* 0x000fda0003800000 */
[----:B------:R-:W-:Y:S05]  /*0100*/  @!P0 BRA `(.L_x_2) ;  /* 0x0000000000848947 */ /* 0x000fea0003800000 */
[----:B------:R-:W-:Y:S01]  /*0110*/  UMOV UR5, 0x8 ;  /* 0x0000000800057882 */ /* 0x000fe20000000000 */
[----:B------:R-:W-:Y:S02]  /*0120*/  IMAD.MOV.U32 R4, RZ, RZ, 0x1 ;  /* 0x00000001ff047424 */ /* 0x000fe400078e00ff */
[----:B------:R-:W-:Y:S02]  /*0130*/  IMAD.MOV.U32 R5, RZ, RZ, 0xff ;  /* 0x000000ffff057424 */ /* 0x000fe400078e00ff */
[----:B------:R-:W-:Y:S04]  /*0140*/  DEPBAR.LE SB0, 0x36 ;  /* 0x00008d800000791a */ /* 0x000fe80000000000 */
[----:B------:R-:W0:Y:S02]  /*0150*/  UTCATOMSWS.FIND_AND_SET.ALIGN UP1, UR5, UR5 ;  /* 0x00000005000575e3 */ /* 0x000e240008020800 */
[----:B0-----:R-:W-:-:S04]  /*0160*/  PLOP3.LUT P0, PT, PT, PT, UP1, 0x80, 0x8 ;  /* 0x000000000008781c */ /* 0x001fc80003f0f018 */
[----:B------:R-:W-:-:S04]  /*0170*/  SEL R0, RZ, 0xffffffff, !P0 ;  /* 0xffffffffff007807 */ /* 0x000fc80004000000 */
[----:B------:R-:W-:Y:S01]  /*0180*/  ISETP.NE.AND P0, PT, R0, RZ, PT ;  /* 0x000000ff0000720c */ /* 0x000fe20003f05270 */
[----:B------:R-:W-:-:S12]  /*0190*/  IMAD.U32 R0, RZ, RZ, UR5 ;  /* 0x00000005ff007e24 */ /* 0x000fd8000f8e00ff */
[----:B------:R-:W-:Y:S05]  /*01a0*/  @P0 BRA `(.L_x_3) ;  /* 0x0000000000240947 */ /* 0x000fea0003800000 */
.L_x_4:
[----:B------:R-:W-:Y:S05]  /*01b0*/  NANOSLEEP 0x64 ;  /* 0x000000640000795d */ /* 0x000fea0003800000 */
[----:B------:R-:W-:-:S05]  /*01c0*/  UMOV UR5, 0x8 ;  /* 0x0000000800057882 */ /* 0x000fca0000000000 */
[----:B------:R-:W-:Y:S04]  /*01d0*/  DEPBAR.LE SB0, 0x36 ;  /* 0x00008d800000791a */ /* 0x000fe80000000000 */
[----:B------:R-:W0:Y:S02]  /*01e0*/  UTCATOMSWS.FIND_AND_SET.ALIGN UP1, UR5, UR5 ;  /* 0x00000005000575e3 */ /* 0x000e240008020800 */
[----:B0-----:R-:W-:-:S04]  /*01f0*/  PLOP3.LUT P0, PT, PT, PT, UP1, 0x80, 0x8 ;  /* 0x000000000008781c */ /* 0x001fc80003f0f018 */
[----:B------:R-:W-:-:S04]  /*0200*/  SEL R0, RZ, 0xffffffff, !P0 ;  /* 0xffffffffff007807 */ /* 0x000fc80004000000 */
[----:B------:R-:W-:Y:S01]  /*0210*/  ISETP.NE.AND P0, PT, R0, RZ, PT ;  /* 0x000000ff0000720c */ /* 0x000fe20003f05270 */
[----:B------:R-:W-:-:S12]  /*0220*/  IMAD.U32 R0, RZ, RZ, UR5 ;  /* 0x00000005ff007e24 */ /* 0x000fd8000f8e00ff */
[----:B------:R-:W-:Y:S05]  /*0230*/  @!P0 BRA `(.L_x_4) ;  /* 0xfffffffc00dc8947 */ /* 0x000fea000383ffff */
.L_x_3:
[C---:B------:R-:W-:Y:S01]  /*0240*/  VIADD R3, R0.reuse, 0x10 ;  /* 0x0000001000037836 */ /* 0x040fe20000000000 */
[----:B------:R-:W-:Y:S01]  /*0250*/  UMOV UR5, 0x50 ;  /* 0x0000005000057882 */ /* 0x000fe20000000000 */
[----:B------:R-:W-:Y:S01]  /*0260*/  SHF.L.U32 R2, R5, R0, RZ ;  /* 0x0000000005027219 */ /* 0x000fe200000006ff */
[----:B------:R-:W-:Y:S01]  /*0270*/  ULEA UR5, UR6, UR5, 0x18 ;  /* 0x0000000506057291 */ /* 0x000fe2000f8ec0ff */
[----:B------:R-:W-:Y:S01]  /*0280*/  IMAD.SHL.U32 R0, R0, 0x20, RZ ;  /* 0x0000002000007824 */ /* 0x000fe200078e00ff */
[----:B------:R-:W-:-:S04]  /*0290*/  SHF.L.U32 R3, R4, R3, RZ ;  /* 0x0000000304037219 */ /* 0x000fc800000006ff */
[----:B------:R-:W-:-:S05]  /*02a0*/  LOP3.LUT R2, R3, R2, RZ, 0xfc, !PT ;  /* 0x0000000203027212 */ /* 0x000fca00078efcff */
[----:B------:R0:W-:Y:S04]  /*02b0*/  ATOMS.OR RZ, [UR5], R2 ;  /* 0x00000002ffff798c */ /* 0x0001e8000b000005 */
[----:B------:R0:W-:Y:S01]  /*02c0*/  STS [UR4], R0 ;  /* 0x00000000ff007988 */ /* 0x0001e20008000804 */
[----:B------:R-:W-:Y:S05]  /*02d0*/  BRA `(.L_x_2) ;  /* 0x0000000000107947 */ /* 0x000fea0003800000 */
.L_x_1:
[----:B------:R-:W-:Y:S01]  /*02e0*/  IMAD.MOV.U32 R0, RZ, RZ, -0x1 ;  /* 0xffffffffff007424 */ /* 0x000fe200078e00ff */
[----:B------:R-:W-:-:S04]  /*02f0*/  MOV R2, 0x320 ;  /* 0x0000032000027802 */ /* 0x000fc80000000f00 */
[----:B------:R0:W-:Y:S03]  /*0300*/  STS [UR4], R0 ;  /* 0x00000000ff007988 */ /* 0x0001e60008000804 */
[----:B0-----:R-:W-:Y:S05]  /*0310*/  CALL.REL.NOINC `($__internal_1_$__cuda_sm10x_tcgen05_guardrail_trap_phase_invalid_during_alloc) ;  /* 0x0000024400647944 */ /* 0x001fea0003c00000 */
.L_x_2:
[----:B------:R-:W-:Y:S05]  /*0320*/  WARPSYNC.ALL ;  /* 0x0000000000007948 */ /* 0x000fea0003800000 */
[----:B------:R-:W-:Y:S01]  /*0330*/  NOP ;  /* 0x0000000000007918 */ /* 0x000fe20000000000 */
.L_x_0:
[----:B------:R-:W1:Y:S08]  /*0340*/  LDC.64 R74, c[0x0][0x398] ;  /* 0x0000e600ff4a7b82 */ /* 0x000e700000000a00 */
[----:B------:R-:W2:Y:S02]  /*0350*/  S2UR UR5, SR_CgaSize ;  /* 0x00000000000579c3 */ /* 0x000ea40000008a00 */
[----:B--2---:R-:W-:-:S12]  /*0360*/  UIMAD UR5, UR5, -0xa0, URZ ;  /* 0xffffff60050578a4 */ /* 0x004fd8000f8e02ff */
[----:B------:R-:W2:Y:S01]  /*0370*/  LDCU UR5, c[0x0][UR5+0x2b0] ;  /* 0x00005600050577ac */ /* 0x000ea20008000800 */
[----:B------:R-:W3:Y:S01]  /*0380*/  S2R R16, SR_TID.X ;  /* 0x0000000000107919 */ /* 0x000ee20000002100 */
[----:B------:R-:W-:Y:S01]  /*0390*/  UMOV UR9, 0x400 ;  /* 0x0000040000097882 */ /* 0x000fe20000000000 */
[----:B------:R-:W4:Y:S01]  /*03a0*/  LDCU.128 UR12, c[0x0][0x380] ;  /* 0x00007000ff0c77ac */ /* 0x000f220008000c00 */
[----:B------:R-:W5:Y:S01]  /*03b0*/  S2UR UR4, SR_CTAID.X ;  /* 0x00000000000479c3 */ /* 0x000f620000002500 */
[----:B------:R-:W0:Y:S01]  /*03c0*/  LDCU.64 UR20, c[0x0][0x358] ;  /* 0x00006b00ff1477ac */ /* 0x000e220008000a00 */
[----:B------:R-:W-:-:S06]  /*03d0*/  UMOV UR7, 0x1 ;  /* 0x0000000100077882 */ /* 0x000fcc0000000000 */
[----:B------:R-:W0:Y:S02]  /*03e0*/  LDC.64 R70, c[0x0][0x3a8] ;  /* 0x0000ea00ff467b82 */ /* 0x000e240000000a00 */
[----:B01----:R-:W-:Y:S01]  /*03f0*/  VIADD R0, R75, 0xff ;  /* 0x000000ff4b007836 */ /* 0x003fe20000000000 */
[----:B------:R-:W-:-:S04]  /*0400*/  IABS R72, R75 ;  /* 0x0000004b00487213 */ /* 0x000fc80000000000 */
[----:B------:R-:W-:Y:S01]  /*0410*/  SHF.R.S32.HI R3, RZ, 0x1f, R0 ;  /* 0x0000001fff037819 */ /* 0x000fe20000011400 */
[----:B------:R-:W0:Y:S01]  /*0420*/  I2F.RP R8, R72 ;  /* 0x0000004800087306 */ /* 0x000e220000209400 */
[----:B-----5:R-:W-:Y:S02]  /*0430*/  I2FP.F32.U32 R5, UR4 ;  /* 0x0000000400057c45 */ /* 0x020fe40008201000 */
[----:B------:R-:W-:Y:S02]  /*0440*/  LEA.HI R3, R3, R0, RZ, 0x8 ;  /* 0x0000000003037211 */ /* 0x000fe400078f40ff */
[----:B---3--:R-:W-:Y:S01]  /*0450*/  SHF.R.U32.HI R14, RZ, 0x5, R16 ;  /* 0x00000005ff0e7819 */ /* 0x008fe20000011610 */
[----:B--2---:R-:W-:Y:S01]  /*0460*/  FMUL R5, R5, UR5 ;  /* 0x0000000505057c20 */ /* 0x004fe20008400000 */
[----:B------:R-:W-:Y:S01]  /*0470*/  SHF.R.S32.HI R3, RZ, 0x8, R3 ;  /* 0x00000008ff037819 */ /* 0x000fe20000011403 */
[----:B------:R-:W1:Y:S02]  /*0480*/  S2UR UR5, SR_CgaCtaId ;  /* 0x00000000000579c3 */ /* 0x000e640000008800 */
[----:B------:R-:W-:Y:S02]  /*0490*/  F2I.U32.TRUNC.NTZ R7, R5 ;  /* 0x0000000500077305 */ /* 0x000fe4000020f000 */
[----:B------:R-:W-:-:S05]  /*04a0*/  IMAD.SHL.U32 R4, R3, 0x8, RZ ;  /* 0x0000000803047824 */ /* 0x000fca00078e00ff */
[----:B------:R-:W-:Y:S01]  /*04b0*/  IABS R9, R4 ;  /* 0x0000000400097213 */ /* 0x000fe20000000000 */
[----:B0-----:R-:W-:Y:S08]  /*04c0*/  MUFU.RCP R8, R8 ;  /* 0x0000000800087308 */ /* 0x001ff00000001000 */
[----:B------:R-:W0:Y:S01]  /*04d0*/  I2F.RP R0, R9 ;  /* 0x0000000900007306 */ /* 0x000e220000209400 */
[----:B-1----:R-:W-:Y:S01]  /*04e0*/  ULEA UR9, UR5, UR9, 0x18 ;  /* 0x0000000905097291 */ /* 0x002fe2000f8ec0ff */
[----:B------:R-:W-:Y:S01]  /*04f0*/  BAR.SYNC.DEFER_BLOCKING 0x0 ;  /* 0x0000000000007b1d */ /* 0x000fe20000010000 */
[----:B------:R-:W-:-:S04]  /*0500*/  USHF.L.U32 UR4, UR5, 0x7, URZ ;  /* 0x0000000705047899 */ /* 0x000fc800080006ff */
[----:B------:R-:W-:Y:S01]  /*0510*/  ULOP3.LUT UR4, UR4, 0x80, URZ, 0xc0, !UPT ;  /* 0x0000008004047892 */ /* 0x000fe2000f8ec0ff */
[----:B0-----:R-:W0:Y:S02]  /*0520*/  MUFU.RCP R0, R0 ;  /* 0x0000000000007308 */ /* 0x001e240000001000 */
[----:B------:R-:W1:Y:S01]  /*0530*/  LDS R13, [UR9] ;  /* 0x00000009ff0d7984 */ /* 0x000e620008000800 */
[----:B0-----:R-:W-:Y:S01]  /*0540*/  VIADD R2, R0, 0xffffffe ;  /* 0x0ffffffe00027836 */ /* 0x001fe20000000000 */
[----:B------:R-:W-:-:S04]  /*0550*/  IABS R0, R7 ;  /* 0x0000000700007213 */ /* 0x000fc80000000000 */
[----:B------:R0:W2:Y:S02]  /*0560*/  F2I.FTZ.U32.TRUNC.NTZ R3, R2 ;  /* 0x0000000200037305 */ /* 0x0000a4000021f000 */
[----:B0-----:R-:W-:Y:S02]  /*0570*/  IMAD.MOV.U32 R2, RZ, RZ, RZ ;  /* 0x000000ffff027224 */ /* 0x001fe400078e00ff */
[----:B--2---:R-:W-:-:S04]  /*0580*/  IMAD.MOV R6, RZ, RZ, -R3 ;  /* 0x000000ffff067224 */ /* 0x004fc800078e0a03 */
[----:B------:R-:W-:Y:S01]  /*0590*/  IMAD R11, R6, R9, RZ ;  /* 0x00000009060b7224 */ /* 0x000fe200078e02ff */
[----:B------:R-:W-:-:S03]  /*05a0*/  IABS R6, R4 ;  /* 0x0000000400067213 */ /* 0x000fc60000000000 */
[----:B------:R-:W-:-:S04]  /*05b0*/  IMAD.HI.U32 R3, R3, R11, R2 ;  /* 0x0000000b03037227 */ /* 0x000fc800078e0002 */
[----:B------:R-:W-:Y:S02]  /*05c0*/  IMAD.MOV R2, RZ, RZ, -R6 ;  /* 0x000000ffff027224 */ /* 0x000fe400078e0a06 */
[----:B------:R-:W-:-:S04]  /*05d0*/  IMAD.HI.U32 R3, R3, R0, RZ ;  /* 0x0000000003037227 */ /* 0x000fc800078e00ff */
[----:B------:R-:W-:Y:S01]  /*05e0*/  IMAD R0, R3, R2, R0 ;  /* 0x0000000203007224 */ /* 0x000fe200078e0200 */
[----:B------:R-:W-:Y:S02]  /*05f0*/  IABS R2, R74 ;  /* 0x0000004a00027213 */ /* 0x000fe40000000000 */
[----:B-1----:R-:W-:Y:S01]  /*0600*/  R2UR UR8, R13 ;  /* 0x000000000d0872ca */ /* 0x002fe200000e0000 */
[----:B------:R-:W-:Y:S01]  /*0610*/  BAR.SYNC.DEFER_BLOCKING 0x0 ;  /* 0x0000000000007b1d */ /* 0x000fe20000010000 */
[----:B------:R-:W-:-:S13]  /*0620*/  ISETP.GT.U32.AND P1, PT, R9, R0, PT ;  /* 0x000000000900720c */ /* 0x000fda0003f24070 */
[----:B------:R-:W-:Y:S02]  /*0630*/  @!P1 IMAD.IADD R0, R0, 0x1, -R9 ;  /* 0x0000000100009824 */ /* 0x000fe400078e0a09 */
[----:B------:R-:W-:Y:S01]  /*0640*/  @!P1 VIADD R3, R3, 0x1 ;  /* 0x0000000103039836 */ /* 0x000fe20000000000 */
[----:B------:R-:W-:Y:S02]  /*0650*/  ISETP.NE.AND P1, PT, R4, RZ, PT ;  /* 0x000000ff0400720c */ /* 0x000fe40003f25270 */
[----:B------:R-:W-:Y:S02]  /*0660*/  ISETP.GE.U32.AND P0, PT, R0, R9, PT ;  /* 0x000000090000720c */ /* 0x000fe40003f06070 */
[----:B------:R-:W-:-:S04]  /*0670*/  LOP3.LUT R0, R7, R4, RZ, 0x3c, !PT ;  /* 0x0000000407007212 */ /* 0x000fc800078e3cff */
[----:B------:R-:W-:Y:S01]  /*0680*/  ISETP.GE.AND P2, PT, R0, RZ, PT ;  /* 0x000000ff0000720c */ /* 0x000fe20003f46270 */
[----:B------:R-:W-:-:S06]  /*0690*/  VIADD R0, R74, 0xff ;  /* 0x000000ff4a007836 */ /* 0x000fcc0000000000 */
[----:B------:R-:W-:-:S04]  /*06a0*/  @P0 VIADD R3, R3, 0x1 ;  /* 0x0000000103030836 */ /* 0x000fc80000000000 */
[----:B------:R-:W-:Y:S01]  /*06b0*/  IMAD.MOV.U32 R6, RZ, RZ, R3 ;  /* 0x000000ffff067224 */ /* 0x000fe200078e0003 */
[----:B------:R-:W-:-:S03]  /*06c0*/  SHF.R.S32.HI R3, RZ, 0x1f, R0 ;  /* 0x0000001fff037819 */ /* 0x000fc60000011400 */
[----:B------:R-:W-:Y:S01]  /*06d0*/  @!P2 IMAD.MOV R6, RZ, RZ, -R6 ;  /* 0x000000ffff06a224 */ /* 0x000fe200078e0a06 */
[----:B------:R-:W-:Y:S02]  /*06e0*/  @!P1 LOP3.LUT R6, RZ, R4, RZ, 0x33, !PT ;  /* 0x00000004ff069212 */ /* 0x000fe400078e33ff */
[----:B------:R-:W-:-:S03]  /*06f0*/  LEA.HI R3, R3, R0, RZ, 0x8 ;  /* 0x0000000003037211 */ /* 0x000fc600078f40ff */
[----:B------:R-:W-:Y:S02]  /*0700*/  IMAD.SHL.U32 R10, R6, 0x8, RZ ;  /* 0x00000008060a7824 */ /* 0x000fe400078e00ff */
[----:B------:R-:W-:-:S03]  /*0710*/  IMAD.MOV R6, RZ, RZ, -R6 ;  /* 0x000000ffff067224 */ /* 0x000fc600078e0a06 */
[----:B------:R-:W-:Y:S01]  /*0720*/  LEA.HI.SX32 R3, R3, -R10, 0x18 ;  /* 0x8000000a03037211 */ /* 0x000fe200078fc2ff */
[----:B------:R-:W-:Y:S02]  /*0730*/  IMAD R11, R4, R6, R7 ;  /* 0x00000006040b7224 */ /* 0x000fe400078e0207 */
[----:B------:R-:W-:Y:S01]  /*0740*/  IMAD.MOV.U32 R4, RZ, RZ, RZ ;  /* 0x000000ffff047224 */ /* 0x000fe200078e00ff */
[----:B------:R-:W-:Y:S02]  /*0750*/  VIMNMX R12, PT, PT, R3, 0x8, PT ;  /* 0x00000008030c7848 */ /* 0x000fe40003fe0100 */
[----:B------:R-:W0:Y:S02]  /*0760*/  I2F.RP R3, R2 ;  /* 0x0000000200037306 */ /* 0x000e240000209400 */
[-C--:B------:R-:W-:Y:S02]  /*0770*/  IABS R9, R12.reuse ;  /* 0x0000000c00097213 */ /* 0x080fe40000000000 */
[----:B------:R-:W-:-:S04]  /*0780*/  IABS R6, R12 ;  /* 0x0000000c00067213 */ /* 0x000fc80000000000 */
[----:B------:R-:W1:Y:S08]  /*0790*/  I2F.RP R0, R9 ;  /* 0x0000000900007306 */ /* 0x000e700000209400 */
[----:B0-----:R-:W-:Y:S08]  /*07a0*/  MUFU.RCP R3, R3 ;  /* 0x0000000300037308 */ /* 0x001ff00000001000 */
[----:B-1----:R-:W0:Y:S02]  /*07b0*/  MUFU.RCP R0, R0 ;  /* 0x0000000000007308 */ /* 0x002e240000001000 */
[----:B0-----:R-:W-:-:S06]  /*07c0*/  VIADD R5, R0, 0xffffffe ;  /* 0x0ffffffe00057836 */ /* 0x001fcc0000000000 */
[----:B------:R-:W0:Y:S02]  /*07d0*/  F2I.FTZ.U32.TRUNC.NTZ R5, R5 ;  /* 0x0000000500057305 */ /* 0x000e24000021f000 */
[----:B0-----:R-:W-:-:S04]  /*07e0*/  IMAD.MOV R0, RZ, RZ, -R5 ;  /* 0x000000ffff007224 */ /* 0x001fc800078e0a05 */
[----:B------:R-:W-:Y:S01]  /*07f0*/  IMAD R7, R0, R9, RZ ;  /* 0x0000000900077224 */ /* 0x000fe200078e02ff */
[----:B------:R-:W-:-:S03]  /*0800*/  IABS R0, R11 ;  /* 0x0000000b00007213 */ /* 0x000fc60000000000 */
[----:B------:R-:W-:-:S04]  /*0810*/  IMAD.HI.U32 R4, R5, R7, R4 ;  /* 0x0000000705047227 */ /* 0x000fc800078e0004 */
[----:B------:R-:W-:Y:S02]  /*0820*/  IMAD.MOV.U32 R5, RZ, RZ, R0 ;  /* 0x000000ffff057224 */ /* 0x000fe400078e0000 */
[----:B------:R-:W-:Y:S02]  /*0830*/  IMAD.MOV R0, RZ, RZ, -R6 ;  /* 0x000000ffff007224 */ /* 0x000fe400078e0a06 */
[----:B------:R-:W-:-:S04]  /*0840*/  IMAD.HI.U32 R4, R4, R5, RZ ;  /* 0x0000000504047227 */ /* 0x000fc800078e00ff */
[----:B------:R-:W-:Y:S02]  /*0850*/  IMAD R0, R4, R0, R5 ;  /* 0x0000000004007224 */ /* 0x000fe400078e0205 */
[----:B------:R-:W-:Y:S02]  /*0860*/  VIADD R5, R3, 0xffffffe ;  /* 0x0ffffffe03057836 */ /* 0x000fe40000000000 */
[----:B------:R-:W-:Y:S01]  /*0870*/  VIADD R6, R8, 0xffffffe ;  /* 0x0ffffffe08067836 */ /* 0x000fe20000000000 */
[----:B------:R-:W-:Y:S01]  /*0880*/  ISETP.GT.U32.AND P1, PT, R9, R0, PT ;  /* 0x000000000900720c */ /* 0x000fe20003f24070 */
[----:B------:R-:W-:Y:S02]  /*0890*/  IMAD.SHL.U32 R3, R14, 0x200000, RZ ;  /* 0x002000000e037824 */ /* 0x000fe400078e00ff */
[----:B------:R-:W0:Y:S03]  /*08a0*/  F2I.FTZ.U32.TRUNC.NTZ R5, R5 ;  /* 0x0000000500057305 */ /* 0x000e26000021f000 */
[----:B------:R-:W-:-:S04]  /*08b0*/  LOP3.LUT R3, R3, 0x600000, RZ, 0xc0, !PT ;  /* 0x0060000003037812 */ /* 0x000fc800078ec0ff */
[----:B------:R-:W-:Y:S01]  /*08c0*/  R2UR UR10, R3 ;  /* 0x00000000030a72ca */ /* 0x000fe200000e0000 */
[----:B------:R1:W2:Y:S02]  /*08d0*/  F2I.FTZ.U32.TRUNC.NTZ R7, R6 ;  /* 0x0000000600077305 */ /* 0x0002a4000021f000 */
[----:B------:R-:W-:Y:S02]  /*08e0*/  @!P1 IMAD.IADD R0, R0, 0x1, -R9 ;  /* 0x0000000100009824 */ /* 0x000fe400078e0a09 */
[----:B------:R-:W-:Y:S01]  /*08f0*/  @!P1 VIADD R4, R4, 0x1 ;  /* 0x0000000104049836 */ /* 0x000fe20000000000 */
[----:B------:R-:W-:Y:S02]  /*0900*/  ISETP.NE.AND P1, PT, R12, RZ, PT ;  /* 0x000000ff0c00720c */ /* 0x000fe40003f25270 */
[----:B------:R-:W-:Y:S01]  /*0910*/  ISETP.GE.U32.AND P0, PT, R0, R9, PT ;  /* 0x000000090000720c */ /* 0x000fe20003f06070 */
[----:B0-----:R-:W-:Y:S01]  /*0920*/  IMAD.MOV R3, RZ, RZ, -R5 ;  /* 0x000000ffff037224 */ /* 0x001fe200078e0a05 */
[----:B------:R-:W-:Y:S01]  /*0930*/  LOP3.LUT R0, R11, R12, RZ, 0x3c, !PT ;  /* 0x0000000c0b007212 */ /* 0x000fe200078e3cff */
[----:B-1----:R-:W-:-:S02]  /*0940*/  IMAD.MOV.U32 R6, RZ, RZ, RZ ;  /* 0x000000ffff067224 */ /* 0x002fc400078e00ff */
[----:B------:R-:W-:Y:S01]  /*0950*/  IMAD R3, R3, R2, RZ ;  /* 0x0000000203037224 */ /* 0x000fe200078e02ff */
[----:B------:R-:W-:Y:S01]  /*0960*/  ISETP.GE.AND P2, PT, R0, RZ, PT ;  /* 0x000000ff0000720c */ /* 0x000fe20003f46270 */
[----:B--2---:R-:W-:-:S04]  /*0970*/  IMAD.MOV R73, RZ, RZ, -R7 ;  /* 0x000000ffff497224 */ /* 0x004fc800078e0a07 */
[----:B------:R-:W-:Y:S02]  /*0980*/  IMAD R73, R73, R72, RZ ;  /* 0x0000004849497224 */ /* 0x000fe400078e02ff */
[----:B------:R-:W-:Y:S02]  /*0990*/  @P0 VIADD R4, R4, 0x1 ;  /* 0x0000000104040836 */ /* 0x000fe40000000000 */
[----:B------:R-:W-:-:S04]  /*09a0*/  IMAD.HI.U32 R73, R7, R73, R6 ;  /* 0x0000004907497227 */ /* 0x000fc800078e0006 */
[----:B------:R-:W-:Y:S02]  /*09b0*/  IMAD.MOV.U32 R8, RZ, RZ, R4 ;  /* 0x000000ffff087224 */ /* 0x000fe400078e0004 */
[----:B------:R-:W-:Y:S02]  /*09c0*/  IMAD.MOV.U32 R4, RZ, RZ, RZ ;  /* 0x000000ffff047224 */ /* 0x000fe400078e00ff */
[----:B------:R-:W-:Y:S01]  /*09d0*/  @!P2 IMAD.MOV R8, RZ, RZ, -R8 ;  /* 0x000000ffff08a224 */ /* 0x000fe200078e0a08 */
[----:B------:R-:W-:Y:S01]  /*09e0*/  @!P1 LOP3.LUT R8, RZ, R12, RZ, 0x33, !PT ;  /* 0x0000000cff089212 */ /* 0x000fe200078e33ff */
[----:B------:R-:W-:-:S03]  /*09f0*/  IMAD.HI.U32 R5, R5, R3, R4 ;  /* 0x0000000305057227 */ /* 0x000fc600078e0004 */
[----:B------:R-:W-:Y:S01]  /*0a00*/  LEA R0, R8, UR4, 0x8 ;  /* 0x0000000408007c11 */ /* 0x000fe2000f8e40ff */
[----:B------:R-:W-:Y:S01]  /*0a10*/  IMAD.MOV R3, RZ, RZ, -R8 ;  /* 0x000000ffff037224 */ /* 0x000fe200078e0a08 */
[----:B------:R-:W-:Y:S02]  /*0a20*/  USHF.L.U32 UR4, UR5, 0x6, URZ ;  /* 0x0000000605047899 */ /* 0x000fe400080006ff */
[----:B------:R-:W-:Y:S01]  /*0a30*/  IABS R78, R0 ;  /* 0x00000000004e7213 */ /* 0x000fe20000000000 */
[C---:B------:R-:W-:Y:S01]  /*0a40*/  VIADD R15, R0.reuse, 0x1 ;  /* 0x00000001000f7836 */ /* 0x040fe20000000000 */
[----:B------:R-:W-:Y:S01]  /*0a50*/  ULOP3.LUT UR4, UR4, 0x80, URZ, 0xc0, !UPT ;  /* 0x0000008004047892 */ /* 0x000fe2000f8ec0ff */
[C---:B------:R-:W-:Y:S02]  /*0a60*/  VIADD R14, R0.reuse, 0x2 ;  /* 0x00000002000e7836 */ /* 0x040fe40000000000 */
[C---:B------:R-:W-:Y:S01]  /*0a70*/  VIADD R9, R0.reuse, 0x3 ;  /* 0x0000000300097836 */ /* 0x040fe20000000000 */
[----:B------:R-:W-:Y:S01]  /*0a80*/  IABS R91, R15 ;  /* 0x0000000f005b7213 */ /* 0x000fe20000000000 */
[C---:B------:R-:W-:Y:S01]  /*0a90*/  VIADD R18, R0.reuse, 0x4 ;  /* 0x0000000400127836 */ /* 0x040fe20000000000 */
[----:B------:R-:W-:Y:S01]  /*0aa0*/  IABS R109, R14 ;  /* 0x0000000e006d7213 */ /* 0x000fe20000000000 */
[----:B------:R0:W-:Y:S01]  /*0ab0*/  STL [R1+0x868], R15 ;  /* 0x0008680f01007387 */ /* 0x0001e20000100800 */
[----:B------:R-:W-:Y:S01]  /*0ac0*/  VIADD R17, R0, 0x5 ;  /* 0x0000000500117836 */ /* 0x000fe20000000000 */
[----:B------:R-:W-:Y:S01]  /*0ad0*/  IABS R124, R9 ;  /* 0x00000009007c7213 */ /* 0x000fe20000000000 */
[----:B------:R-:W-:Y:S01]  /*0ae0*/  IMAD R3, R12, R3, R11 ;  /* 0x000000030c037224 */ /* 0x000fe200078e020b */
[----:B------:R1:W-:Y:S01]  /*0af0*/  STL [R1+0x864], R14 ;  /* 0x0008640e01007387 */ /* 0x0003e20000100800 */
[----:B------:R-:W-:Y:S01]  /*0b00*/  IMAD.HI.U32 R6, R73, R91, RZ ;  /* 0x0000005b49067227 */ /* 0x000fe200078e00ff */
[----:B------:R-:W-:-:S02]  /*0b10*/  IABS R150, R18 ;  /* 0x0000001200967213 */ /* 0x000fc40000000000 */
[----:B------:R-:W-:Y:S01]  /*0b20*/  STL [R1+0x860], R9 ;  /* 0x0008600901007387 */ /* 0x000fe20000100800 */
[----:B------:R-:W-:-:S03]  /*0b30*/  IMAD.HI.U32 R7, R73, R109, RZ ;  /* 0x0000006d49077227 */ /* 0x000fc600078e00ff */
[----:B------:R-:W-:Y:S01]  /*0b40*/  STL [R1+0x870], R18 ;  /* 0x0008701201007387 */ /* 0x000fe20000100800 */
[C---:B0-----:R-:W-:Y:S02]  /*0b50*/  VIADD R15, R0.reuse, 0x6 ;  /* 0x00000006000f7836 */ /* 0x041fe40000000000 */
[----:B-1----:R-:W-:Y:S01]  /*0b60*/  VIADD R14, R0, 0x7 ;  /* 0x00000007000e7836 */ /* 0x002fe20000000000 */
[----:B------:R-:W-:Y:S01]  /*0b70*/  STL [R1+0x86c], R17 ;  /* 0x00086c1101007387 */ /* 0x000fe20000100800 */
[----:B------:R-:W-:Y:S01]  /*0b80*/  IMAD.IADD R3, R10, 0x1, R3 ;  /* 0x000000010a037824 */ /* 0x000fe200078e0203 */
[----:B------:R-:W-:Y:S01]  /*0b90*/  IABS R10, R17 ;  /* 0x00000011000a7213 */ /* 0x000fe20000000000 */
[----:B------:R-:W-:Y:S01]  /*0ba0*/  IMAD.MOV R6, RZ, RZ, -R6 ;  /* 0x000000ffff067224 */ /* 0x000fe200078e0a06 */
[----:B------:R-:W-:Y:S01]  /*0bb0*/  STL [R1+0x874], R15 ;  /* 0x0008740f01007387 */ /* 0x000fe20000100800 */
[----:B------:R-:W-:Y:S01]  /*0bc0*/  IMAD.MOV R7, RZ, RZ, -R7 ;  /* 0x000000ffff077224 */ /* 0x000fe200078e0a07 */
[----:B------:R-:W-:Y:S01]  /*0bd0*/  IABS R12, R15 ;  /* 0x0000000f000c7213 */ /* 0x000fe20000000000 */
[----:B------:R-:W-:Y:S01]  /*0be0*/  IMAD.HI.U32 R8, R73, R124, RZ ;  /* 0x0000007c49087227 */ /* 0x000fe200078e00ff */
[----:B------:R0:W-:Y:S01]  /*0bf0*/  STL [R1+0x878], R14 ;  /* 0x0008780e01007387 */ /* 0x0001e20000100800 */
[----:B------:R-:W-:Y:S01]  /*0c00*/  LEA R3, R3, UR4, 0x8 ;  /* 0x0000000403037c11 */ /* 0x000fe2000f8e40ff */
[----:B------:R-:W1:Y:S01]  /*0c10*/  LDCU UR4, c[0x0][0x3a4] ;  /* 0x00007480ff0477ac */ /* 0x000e620008000800 */
[----:B------:R-:W-:-:S02]  /*0c20*/  VIADD R13, R0, 0x8 ;  /* 0x00000008000d7836 */ /* 0x000fc40000000000 */
[C---:B------:R-:W-:Y:S02]  /*0c30*/  IMAD R91, R72.reuse, R6, R91 ;  /* 0x00000006485b7224 */ /* 0x040fe400078e025b */
[C---:B------:R-:W-:Y:S01]  /*0c40*/  IMAD.HI.U32 R4, R73.reuse, R78, RZ ;  /* 0x0000004e49047227 */ /* 0x040fe200078e00ff */
[----:B------:R2:W-:Y:S01]  /*0c50*/  STL [R1+0x87c], R13 ;  /* 0x00087c0d01007387 */ /* 0x0005e20000100800 */
[----:B------:R-:W-:Y:S02]  /*0c60*/  IABS R77, R13 ;  /* 0x0000000d004d7213 */ /* 0x000fe40000000000 */
[----:B0-----:R-:W-:Y:S01]  /*0c70*/  IABS R14, R14 ;  /* 0x0000000e000e7213 */ /* 0x001fe20000000000 */
[----:B------:R-:W-:Y:S02]  /*0c80*/  IMAD R109, R72, R7, R109 ;  /* 0x00000007486d7224 */ /* 0x000fe400078e026d */
[----:B------:R-:W-:-:S04]  /*0c90*/  IMAD.HI.U32 R6, R73, R10, RZ ;  /* 0x0000000a49067227 */ /* 0x000fc800078e00ff */
[----:B------:R-:W-:Y:S02]  /*0ca0*/  IMAD.MOV R11, RZ, RZ, -R8 ;  /* 0x000000ffff0b7224 */ /* 0x000fe400078e0a08 */
[----:B------:R-:W-:-:S04]  /*0cb0*/  IMAD.HI.U32 R7, R73, R12, RZ ;  /* 0x0000000c49077227 */ /* 0x000fc800078e00ff */
[----:B------:R-:W-:-:S04]  /*0cc0*/  IMAD.HI.U32 R8, R73, R14, RZ ;  /* 0x0000000e49087227 */ /* 0x000fc800078e00ff */
[----:B------:R-:W-:Y:S02]  /*0cd0*/  IMAD.MOV R9, RZ, RZ, -R4 ;  /* 0x000000ffff097224 */ /* 0x000fe400078e0a04 */
[----:B--2---:R-:W-:Y:S02]  /*0ce0*/  IMAD.MOV R13, RZ, RZ, -R6 ;  /* 0x000000ffff0d7224 */ /* 0x004fe400078e0a06 */
[----:B------:R-:W-:-:S04]  /*0cf0*/  IMAD.HI.U32 R4, R73, R150, RZ ;  /* 0x0000009649047227 */ /* 0x000fc800078e00ff */
[----:B------:R-:W-:Y:S02]  /*0d00*/  IMAD.MOV R7, RZ, RZ, -R7 ;  /* 0x000000ffff077224 */ /* 0x000fe400078e0a07 */
[----:B------:R-:W-:Y:S02]  /*0d10*/  IMAD.MOV R15, RZ, RZ, -R8 ;  /* 0x000000ffff0f7224 */ /* 0x000fe400078e0a08 */
[C---:B------:R-:W-:Y:S02]  /*0d20*/  IMAD R124, R72.reuse, R11, R124 ;  /* 0x0000000b487c7224 */ /* 0x040fe400078e027c */
[C---:B------:R-:W-:Y:S02]  /*0d30*/  IMAD R8, R72.reuse, R13, R10 ;  /* 0x0000000d48087224 */ /* 0x040fe400078e020a */
[----:B------:R-:W-:Y:S02]  /*0d40*/  IMAD.MOV R11, RZ, RZ, -R4 ;  /* 0x000000ffff0b7224 */ /* 0x000fe400078e0a04 */
[C---:B------:R-:W-:Y:S01]  /*0d50*/  IMAD R6, R72.reuse, R7, R12 ;  /* 0x0000000748067224 */ /* 0x040fe200078e020c */
[----:B------:R0:W-:Y:S01]  /*0d60*/  STL [R1+0x48], R8 ;  /* 0x0000480801007387 */ /* 0x0001e20000100800 */
[----:B------:R-:W-:-:S02]  /*0d70*/  IMAD R4, R72, R15, R14 ;  /* 0x0000000f48047224 */ /* 0x000fc400078e020e */
[----:B------:R-:W-:Y:S01]  /*0d80*/  VIADD R10, R0, 0x9 ;  /* 0x00000009000a7836 */ /* 0x000fe20000000000 */
[----:B------:R2:W-:Y:S01]  /*0d90*/  STL [R1+0x114], R6 ;  /* 0x0001140601007387 */ /* 0x0005e20000100800 */
[----:B------:R-:W-:Y:S02]  /*0da0*/  IMAD R78, R72, R9, R78 ;  /* 0x00000009484e7224 */ /* 0x000fe400078e024e */
[----:B------:R-:W-:Y:S01]  /*0db0*/  IMAD.HI.U32 R9, R73, R77, RZ ;  /* 0x0000004d49097227 */ /* 0x000fe200078e00ff */
[----:B------:R3:W-:Y:S01]  /*0dc0*/  STL [R1+0x238], R4 ;  /* 0x0002380401007387 */ /* 0x0007e20000100800 */
[----:B------:R-:W-:Y:S02]  /*0dd0*/  IABS R92, R10 ;  /* 0x0000000a005c7213 */ /* 0x000fe40000000000 */
[C---:B0-----:R-:W-:Y:S01]  /*0de0*/  VIADD R8, R0.reuse, 0xa ;  /* 0x0000000a00087836 */ /* 0x041fe20000000000 */
[----:B------:R0:W-:Y:S01]  /*0df0*/  STL [R1+0x880], R10 ;  /* 0x0008800a01007387 */ /* 0x0001e20000100800 */
[----:B------:R-:W-:-:S02]  /*0e00*/  VIADD R7, R0, 0xb ;  /* 0x0000000b00077836 */ /* 0x000fc40000000000 */
[C---:B--2---:R-:W-:Y:S01]  /*0e10*/  VIADD R6, R0.reuse, 0xc ;  /* 0x0000000c00067836 */ /* 0x044fe20000000000 */
[----:B------:R2:W-:Y:S01]  /*0e20*/  STL [R1+0x884], R8 ;  /* 0x0008840801007387 */ /* 0x0005e20000100800 */
[----:B------:R-:W-:Y:S01]  /*0e30*/  IMAD.MOV R9, RZ, RZ, -R9 ;  /* 0x000000ffff097224 */ /* 0x000fe200078e0a09 */
[----:B------:R-:W-:Y:S01]  /*0e40*/  IABS R125, R7 ;  /* 0x00000007007d7213 */ /* 0x000fe20000000000 */
[----:B---3--:R-:W-:Y:S01]  /*0e50*/  VIADD R4, R0, 0xd ;  /* 0x0000000d00047836 */ /* 0x008fe20000000000 */
[----:B------:R-:W-:Y:S01]  /*0e60*/  IABS R149, R6 ;  /* 0x0000000600957213 */ /* 0x000fe20000000000 */
[----:B------:R3:W-:Y:S01]  /*0e70*/  STL [R1+0x888], R7 ;  /* 0x0008880701007387 */ /* 0x0007e20000100800 */
[C---:B------:R-:W-:Y:S01]  /*0e80*/  IMAD R77, R72.reuse, R9, R77 ;  /* 0x00000009484d7224 */ /* 0x040fe200078e024d */
[----:B------:R-:W-:Y:S01]  /*0e90*/  IABS R108, R8 ;  /* 0x00000008006c7213 */ /* 0x000fe20000000000 */
[----:B------:R-:W-:Y:S01]  /*0ea0*/  IMAD R150, R72, R11, R150 ;  /* 0x0000000b48967224 */ /* 0x000fe200078e0296 */
[----:B0-----:R-:W-:Y:S01]  /*0eb0*/  IABS R10, R4 ;  /* 0x00000004000a7213 */ /* 0x001fe20000000000 */
[----:B------:R-:W-:Y:S01]  /*0ec0*/  STL [R1+0x890], R6 ;  /* 0x0008900601007387 */ /* 0x000fe20000100800 */
[----:B--2---:R-:W-:-:S03]  /*0ed0*/  IMAD.HI.U32 R8, R73, R149, RZ ;  /* 0x0000009549087227 */ /* 0x004fc600078e00ff */
[----:B------:R0:W-:Y:S01]  /*0ee0*/  STL [R1+0x8a4], R4 ;  /* 0x0008a40401007387 */ /* 0x0001e20000100800 */
[----:B------:R-:W-:-:S04]  /*0ef0*/  IMAD.HI.U32 R9, R73, R10, RZ ;  /* 0x0000000a49097227 */ /* 0x000fc800078e00ff */
[----:B---3--:R-:W-:-:S04]  /*0f00*/  IMAD.HI.U32 R7, R73, R125, RZ ;  /* 0x0000007d49077227 */ /* 0x008fc800078e00ff */
[----:B------:R-:W-:Y:S02]  /*0f10*/  IMAD.MOV R9, RZ, RZ, -R9 ;  /* 0x000000ffff097224 */ /* 0x000fe400078e0a09 */
[----:B0-----:R-:W-:-:S04]  /*0f20*/  IMAD.HI.U32 R4, R73, R92, RZ ;  /* 0x0000005c49047227 */ /* 0x001fc800078e00ff */
[----:B------:R-:W-:Y:S02]  /*0f30*/  IMAD.MOV R11, RZ, RZ, -R4 ;  /* 0x000000ffff0b7224 */ /* 0x000fe400078e0a04 */
[----:B------:R-:W-:Y:S02]  /*0f40*/  IMAD.MOV R8, RZ, RZ, -R8 ;  /* 0x000000ffff087224 */ /* 0x000fe400078e0a08 */
[----:B------:R-:W-:Y:S02]  /*0f50*/  IMAD.MOV R7, RZ, RZ, -R7 ;  /* 0x000000ffff077224 */ /* 0x000fe400078e0a07 */
[----:B------:R-:W-:-:S04]  /*0f60*/  IMAD.HI.U32 R6, R73, R108, RZ ;  /* 0x0000006c49067227 */ /* 0x000fc800078e00ff */
[C---:B------:R-:W-:Y:S02]  /*0f70*/  IMAD R4, R72.reuse, R9, R10 ;  /* 0x0000000948047224 */ /* 0x040fe400078e020a */
[C---:B------:R-:W-:Y:S02]  /*0f80*/  IMAD R92, R72.reuse, R11, R92 ;  /* 0x0000000b485c7224 */ /* 0x040fe400078e025c */
[----:B------:R-:W-:Y:S01]  /*0f90*/  IMAD R149, R72, R8, R149 ;  /* 0x0000000848957224 */ /* 0x000fe200078e0295 */
[----:B------:R0:W-:Y:S01]  /*0fa0*/  STL [R1+0x4c], R4 ;  /* 0x00004c0401007387 */ /* 0x0001e20000100800 */
[----:B------:R-:W-:Y:S02]  /*0fb0*/  VIADD R11, R0, 0xe ;  /* 0x0000000e000b7836 */ /* 0x000fe40000000000 */
[----:B------:R-:W-:Y:S02]  /*0fc0*/  IMAD R125, R72, R7, R125 ;  /* 0x00000007487d7224 */ /* 0x000fe400078e027d */
[C---:B------:R-:W-:Y:S01]  /*0fd0*/  VIADD R8, R0.reuse, 0xf ;  /* 0x0000000f00087836 */ /* 0x040fe20000000000 */
[----:B------:R-:W-:Y:S01]  /*0fe0*/  STL [R1+0x8b0], R11 ;  /* 0x0008b00b01007387 */ /* 0x000fe20000100800 */
[----:B------:R-:W-:Y:S01]  /*0ff0*/  IMAD.MOV R13, RZ, RZ, -R6 ;  /* 0x000000ffff0d7224 */ /* 0x000fe200078e0a06 */
[----:B------:R-:W-:Y:S01]  /*1000*/  IABS R10, R11 ;  /* 0x0000000b000a7213 */ /* 0x000fe20000000000 */
[C---:B------:R-:W-:Y:S01]  /*1010*/  VIADD R7, R0.reuse, 0x10 ;  /* 0x0000001000077836 */ /* 0x040fe20000000000 */
[----:B------:R2:W-:Y:S01]  /*1020*/  STL [R1+0x8c4], R8 ;  /* 0x0008c40801007387 */ /* 0x0005e20000100800 */
[C---:B------:R-:W-:Y:S01]  /*1030*/  VIADD R6, R0.reuse, 0x11 ;  /* 0x0000001100067836 */ /* 0x040fe20000000000 */
[----:B------:R-:W-:Y:S01]  /*1040*/  IABS R12, R8 ;  /* 0x00000008000c7213 */ /* 0x000fe20000000000 */
[----:B0-----:R-:W-:Y:S01]  /*1050*/  VIADD R4, R0, 0x12 ;  /* 0x0000001200047836 */ /* 0x001fe20000000000 */
[----:B------:R0:W-:Y:S01]  /*1060*/  STL [R1+0x8d0], R7 ;  /* 0x0008d00701007387 */ /* 0x0001e20000100800 */
[----:B------:R-:W-:Y:S01]  /*1070*/  IMAD R108, R72, R13, R108 ;  /* 0x0000000d486c7224 */ /* 0x000fe200078e026c */
[----:B------:R-:W-:Y:S01]  /*1080*/  IABS R93, R6 ;  /* 0x00000006005d7213 */ /* 0x000fe20000000000 */
[C---:B------:R-:W-:Y:S01]  /*1090*/  VIADD R14, R0.reuse, 0x13 ;  /* 0x00000013000e7836 */ /* 0x040fe20000000000 */
[----:B------:R3:W-:Y:S01]  /*10a0*/  STL [R1+0x8e4], R6 ;  /* 0x0008e40601007387 */ /* 0x0007e20000100800 */
[----:B------:R-:W-:Y:S01]  /*10b0*/  IABS R107, R4 ;  /* 0x00000004006b7213 */ /* 0x000fe20000000000 */
[----:B------:R-:W-:Y:S01]  /*10c0*/  VIADD R17, R0, 0x30 ;  /* 0x0000003000117836 */ /* 0x000fe20000000000 */
[----:B------:R-:W-:Y:S01]  /*10d0*/  IABS R76, R7 ;  /* 0x00000007004c7213 */ /* 0x000fe20000000000 */
[----:B------:R5:W-:Y:S01]  /*10e0*/  STL [R1+0x8e0], R4 ;  /* 0x0008e00401007387 */ /* 0x000be20000100800 */
[----:B--2---:R-:W-:Y:S01]  /*10f0*/  IMAD.HI.U32 R8, R73, R93, RZ ;  /* 0x0000005d49087227 */ /* 0x004fe200078e00ff */
[----:B------:R-:W-:-:S02]  /*1100*/  IABS R126, R14 ;  /* 0x0000000e007e7213 */ /* 0x000fc40000000000 */
[----:B------:R-:W-:Y:S01]  /*1110*/  IABS R82, R17 ;  /* 0x0000001100527213 */ /* 0x000fe20000000000 */
[----:B0-----:R-:W-:-:S04]  /*1120*/  IMAD.HI.U32 R7, R73, R76, RZ ;  /* 0x0000004c49077227 */ /* 0x001fc800078e00ff */
[----:B---3--:R-:W-:-:S04]  /*1130*/  IMAD.HI.U32 R6, R73, R12, RZ ;  /* 0x0000000c49067227 */ /* 0x008fc800078e00ff */
[----:B-----5:R-:W-:-:S04]  /*1140*/  IMAD.HI.U32 R4, R73, R10, RZ ;  /* 0x0000000a49047227 */ /* 0x020fc800078e00ff */
[----:B------:R-:W-:Y:S02]  /*1150*/  IMAD.MOV R11, RZ, RZ, -R4 ;  /* 0x000000ffff0b7224 */ /* 0x000fe400078e0a04 */
[----:B------:R-:W-:Y:S02]  /*1160*/  IMAD.MOV R13, RZ, RZ, -R6 ;  /* 0x000000ffff0d7224 */ /* 0x000fe400078e0a06 */
[C---:B------:R-:W-:Y:S02]  /*1170*/  IMAD R6, R72.reuse, R11, R10 ;  /* 0x0000000b48067224 */ /* 0x040fe400078e020a */
[----:B------:R-:W-:Y:S02]  /*1180*/  IMAD R4, R72, R13, R12 ;  /* 0x0000000d48047224 */ /* 0x000fe400078e020c */
[C---:B------:R-:W-:Y:S01]  /*1190*/  VIADD R11, R0.reuse, 0x14 ;  /* 0x00000014000b7836 */ /* 0x040fe20000000000 */
[----:B------:R0:W-:Y:S01]  /*11a0*/  STL [R1+0x120], R6 ;  /* 0x0001200601007387 */ /* 0x0001e20000100800 */
[----:B------:R-:W-:-:S02]  /*11b0*/  VIADD R10, R0, 0x15 ;  /* 0x00000015000a7836 */ /* 0x000fc40000000000 */
[----:B------:R-:W-:Y:S01]  /*11c0*/  IMAD.HI.U32 R9, R73, R107, RZ ;  /* 0x0000006b49097227 */ /* 0x000fe200078e00ff */
[----:B------:R2:W-:Y:S01]  /*11d0*/  STL [R1+0x234], R4 ;  /* 0x0002340401007387 */ /* 0x0005e20000100800 */
[----:B------:R-:W-:Y:S02]  /*11e0*/  IABS R140, R11 ;  /* 0x0000000b008c7213 */ /* 0x000fe40000000000 */
[----:B------:R-:W-:Y:S01]  /*11f0*/  IMAD.MOV R7, RZ, RZ, -R7 ;  /* 0x000000ffff077224 */ /* 0x000fe200078e0a07 */
[----:B------:R3:W-:Y:S01]  /*1200*/  STL [R1+0x8dc], R14 ;  /* 0x0008dc0e01007387 */ /* 0x0007e20000100800 */
[----:B------:R-:W-:Y:S02]  /*1210*/  IMAD.MOV R8, RZ, RZ, -R8 ;  /* 0x000000ffff087224 */ /* 0x000fe400078e0a08 */
[----:B0-----:R-:W-:Y:S01]  /*1220*/  VIADD R6, R0, 0x16 ;  /* 0x0000001600067836 */ /* 0x001fe20000000000 */
[----:B------:R-:W-:Y:S01]  /*1230*/  STL [R1+0x8d8], R11 ;  /* 0x0008d80b01007387 */ /* 0x000fe20000100800 */
[----:B------:R-:W-:-:S02]  /*1240*/  IMAD.MOV R9, RZ, RZ, -R9 ;  /* 0x000000ffff097224 */ /* 0x000fc400078e0a09 */
[----:B--2---:R-:W-:Y:S01]  /*1250*/  VIADD R4, R0, 0x17 ;  /* 0x0000001700047836 */ /* 0x004fe20000000000 */
[----:B------:R0:W-:Y:S01]  /*1260*/  STL [R1+0x8d4], R10 ;  /* 0x0008d40a01007387 */ /* 0x0001e20000100800 */
[----:B------:R-:W-:Y:S01]  /*1270*/  IABS R12, R6 ;  /* 0x00000006000c7213 */ /* 0x000fe20000000000 */
[C---:B------:R-:W-:Y:S02]  /*1280*/  IMAD R76, R72.reuse, R7, R76 ;  /* 0x00000007484c7224 */ /* 0x040fe400078e024c */
[----:B---3--:R-:W-:Y:S01]  /*1290*/  IABS R14, R4 ;  /* 0x00000004000e7213 */ /* 0x008fe20000000000 */
[C---:B------:R-:W-:Y:S01]  /*12a0*/  IMAD R93, R72.reuse, R8, R93 ;  /* 0x00000008485d7224 */ /* 0x040fe200078e025d */
[----:B------:R2:W-:Y:S01]  /*12b0*/  STL [R1+0x8cc], R6 ;  /* 0x0008cc0601007387 */ /* 0x0005e20000100800 */
[----:B------:R-:W-:Y:S02]  /*12c0*/  IMAD R107, R72, R9, R107 ;  /* 0x00000009486b7224 */ /* 0x000fe400078e026b */
[C---:B------:R-:W-:Y:S01]  /*12d0*/  IMAD.HI.U32 R8, R73.reuse, R12, RZ ;  /* 0x0000000c49087227 */ /* 0x040fe200078e00ff */
[----:B0-----:R-:W-:Y:S01]  /*12e0*/  IABS R10, R10 ;  /* 0x0000000a000a7213 */ /* 0x001fe20000000000 */
[----:B------:R0:W-:Y:S02]  /*12f0*/  STL [R1+0x8e8], R4 ;  /* 0x0008e80401007387 */ /* 0x0001e40000100800 */
[----:B------:R-:W-:-:S04]  /*1300*/  IMAD.HI.U32 R9, R73, R14, RZ ;  /* 0x0000000e49097227 */ /* 0x000fc800078e00ff */
[----:B------:R-:W-:-:S04]  /*1310*/  IMAD.HI.U32 R7, R73, R10, RZ ;  /* 0x0000000a49077227 */ /* 0x000fc800078e00ff */
[----:B--2---:R-:W-:-:S04]  /*1320*/  IMAD.HI.U32 R6, R73, R140, RZ ;  /* 0x0000008c49067227 */ /* 0x004fc800078e00ff */
[----:B------:R-:W-:Y:S02]  /*1330*/  IMAD.MOV R7, RZ, RZ, -R7 ;  /* 0x000000ffff077224 */ /* 0x000fe400078e0a07 */
[----:B0-----:R-:W-:-:S04]  /*1340*/  IMAD.HI.U32 R4, R73, R126, RZ ;  /* 0x0000007e49047227 */ /* 0x001fc800078e00ff */
[----:B------:R-:W-:Y:S02]  /*1350*/  IMAD.MOV R15, RZ, RZ, -R8 ;  /* 0x000000ffff0f7224 */ /* 0x000fe400078e0a08 */
[----:B------:R-:W-:Y:S02]  /*1360*/  IMAD.MOV R9, RZ, RZ, -R9 ;  /* 0x000000ffff097224 */ /* 0x000fe400078e0a09 */
[----:B------:R-:W-:Y:S02]  /*1370*/  IMAD.MOV R13, RZ, RZ, -R6 ;  /* 0x000000ffff0d7224 */ /* 0x000fe400078e0a06 */
[C---:B------:R-:W-:Y:S02]  /*1380*/  IMAD R7, R72.reuse, R7, R10 ;  /* 0x0000000748077224 */ /* 0x040fe400078e020a */
[----:B------:R-:W-:Y:S02]  /*1390*/  IMAD.MOV R11, RZ, RZ, -R4 ;  /* 0x000000ffff0b7224 */ /* 0x000fe400078e0a04 */
[C---:B------:R-:W-:Y:S01]  /*13a0*/  IMAD R6, R72.reuse, R15, R12 ;  /* 0x0000000f48067224 */ /* 0x040fe200078e020c */
[----:B------:R0:W-:Y:S01]  /*13b0*/  STL [R1+0x50], R7 ;  /* 0x0000500701007387 */ /* 0x0001e20000100800 */
[----:B------:R-:W-:-:S02]  /*13c0*/  IMAD R4, R72, R9, R14 ;  /* 0x0000000948047224 */ /* 0x000fc400078e020e */
[C---:B------:R-:W-:Y:S01]  /*13d0*/  VIADD R10, R0.reuse, 0x18 ;  /* 0x00000018000a7836 */ /* 0x040fe20000000000 */
[----:B------:R2:W-:Y:S01]  /*13e0*/  STL [R1+0x11c], R6 ;  /* 0x00011c0601007387 */ /* 0x0005e20000100800 */
[C---:B------:R-:W-:Y:S02]  /*13f0*/  VIADD R8, R0.reuse, 0x19 ;  /* 0x0000001900087836 */ /* 0x040fe40000000000 */
[C---:B------:R-:W-:Y:S01]  /*1400*/  VIADD R12, R0.reuse, 0x1e ;  /* 0x0000001e000c7836 */ /* 0x040fe20000000000 */
[----:B------:R3:W-:Y:S01]  /*1410*/  STL [R1+0x274], R4 ;  /* 0x0002740401007387 */ /* 0x0007e20000100800 */
[----:B------:R-:W-:Y:S01]  /*1420*/  IABS R79, R10 ;  /* 0x0000000a004f7213 */ /* 0x000fe20000000000 */
[C---:B0-----:R-:W-:Y:S01]  /*1430*/  VIADD R7, R0.reuse, 0x1a ;  /* 0x0000001a00077836 */ /* 0x041fe20000000000 */
[----:B------:R-:W-:Y:S01]  /*1440*/  IABS R94, R8 ;  /* 0x00000008005e7213 */ /* 0x000fe20000000000 */
[----:B------:R0:W-:Y:S01]  /*1450*/  STL [R1+0x8c8], R10 ;  /* 0x0008c80a01007387 */ /* 0x0001e20000100800 */
[----:B------:R-:W-:-:S02]  /*1460*/  VIADD R14, R0, 0x1f ;  /* 0x0000001f000e7836 */ /* 0x000fc40000000000 */
[C---:B--2---:R-:W-:Y:S01]  /*1470*/  VIADD R6, R0.reuse, 0x1b ;  /* 0x0000001b00067836 */ /* 0x044fe20000000000 */
[----:B------:R-:W-:Y:S01]  /*1480*/  STL [R1+0x8ec], R8 ;  /* 0x0008ec0801007387 */ /* 0x000fe20000100800 */
[----:B------:R-:W-:Y:S01]  /*1490*/  IABS R110, R7 ;  /* 0x00000007006e7213 */ /* 0x000fe20000000000 */
[C---:B---3--:R-:W-:Y:S02]  /*14a0*/  VIADD R4, R0.reuse, 0x1c ;  /* 0x0000001c00047836 */ /* 0x048fe40000000000 */
[----:B------:R2:W-:Y:S01]  /*14b0*/  STL [R1+0x8f4], R7 ;  /* 0x0008f40701007387 */ /* 0x0005e20000100800 */
[----:B------:R-:W-:Y:S01]  /*14c0*/  IABS R127, R6 ;  /* 0x00000006007f7213 */ /* 0x000fe20000000000 */
[----:B0-----:R-:W-:Y:S01]  /*14d0*/  VIADD R10, R0, 0x1d ;  /* 0x0000001d000a7836 */ /* 0x001fe20000000000 */
[----:B------:R-:W-:Y:S01]  /*14e0*/  IABS R151, R4 ;  /* 0x0000000400977213 */ /* 0x000fe20000000000 */
[----:B------:R0:W-:Y:S01]  /*14f0*/  STL [R1+0x900], R6 ;  /* 0x0009000601007387 */ /* 0x0001e20000100800 */
[----:B------:R-:W-:-:S02]  /*1500*/  IMAD R126, R72, R11, R126 ;  /* 0x0000000b487e7224 */ /* 0x000fc400078e027e */
[----:B------:R-:W-:Y:S01]  /*1510*/  IMAD R140, R72, R13, R140 ;  /* 0x0000000d488c7224 */ /* 0x000fe200078e028c */
[----:B------:R3:W-:Y:S01]  /*1520*/  STL [R1+0x8fc], R4 ;  /* 0x0008fc0401007387 */ /* 0x0007e20000100800 */
[----:B------:R-:W-:Y:S02]  /*1530*/  VIADD R15, R0, 0x20 ;  /* 0x00000020000f7836 */ /* 0x000fe40000000000 */
[C---:B--2---:R-:W-:Y:S01]  /*1540*/  IMAD.HI.U32 R7, R73.reuse, R110, RZ ;  /* 0x0000006e49077227 */ /* 0x044fe200078e00ff */
[----:B------:R2:W-:Y:S02]  /*1550*/  STL [R1+0x90c], R10 ;  /* 0x00090c0a01007387 */ /* 0x0005e40000100800 */
[----:B------:R-:W-:Y:S01]  /*1560*/  IABS R81, R15 ;  /* 0x0000000f00517213 */ /* 0x000fe20000000000 */
[C---:B0-----:R-:W-:Y:S01]  /*1570*/  IMAD.HI.U32 R6, R73.reuse, R94, RZ ;  /* 0x0000005e49067227 */ /* 0x041fe200078e00ff */
[----:B------:R0:W-:Y:S03]  /*1580*/  STL [R1+0x908], R12 ;  /* 0x0009080c01007387 */ /* 0x0001e60000100800 */
[----:B---3--:R-:W-:Y:S01]  /*1590*/  IMAD.HI.U32 R4, R73, R79, RZ ;  /* 0x0000004f49047227 */ /* 0x008fe200078e00ff */
[----:B------:R3:W-:Y:S01]  /*15a0*/  STL [R1+0x910], R14 ;  /* 0x0009100e01007387 */ /* 0x0007e20000100800 */
[----:B--2---:R-:W-:-:S02]  /*15b0*/  IABS R10, R10 ;  /* 0x0000000a000a7213 */ /* 0x004fc40000000000 */
[----:B------:R-:W-:Y:S01]  /*15c0*/  IMAD.MOV R4, RZ, RZ, -R4 ;  /* 0x000000ffff047224 */ /* 0x000fe200078e0a04 */
[----:B------:R-:W-:Y:S01]  /*15d0*/  STL [R1+0x918], R15 ;  /* 0x0009180f01007387 */ /* 0x000fe20000100800 */
[----:B------:R-:W-:Y:S01]  /*15e0*/  IMAD.MOV R7, RZ, RZ, -R7 ;  /* 0x000000ffff077224 */ /* 0x000fe200078e0a07 */
[----:B0-----:R-:W-:Y:S01]  /*15f0*/  IABS R12, R12 ;  /* 0x0000000c000c7213 */ /* 0x001fe20000000000 */
[----:B------:R-:W-:Y:S02]  /*1600*/  IMAD.MOV R11, RZ, RZ, -R6 ;  /* 0x000000ffff0b7224 */ /* 0x000fe400078e0a06 */
[----:B------:R-:W-:Y:S01]  /*1610*/  IMAD R79, R72, R4, R79 ;  /* 0x00000004484f7224 */ /* 0x000fe200078e024f */
[----:B---3--:R-:W-:Y:S01]  /*1620*/  IABS R14, R14 ;  /* 0x0000000e000e7213 */ /* 0x008fe20000000000 */
[----:B------:R-:W-:Y:S02]  /*1630*/  VIADD R13, R0, 0x21 ;  /* 0x00000021000d7836 */ /* 0x000fe40000000000 */
[----:B------:R-:W-:-:S03]  /*1640*/  IMAD.HI.U32 R4, R73, R10, RZ ;  /* 0x0000000a49047227 */ /* 0x000fc600078e00ff */
[----:B------:R0:W-:Y:S01]  /*1650*/  STL [R1+0x924], R13 ;  /* 0x0009240d01007387 */ /* 0x0001e20000100800 */
[----:B------:R-:W-:Y:S01]  /*1660*/  IMAD R110, R72, R7, R110 ;  /* 0x00000007486e7224 */ /* 0x000fe200078e026e */
[----:B------:R-:W-:Y:S01]  /*1670*/  IABS R95, R13 ;  /* 0x0000000d005f7213 */ /* 0x000fe20000000000 */
[----:B------:R-:W-:-:S04]  /*1680*/  IMAD.HI.U32 R6, R73, R12, RZ ;  /* 0x0000000c49067227 */ /* 0x000fc800078e00ff */
[----:B------:R-:W-:-:S04]  /*1690*/  IMAD.HI.U32 R7, R73, R14, RZ ;  /* 0x0000000e49077227 */ /* 0x000fc800078e00ff */
[----:B------:R-:W-:Y:S02]  /*16a0*/  IMAD R94, R72, R11, R94 ;  /* 0x0000000b485e7224 */ /* 0x000fe400078e025e */
[----:B------:R-:W-:Y:S02]  /*16b0*/  IMAD.MOV R11, RZ, RZ, -R4 ;  /* 0x000000ffff0b7224 */ /* 0x000fe400078e0a04 */
[----:B0-----:R-:W-:Y:S02]  /*16c0*/  IMAD.MOV R13, RZ, RZ, -R6 ;  /* 0x000000ffff0d7224 */ /* 0x001fe400078e0a06 */
[----:B------:R-:W-:Y:S02]  /*16d0*/  IMAD.MOV R7, RZ, RZ, -R7 ;  /* 0x000000ffff077224 */ /* 0x000fe400078e0a07 */
[----:B------:R-:W-:-:S04]  /*16e0*/  IMAD.HI.U32 R8, R73, R127, RZ ;  /* 0x0000007f49087227 */ /* 0x000fc800078e00ff */
[----:B------:R-:W-:-:S04]  /*16f0*/  IMAD.HI.U32 R9, R73, R151, RZ ;  /* 0x0000009749097227 */ /* 0x000fc800078e00ff */
[C---:B------:R-:W-:Y:S02]  /*1700*/  IMAD R10, R72.reuse, R11, R10 ;  /* 0x0000000b480a7224 */ /* 0x040fe400078e020a */
[C---:B------:R-:W-:Y:S02]  /*1710*/  IMAD R6, R72.reuse, R13, R12 ;  /* 0x0000000d48067224 */ /* 0x040fe400078e020c */
[----:B------:R-:W-:Y:S01]  /*1720*/  IMAD R4, R72, R7, R14 ;  /* 0x0000000748047224 */ /* 0x000fe200078e020e */
[----:B------:R0:W-:Y:S01]  /*1730*/  STL [R1+0x58], R10 ;  /* 0x0000580a01007387 */ /* 0x0001e20000100800 */
[----:B------:R-:W-:Y:S02]  /*1740*/  IMAD.MOV R8, RZ, RZ, -R8 ;  /* 0x000000ffff087224 */ /* 0x000fe400078e0a08 */
[----:B------:R-:W-:Y:S01]  /*1750*/  IMAD.MOV R9, RZ, RZ, -R9 ;  /* 0x000000ffff097224 */ /* 0x000fe200078e0a09 */
[----:B------:R2:W-:Y:S01]  /*1760*/  STL [R1+0x118], R6 ;  /* 0x0001180601007387 */ /* 0x0005e20000100800 */
[----:B------:R-:W-:-:S02]  /*1770*/  VIADD R12, R0, 0x22 ;  /* 0x00000022000c7836 */ /* 0x000fc40000000000 */
[----:B------:R-:W-:Y:S01]  /*1780*/  VIADD R11, R0, 0x23 ;  /* 0x00000023000b7836 */ /* 0x000fe20000000000 */
[----:B------:R3:W-:Y:S01]  /*1790*/  STL [R1+0x278], R4 ;  /* 0x0002780401007387 */ /* 0x0007e20000100800 */
[----:B------:R-:W-:Y:S01]  /*17a0*/  IMAD R127, R72, R8, R127 ;  /* 0x00000008487f7224 */ /* 0x000fe200078e027f */
[----:B------:R-:W-:Y:S01]  /*17b0*/  IABS R112, R12 ;  /* 0x0000000c00707213 */ /* 0x000fe20000000000 */
[----:B0-----:R-:W-:Y:S01]  /*17c0*/  VIADD R10, R0, 0x24 ;  /* 0x00000024000a7836 */ /* 0x001fe20000000000 */
[----:B------:R0:W-:Y:S01]  /*17d0*/  STL [R1+0x920], R12 ;  /* 0x0009200c01007387 */ /* 0x0001e20000100800 */
[----:B------:R-:W-:Y:S01]  /*17e0*/  IMAD R151, R72, R9, R151 ;  /* 0x0000000948977224 */ /* 0x000fe200078e0297 */
[----:B------:R-:W-:Y:S01]  /*17f0*/  IABS R128, R11 ;  /* 0x0000000b00807213 */ /* 0x000fe20000000000 */
[----:B--2---:R-:W-:Y:S01]  /*1800*/  VIADD R6, R0, 0x25 ;  /* 0x0000002500067836 */ /* 0x004fe20000000000 */
[----:B------:R-:W-:Y:S01]  /*1810*/  STL [R1+0x928], R11 ;  /* 0x0009280b01007387 */ /* 0x000fe20000100800 */
[----:B------:R-:W-:Y:S01]  /*1820*/  IMAD.HI.U32 R8, R73, R81, RZ ;  /* 0x0000005149087227 */ /* 0x000fe200078e00ff */
[----:B------:R-:W-:-:S02]  /*1830*/  IABS R154, R10 ;  /* 0x0000000a009a7213 */ /* 0x000fc40000000000 */
[----:B------:R2:W-:Y:S01]  /*1840*/  STL [R1+0x930], R10 ;  /* 0x0009300a01007387 */ /* 0x0005e20000100800 */
[----:B---3--:R-:W-:Y:S02]  /*1850*/  VIADD R4, R0, 0x26 ;  /* 0x0000002600047836 */ /* 0x008fe40000000000 */
[----:B------:R-:W-:Y:S01]  /*1860*/  IMAD.HI.U32 R9, R73, R95, RZ ;  /* 0x0000005f49097227 */ /* 0x000fe200078e00ff */
[----:B------:R3:W-:Y:S02]  /*1870*/  STL [R1+0x934], R6 ;  /* 0x0009340601007387 */ /* 0x0007e40000100800 */
[----:B0-----:R-:W-:Y:S01]  /*1880*/  IABS R12, R4 ;  /* 0x00000004000c7213 */ /* 0x001fe20000000000 */
[----:B------:R-:W-:Y:S01]  /*1890*/  IMAD.MOV R8, RZ, RZ, -R8 ;  /* 0x000000ffff087224 */ /* 0x000fe200078e0a08 */
[----:B------:R0:W-:Y:S01]  /*18a0*/  STL [R1+0x93c], R4 ;  /* 0x00093c0401007387 */ /* 0x0001e20000100800 */
[----:B------:R-:W-:Y:S01]  /*18b0*/  IMAD.MOV R9, RZ, RZ, -R9 ;  /* 0x000000ffff097224 */ /* 0x000fe200078e0a09 */
[----:B--2---:R-:W-:Y:S01]  /*18c0*/  IABS R10, R6 ;  /* 0x00000006000a7213 */ /* 0x004fe20000000000 */
[----:B------:R-:W-:-:S02]  /*18d0*/  IMAD R81, R72, R8, R81 ;  /* 0x0000000848517224 */ /* 0x000fc400078e0251 */
[----:B------:R-:W-:Y:S02]  /*18e0*/  IMAD R95, R72, R9, R95 ;  /* 0x00000009485f7224 */ /* 0x000fe400078e025f */
[----:B------:R-:W-:-:S04]  /*18f0*/  IMAD.HI.U32 R8, R73, R10, RZ ;  /* 0x0000000a49087227 */ /* 0x000fc800078e00ff */
[----:B------:R-:W-:-:S04]  /*1900*/  IMAD.HI.U32 R9, R73, R12, RZ ;  /* 0x0000000c49097227 */ /* 0x000fc800078e00ff */
[----:B---3--:R-:W-:-:S04]  /*1910*/  IMAD.HI.U32 R6, R73, R128, RZ ;  /* 0x0000008049067227 */ /* 0x008fc800078e00ff */
[----:B0-----:R-:W-:-:S04]  /*1920*/  IMAD.HI.U32 R4, R73, R112, RZ ;  /* 0x0000007049047227 */ /* 0x001fc800078e00ff */
[----:B------:R-:W-:-:S04]  /*1930*/  IMAD.HI.U32 R7, R73, R154, RZ ;  /* 0x0000009a49077227 */ /* 0x000fc800078e00ff */
[----:B------:R-:W-:Y:S02]  /*1940*/  IMAD.MOV R15, RZ, RZ, -R8 ;  /* 0x000000ffff0f7224 */ /* 0x000fe400078e0a08 */
[----:B------:R-:W-:Y:S02]  /*1950*/  IMAD.MOV R9, RZ, RZ, -R9 ;  /* 0x000000ffff097224 */ /* 0x000fe400078e0a09 */
[----:B------:R-:W-:Y:S02]  /*1960*/  IMAD.MOV R13, RZ, RZ, -R6 ;  /* 0x000000ffff0d7224 */ /* 0x000fe400078e0a06 */
[----:B------:R-:W-:Y:S02]  /*1970*/  IMAD.MOV R11, RZ, RZ, -R4 ;  /* 0x000000ffff0b7224 */ /* 0x000fe400078e0a04 */
[----:B------:R-:W-:Y:S02]  /*1980*/  IMAD.MOV R7, RZ, RZ, -R7 ;  /* 0x000000ffff077224 */ /* 0x000fe400078e0a07 */
[----:B------:R-:W-:-:S02]  /*1990*/  IMAD R6, R72, R15, R10 ;  /* 0x0000000f48067224 */ /* 0x000fc400078e020a */
[----:B------:R-:W-:Y:S02]  /*19a0*/  IMAD R4, R72, R9, R12 ;  /* 0x0000000948047224 */ /* 0x000fe400078e020c */
[----:B------:R-:W-:Y:S01]  /*19b0*/  VIADD R10, R0, 0x28 ;  /* 0x00000028000a7836 */ /* 0x000fe20000000000 */
[----:B------:R0:W-:Y:S01]  /*19c0*/  STL [R1+0x84], R6 ;  /* 0x0000840601007387 */ /* 0x0001e20000100800 */
[----:B------:R-:W-:Y:S02]  /*19d0*/  IMAD R154, R72, R7, R154 ;  /* 0x00000007489a7224 */ /* 0x000fe400078e029a */
[C---:B------:R-:W-:Y:S01]  /*19e0*/  VIADD R8, R0.reuse, 0x29 ;  /* 0x0000002900087836 */ /* 0x040fe20000000000 */
[----:B------:R2:W-:Y:S01]  /*19f0*/  STL [R1+0x12c], R4 ;  /* 0x00012c0401007387 */ /* 0x0005e20000100800 */
[C---:B------:R-:W-:Y:S01]  /*1a00*/  VIADD R7, R0.reuse, 0x2a ;  /* 0x0000002a00077836 */ /* 0x040fe20000000000 */
[----:B------:R-:W-:Y:S01]  /*1a10*/  IABS R80, R10 ;  /* 0x0000000a00507213 */ /* 0x000fe20000000000 */
[C---:B------:R-:W-:Y:S01]  /*1a20*/  VIADD R12, R0.reuse, 0x2e ;  /* 0x0000002e000c7836 */ /* 0x040fe20000000000 */
[----:B------:R3:W-:Y:S01]  /*1a30*/  STL [R1+0x948], R10 ;  /* 0x0009480a01007387 */ /* 0x0007e20000100800 */
[----:B------:R-:W-:Y:S01]  /*1a40*/  IABS R96, R8 ;  /* 0x0000000800607213 */ /* 0x000fe20000000000 */
[----:B0-----:R-:W-:Y:S01]  /*1a50*/  VIADD R6, R0, 0x2b ;  /* 0x0000002b00067836 */ /* 0x001fe20000000000 */
[----:B------:R-:W-:Y:S01]  /*1a60*/  IABS R111, R7 ;  /* 0x00000007006f7213 */ /* 0x000fe20000000000 */
[----:B------:R0:W-:Y:S01]  /*1a70*/  STL [R1+0x954], R8 ;  /* 0x0009540801007387 */ /* 0x0001e20000100800 */
[----:B------:R-:W-:-:S02]  /*1a80*/  IMAD R112, R72, R11, R112 ;  /* 0x0000000b48707224 */ /* 0x000fc400078e0270 */
[C---:B--2---:R-:W-:Y:S01]  /*1a90*/  VIADD R4, R0.reuse, 0x2c ;  /* 0x0000002c00047836 */ /* 0x044fe20000000000 */
[----:B------:R-:W-:Y:S01]  /*1aa0*/  STL [R1+0x950], R7 ;  /* 0x0009500701007387 */ /* 0x000fe20000100800 */
[----:B------:R-:W-:Y:S01]  /*1ab0*/  IABS R129, R6 ;  /* 0x0000000600817213 */ /* 0x000fe20000000000 */
[C---:B---3--:R-:W-:Y:S02]  /*1ac0*/  VIADD R10, R0.reuse, 0x2d ;  /* 0x0000002d000a7836 */ /* 0x048fe40000000000 */
[----:B------:R2:W-:Y:S01]  /*1ad0*/  STL [R1+0x958], R6 ;  /* 0x0009580601007387 */ /* 0x0005e20000100800 */
[----:B------:R-:W-:Y:S01]  /*1ae0*/  IABS R152, R4 ;  /* 0x0000000400987213 */ /* 0x000fe20000000000 */
[----:B------:R-:W-:Y:S02]  /*1af0*/  VIADD R15, R0, 0x31 ;  /* 0x00000031000f7836 */ /* 0x000fe40000000000 */
[----:B------:R3:W-:Y:S01]  /*1b00*/  STL [R1+0x960], R4 ;  /* 0x0009600401007387 */ /* 0x0007e20000100800 */
[----:B0-----:R-:W-:-:S02]  /*1b10*/  IMAD.HI.U32 R8, R73, R129, RZ ;  /* 0x0000008149087227 */ /* 0x001fc400078e00ff */
[----:B------:R-:W-:Y:S01]  /*1b20*/  IABS R98, R15 ;  /* 0x0000000f00627213 */ /* 0x000fe20000000000 */
[----:B------:R0:W-:Y:S01]  /*1b30*/  STL [R1+0x96c], R10 ;  /* 0x00096c0a01007387 */ /* 0x0001e20000100800 */
[----:B------:R-:W-:Y:S02]  /*1b40*/  IMAD R128, R72, R13, R128 ;  /* 0x0000000d48807224 */ /* 0x000fe400078e0280 */
[C---:B--2---:R-:W-:Y:S01]  /*1b50*/  IMAD.HI.U32 R6, R73.reuse, R96, RZ ;  /* 0x0000006049067227 */ /* 0x044fe200078e00ff */
[----:B------:R2:W-:Y:S03]  /*1b60*/  STL [R1+0x968], R12 ;  /* 0x0009680c01007387 */ /* 0x0005e60000100800 */
[----:B---3--:R-:W-:Y:S01]  /*1b70*/  IMAD.HI.U32 R4, R73, R80, RZ ;  /* 0x0000005049047227 */ /* 0x008fe200078e00ff */
[----:B------:R-:W-:Y:S01]  /*1b80*/  STL [R1+0x978], R17 ;  /* 0x0009781101007387 */ /* 0x000fe20000100800 */
[----:B0-----:R-:W-:-:S02]  /*1b90*/  IABS R10, R10 ;  /* 0x0000000a000a7213 */ /* 0x001fc40000000000 */
[----:B------:R-:W-:Y:S01]  /*1ba0*/  IMAD.MOV R11, RZ, RZ, -R4 ;  /* 0x000000ffff0b7224 */ /* 0x000fe200078e0a04 */
[----:B------:R0:W-:Y:S01]  /*1bb0*/  STL [R1+0x97c], R15 ;  /* 0x00097c0f01007387 */ /* 0x0001e20000100800 */
[----:B------:R-:W-:Y:S01]  /*1bc0*/  IMAD.MOV R13, RZ, RZ, -R6 ;  /* 0x000000ffff0d7224 */ /* 0x000fe200078e0a06 */
[----:B--2---:R-:W-:Y:S01]  /*1bd0*/  IABS R12, R12 ;  /* 0x0000000c000c7213 */ /* 0x004fe20000000000 */
[----:B------:R-:W-:-:S04]  /*1be0*/  IMAD.HI.U32 R4, R73, R10, RZ ;  /* 0x0000000a49047227 */ /* 0x000fc800078e00ff */
[----:B------:R-:W-:-:S04]  /*1bf0*/  IMAD.HI.U32 R6, R73, R12, RZ ;  /* 0x0000000c49067227 */ /* 0x000fc800078e00ff */
[----:B------:R-:W-:Y:S02]  /*1c00*/  IMAD.MOV R8, RZ, RZ, -R8 ;  /* 0x000000ffff087224 */ /* 0x000fe400078e0a08 */
[----:B------:R-:W-:Y:S02]  /*1c10*/  IMAD R80, R72, R11, R80 ;  /* 0x0000000b48507224 */ /* 0x000fe400078e0250 */
[----:B------:R-:W-:Y:S02]  /*1c20*/  IMAD.MOV R11, RZ, RZ, -R4 ;  /* 0x000000ffff0b7224 */ /* 0x000fe400078e0a04 */
[----:B------:R-:W-:-:S04]  /*1c30*/  IMAD.HI.U32 R7, R73, R111, RZ ;  /* 0x0000006f49077227 */ /* 0x000fc800078e00ff */
[C---:B------:R-:W-:Y:S02]  /*1c40*/  IMAD R96, R72.reuse, R13, R96 ;  /* 0x0000000d48607224 */ /* 0x040fe400078e0260 */
[----:B------:R-:W-:Y:S02]  /*1c50*/  IMAD.MOV R13, RZ, RZ, -R6 ;  /* 0x000000ffff0d7224 */ /* 0x000fe400078e0a06 */
[----:B------:R-:W-:Y:S02]  /*1c60*/  IMAD R129, R72, R8, R129 ;  /* 0x0000000848817224 */ /* 0x000fe400078e0281 */
[----:B------:R-:W-:Y:S02]  /*1c70*/  VIADD R14, R0, 0x32 ;  /* 0x00000032000e7836 */ /* 0x000fe40000000000 */
[----:B------:R-:W-:-:S03]  /*1c80*/  IMAD.HI.U32 R8, R73, R98, RZ ;  /* 0x0000006249087227 */ /* 0x000fc600078e00ff */
[----:B------:R-:W-:Y:S01]  /*1c90*/  STL [R1+0x984], R14 ;  /* 0x0009840e01007387 */ /* 0x000fe20000100800 */
[C---:B------:R-:W-:Y:S01]  /*1ca0*/  IMAD R6, R72.reuse, R11, R10 ;  /* 0x0000000b48067224 */ /* 0x040fe200078e020a */
[----:B------:R-:W-:Y:S01]  /*1cb0*/  IABS R113, R14 ;  /* 0x0000000e00717213 */ /* 0x000fe20000000000 */
[----:B------:R-:W-:Y:S02]  /*1cc0*/  IMAD.MOV R7, RZ, RZ, -R7 ;  /* 0x000000ffff077224 */ /* 0x000fe400078e0a07 */
[----:B------:R-:W-:Y:S01]  /*1cd0*/  IMAD R4, R72, R13, R12 ;  /* 0x0000000d48047224 */ /* 0x000fe200078e020c */
[----:B------:R2:W-:Y:S01]  /*1ce0*/  STL [R1+0x8c], R6 ;  /* 0x00008c0601007387 */ /* 0x0005e20000100800 */
[C---:B------:R-:W-:Y:S02]  /*1cf0*/  VIADD R11, R0.reuse, 0x33 ;  /* 0x00000033000b7836 */ /* 0x040fe40000000000 */
[----:B0-----:R-:W-:Y:S01]  /*1d00*/  IMAD.MOV R15, RZ, RZ, -R8 ;  /* 0x000000ffff0f7224 */ /* 0x001fe200078e0a08 */
[----:B------:R0:W-:Y:S01]  /*1d10*/  STL [R1+0x128], R4 ;  /* 0x0001280401007387 */ /* 0x0001e20000100800 */
[----:B------:R-:W-:Y:S01]  /*1d20*/  VIADD R10, R0, 0x34 ;  /* 0x00000034000a7836 */ /* 0x000fe20000000000 */
[----:B------:R-:W-:Y:S01]  /*1d30*/  IABS R131, R11 ;  /* 0x0000000b00837213 */ /* 0x000fe20000000000 */
[----:B------:R-:W-:Y:S01]  /*1d40*/  IMAD R111, R72, R7, R111 ;  /* 0x00000007486f7224 */ /* 0x000fe200078e026f */
[----:B------:R3:W-:Y:S01]  /*1d50*/  STL [R1+0x990], R11 ;  /* 0x0009900b01007387 */ /* 0x0007e20000100800 */
[C---:B------:R-:W-:Y:S01]  /*1d60*/  VIADD R8, R0.reuse, 0x35 ;  /* 0x0000003500087836 */ /* 0x040fe20000000000 */
[----:B------:R-:W-:Y:S01]  /*1d70*/  IABS R155, R10 ;  /* 0x0000000a009b7213 */ /* 0x000fe20000000000 */
[----:B------:R-:W-:Y:S01]  /*1d80*/  IMAD.HI.U32 R7, R73, R82, RZ ;  /* 0x0000005249077227 */ /* 0x000fe200078e00ff */
[----:B------:R5:W-:Y:S03]  /*1d90*/  STL [R1+0x98c], R10 ;  /* 0x00098c0a01007387 */ /* 0x000be60000100800 */
[C---:B--2---:R-:W-:Y:S01]  /*1da0*/  VIADD R6, R0.reuse, 0x36 ;  /* 0x0000003600067836 */ /* 0x044fe20000000000 */
[----:B------:R2:W-:Y:S01]  /*1db0*/  STL [R1+0x99c], R8 ;  /* 0x00099c0801007387 */ /* 0x0005e20000100800 */
[----:B0-----:R-:W-:-:S02]  /*1dc0*/  VIADD R4, R0, 0x38 ;  /* 0x0000003800047836 */ /* 0x001fc40000000000 */
[----:B------:R-:W-:Y:S01]  /*1dd0*/  IMAD.MOV R7, RZ, RZ, -R7 ;  /* 0x000000ffff077224 */ /* 0x000fe200078e0a07 */
[----:B---3--:R-:W-:Y:S01]  /*1de0*/  IABS R11, R6 ;  /* 0x00000006000b7213 */ /* 0x008fe20000000000 */
[C---:B------:R-:W-:Y:S01]  /*1df0*/  IMAD.HI.U32 R9, R73.reuse, R152, RZ ;  /* 0x0000009849097227 */ /* 0x040fe200078e00ff */
[----:B-----5:R-:W-:Y:S01]  /*1e00*/  IABS R10, R8 ;  /* 0x00000008000a7213 */ /* 0x020fe20000000000 */
[----:B------:R0:W-:Y:S01]  /*1e10*/  STL [R1+0x998], R6 ;  /* 0x0009980601007387 */ /* 0x0001e20000100800 */
[----:B------:R-:W-:Y:S01]  /*1e20*/  IABS R84, R4 ;  /* 0x0000000400547213 */ /* 0x000fe20000000000 */
[----:B------:R-:W-:Y:S02]  /*1e30*/  IMAD R82, R72, R7, R82 ;  /* 0x0000000748527224 */ /* 0x000fe400078e0252 */
[----:B------:R3:W-:Y:S01]  /*1e40*/  STL [R1+0x9a8], R4 ;  /* 0x0009a80401007387 */ /* 0x0007e20000100800 */
[----:B------:R-:W-:-:S04]  /*1e50*/  IMAD.HI.U32 R7, R73, R10, RZ ;  /* 0x0000000a49077227 */ /* 0x000fc800078e00ff */
[----:B--2---:R-:W-:-:S04]  /*1e60*/  IMAD.HI.U32 R8, R73, R11, RZ ;  /* 0x0000000b49087227 */ /* 0x004fc800078e00ff */
[----:B0-----:R-:W-:-:S04]  /*1e70*/  IMAD.HI.U32 R6, R73, R155, RZ ;  /* 0x0000009b49067227 */ /* 0x001fc800078e00ff */
[----:B---3--:R-:W-:-:S04]  /*1e80*/  IMAD.HI.U32 R4, R73, R131, RZ ;  /* 0x0000008349047227 */ /* 0x008fc800078e00ff */
[----:B------:R-:W-:Y:S02]  /*1e90*/  IMAD.MOV R9, RZ, RZ, -R9 ;  /* 0x000000ffff097224 */ /* 0x000fe400078e0a09 */
[----:B------:R-:W-:Y:S02]  /*1ea0*/  IMAD.MOV R6, RZ, RZ, -R6 ;  /* 0x000000ffff067224 */ /* 0x000fe400078e0a06 */
[----:B------:R-:W-:Y:S02]  /*1eb0*/  IMAD.MOV R4, RZ, RZ, -R4 ;  /* 0x000000ffff047224 */ /* 0x000fe400078e0a04 */
[----:B------:R-:W-:Y:S02]  /*1ec0*/  IMAD.MOV R7, RZ, RZ, -R7 ;  /* 0x000000ffff077224 */ /* 0x000fe400078e0a07 */
[----:B------:R-:W-:Y:S02]  /*1ed0*/  IMAD.MOV R8, RZ, RZ, -R8 ;  /* 0x000000ffff087224 */ /* 0x000fe400078e0a08 */
[----:B------:R-:W-:-:S02]  /*1ee0*/  IMAD R152, R72, R9, R152 ;  /* 0x0000000948987224 */ /* 0x000fc400078e0298 */
[----:B------:R-:W-:-:S04]  /*1ef0*/  IMAD.HI.U32 R9, R73, R113, RZ ;  /* 0x0000007149097227 */ /* 0x000fc800078e00ff */
[C---:B------:R-:W-:Y:S02]  /*1f00*/  IMAD R155, R72.reuse, R6, R155 ;  /* 0x00000006489b7224 */ /* 0x040fe400078e029b */
[C---:B------:R-:W-:Y:S02]  /*1f10*/  IMAD R131, R72.reuse, R4, R131 ;  /* 0x0000000448837224 */ /* 0x040fe400078e0283 */
[C---:B------:R-:W-:Y:S02]  /*1f20*/  IMAD R6, R72.reuse, R7, R10 ;  /* 0x0000000748067224 */ /* 0x040fe400078e020a */
[----:B------:R-:W-:Y:S02]  /*1f30*/  IMAD R4, R72, R8, R11 ;  /* 0x0000000848047224 */ /* 0x000fe400078e020b */
[----:B------:R-:W-:Y:S01]  /*1f40*/  IMAD.MOV R9, RZ, RZ, -R9 ;  /* 0x000000ffff097224 */ /* 0x000fe200078e0a09 */
[----:B------:R0:W-:Y:S01]  /*1f50*/  STL [R1+0x94], R6 ;  /* 0x0000940601007387 */ /* 0x0001e20000100800 */
[----:B------:R-:W-:-:S02]  /*1f60*/  VIADD R12, R0, 0x39 ;  /* 0x00000039000c7836 */ /* 0x000fc40000000000 */
[----:B------:R-:W-:Y:S01]  /*1f70*/  VIADD R10, R0, 0x3a ;  /* 0x0000003a000a7836 */ /* 0x000fe20000000000 */
[----:B------:R2:W-:Y:S01]  /*1f80*/  STL [R1+0x124], R4 ;  /* 0x0001240401007387 */ /* 0x0005e20000100800 */
[----:B------:R-:W-:Y:S01]  /*1f90*/  IMAD R113, R72, R9, R113 ;  /* 0x0000000948717224 */ /* 0x000fe200078e0271 */
[----:B------:R-:W-:Y:S01]  /*1fa0*/  IABS R97, R12 ;  /* 0x0000000c00617213 */ /* 0x000fe20000000000 */
[----:B------:R-:W-:Y:S01]  /*1fb0*/  IMAD.HI.U32 R9, R73, R84, RZ ;  /* 0x0000005449097227 */ /* 0x000fe200078e00ff */
[----:B------:R3:W-:Y:S01]  /*1fc0*/  STL [R1+0x9b4], R12 ;  /* 0x0009b40c01007387 */ /* 0x0007e20000100800 */
[----:B------:R-:W-:Y:S02]  /*1fd0*/  IABS R115, R10 ;  /* 0x0000000a00737213 */ /* 0x000fe40000000000 */
[C---:B0-----:R-:W-:Y:S01]  /*1fe0*/  VIADD R6, R0.reuse, 0x3c ;  /* 0x0000003c00067836 */ /* 0x041fe20000000000 */
[----:B------:R0:W-:Y:S01]  /*1ff0*/  STL [R1+0x9b0], R10 ;  /* 0x0009b00a01007387 */ /* 0x0001e20000100800 */
[----:B------:R-:W-:-:S02]  /*2000*/  VIADD R7, R0, 0x3b ;  /* 0x0000003b00077836 */ /* 0x000fc40000000000 */
[----:B--2---:R-:W-:Y:S02]  /*2010*/  VIADD R4, R0, 0x3d ;  /* 0x0000003d00047836 */ /* 0x004fe40000000000 */
[----:B------:R-:W-:Y:S01]  /*2020*/  IMAD.MOV R9, RZ, RZ, -R9 ;  /* 0x000000ffff097224 */ /* 0x000fe200078e0a09 */
[----:B------:R-:W-:Y:S01]  /*2030*/  STL [R1+0x9b8], R7 ;  /* 0x0009b80701007387 */ /* 0x000fe20000100800 */
[----:B------:R-:W-:Y:S01]  /*2040*/  IABS R130, R7 ;  /* 0x0000000700827213 */ /* 0x000fe20000000000 */
[C---:B------:R-:W-:Y:S01]  /*2050*/  IMAD R98, R72.reuse, R15, R98 ;  /* 0x0000000f48627224 */ /* 0x040fe200078e0262 */
[----:B---3--:R-:W-:Y:S01]  /*2060*/  IABS R12, R4 ;  /* 0x00000004000c7213 */ /* 0x008fe20000000000 */
[----:B------:R2:W-:Y:S01]  /*2070*/  STL [R1+0x9c0], R6 ;  /* 0x0009c00601007387 */ /* 0x0005e20000100800 */
[----:B0-----:R-:W-:Y:S01]  /*2080*/  IABS R10, R6 ;  /* 0x00000006000a7213 */ /* 0x001fe20000000000 */
[----:B------:R-:W-:Y:S02]  /*2090*/  IMAD R84, R72, R9, R84 ;  /* 0x0000000948547224 */ /* 0x000fe400078e0254 */
[----:B------:R0:W-:Y:S01]  /*20a0*/  STL [R1+0x9c4], R4 ;  /* 0x0009c40401007387 */ /* 0x0001e20000100800 */
[----:B------:R-:W-:-:S04]  /*20b0*/  IMAD.HI.U32 R9, R73, R12, RZ ;  /* 0x0000000c49097227 */ /* 0x000fc800078e00ff */
[----:B------:R-:W-:-:S04]  /*20c0*/  IMAD.HI.U32 R8, R73, R10, RZ ;  /* 0x0000000a49087227 */ /* 0x000fc800078e00ff */
[----:B--2---:R-:W-:-:S04]  /*20d0*/  IMAD.HI.U32 R6, R73, R115, RZ ;  /* 0x0000007349067227 */ /* 0x004fc800078e00ff */
[----:B0-----:R-:W-:-:S04]  /*20e0*/  IMAD.HI.U32 R4, R73, R97, RZ ;  /* 0x0000006149047227 */ /* 0x001fc800078e00ff */
[----:B------:R-:W-:Y:S02]  /*20f0*/  IMAD.MOV R6, RZ, RZ, -R6 ;  /* 0x000000ffff067224 */ /* 0x000fe400078e0a06 */
[----:B------:R-:W-:-:S04]  /*2100*/  IMAD.HI.U32 R7, R73, R130, RZ ;  /* 0x0000008249077227 */ /* 0x000fc800078e00ff */
[----:B------:R-:W-:Y:S02]  /*2110*/  IMAD.MOV R4, RZ, RZ, -R4 ;  /* 0x000000ffff047224 */ /* 0x000fe400078e0a04 */
[----:B------:R-:W-:Y:S02]  /*2120*/  IMAD.MOV R11, RZ, RZ, -R8 ;  /* 0x000000ffff0b7224 */ /* 0x000fe400078e0a08 */
[----:B------:R-:W-:Y:S02]  /*2130*/  IMAD.MOV R9, RZ, RZ, -R9 ;  /* 0x000000ffff097224 */ /* 0x000fe400078e0a09 */
[C---:B------:R-:W-:Y:S02]  /*2140*/  IMAD R115, R72.reuse, R6, R115 ;  /* 0x0000000648737224 */ /* 0x040fe400078e0273 */
[----:B------:R-:W-:Y:S02]  /*2150*/  IMAD.MOV R7, RZ, RZ, -R7 ;  /* 0x000000ffff077224 */ /* 0x000fe400078e0a07 */
[----:B------:R-:W-:-:S02]  /*2160*/  IMAD R97, R72, R4, R97 ;  /* 0x0000000448617224 */ /* 0x000fc400078e0261 */
[C---:B------:R-:W-:Y:S02]  /*2170*/  IMAD R6, R72.reuse, R11, R10 ;  /* 0x0000000b48067224 */ /* 0x040fe400078e020a */
[----:B------:R-:W-:Y:S02]  /*2180*/  IMAD R4, R72, R9, R12 ;  /* 0x0000000948047224 */ /* 0x000fe400078e020c */
[----:B------:R-:W-:Y:S01]  /*2190*/  VIADD R10, R0, 0x3e ;  /* 0x0000003e000a7836 */ /* 0x000fe20000000000 */
[----:B------:R0:W-:Y:S01]  /*21a0*/  STL [R1+0x4], R6 ;  /* 0x0000040601007387 */ /* 0x0001e20000100800 */
[----:B------:R-:W-:Y:S02]  /*21b0*/  IMAD R130, R72, R7, R130 ;  /* 0x0000000748827224 */ /* 0x000fe400078e0282 */
[C---:B------:R-:W-:Y:S01]  /*21c0*/  VIADD R8, R0.reuse, 0x40 ;  /* 0x0000004000087836 */ /* 0x040fe20000000000 */
[----:B------:R2:W-:Y:S01]  /*21d0*/  STL [R1+0x90], R4 ;  /* 0x0000900401007387 */ /* 0x0005e20000100800 */
[----:B------:R-:W-:-:S02]  /*21e0*/  VIADD R7, R0, 0x41 ;  /* 0x0000004100077836 */ /* 0x000fc40000000000 */
[C---:B------:R-:W-:Y:S01]  /*21f0*/  VIADD R15, R0.reuse, 0x44 ;  /* 0x00000044000f7836 */ /* 0x040fe20000000000 */
[----:B------:R3:W-:Y:S01]  /*2200*/  STL [R1+0x9cc], R10 ;  /* 0x0009cc0a01007387 */ /* 0x0007e20000100800 */
[----:B------:R-:W-:Y:S01]  /*2210*/  IABS R83, R8 ;  /* 0x0000000800537213 */ /* 0x000fe20000000000 */
[C---:B0-----:R-:W-:Y:S01]  /*2220*/  VIADD R6, R0.reuse, 0x42 ;  /* 0x0000004200067836 */ /* 0x041fe20000000000 */
[----:B------:R-:W-:Y:S01]  /*2230*/  IABS R99, R7 ;  /* 0x0000000700637213 */ /* 0x000fe20000000000 */
[----:B------:R0:W-:Y:S01]  /*2240*/  STL [R1+0x9d8], R8 ;  /* 0x0009d80801007387 */ /* 0x0001e20000100800 */
[C---:B------:R-:W-:Y:S01]  /*2250*/  VIADD R14, R0.reuse, 0x45 ;  /* 0x00000045000e7836 */ /* 0x040fe20000000000 */
[----:B------:R-:W-:Y:S01]  /*2260*/  IABS R156, R15 ;  /* 0x0000000f009c7213 */ /* 0x000fe20000000000 */
[C---:B--2---:R-:W-:Y:S01]  /*2270*/  VIADD R4, R0.reuse, 0x43 ;  /* 0x0000004300047836 */ /* 0x044fe20000000000 */
[----:B------:R2:W-:Y:S01]  /*2280*/  STL [R1+0x9e4], R7 ;  /* 0x0009e40701007387 */ /* 0x0005e20000100800 */
[----:B------:R-:W-:Y:S01]  /*2290*/  IABS R114, R6 ;  /* 0x0000000600727213 */ /* 0x000fe20000000000 */
[----:B------:R-:W-:Y:S01]  /*22a0*/  VIADD R12, R0, 0x46 ;  /* 0x00000046000c7836 */ /* 0x000fe20000000000 */
[----:B---3--:R-:W-:Y:S01]  /*22b0*/  IABS R10, R10 ;  /* 0x0000000a000a7213 */ /* 0x008fe20000000000 */
[----:B------:R3:W-:Y:S01]  /*22c0*/  STL [R1+0x9e0], R6 ;  /* 0x0009e00601007387 */ /* 0x0007e20000100800 */
[----:B------:R-:W-:Y:S01]  /*22d0*/  IABS R133, R4 ;  /* 0x0000000400857213 */ /* 0x000fe20000000000 */
[----:B0-----:R-:W-:-:S02]  /*22e0*/  IMAD.HI.U32 R8, R73, R114, RZ ;  /* 0x0000007249087227 */ /* 0x001fc400078e00ff */
[----:B------:R0:W-:Y:S02]  /*22f0*/  STL [R1+0x9e8], R4 ;  /* 0x0009e80401007387 */ /* 0x0001e40000100800 */
[----:B--2---:R-:W-:-:S04]  /*2300*/  IMAD.HI.U32 R7, R73, R99, RZ ;  /* 0x0000006349077227 */ /* 0x004fc800078e00ff */
[----:B---3--:R-:W-:-:S04]  /*2310*/  IMAD.HI.U32 R6, R73, R83, RZ ;  /* 0x0000005349067227 */ /* 0x008fc800078e00ff */
[----:B0-----:R-:W-:-:S04]  /*2320*/  IMAD.HI.U32 R4, R73, R10, RZ ;  /* 0x0000000a49047227 */ /* 0x001fc800078e00ff */
[----:B------:R-:W-:Y:S02]  /*2330*/  IMAD.MOV R11, RZ, RZ, -R4 ;  /* 0x000000ffff0b7224 */ /* 0x000fe400078e0a04 */
[----:B------:R-:W-:Y:S02]  /*2340*/  IMAD.MOV R6, RZ, RZ, -R6 ;  /* 0x000000ffff067224 */ /* 0x000fe400078e0a06 */
[----:B------:R-:W-:Y:S01]  /*2350*/  IMAD R4, R72, R11, R10 ;  /* 0x0000000b48047224 */ /* 0x000fe200078e020a */
[----:B------:R-:W-:Y:S01]  /*2360*/  IABS R10, R14 ;  /* 0x0000000e000a7213 */ /* 0x000fe20000000000 */
[----:B------:R-:W-:Y:S02]  /*2370*/  IMAD.MOV R13, RZ, RZ, -R8 ;  /* 0x000000ffff0d7224 */ /* 0x000fe400078e0a08 */
[----:B------:R-:W-:Y:S01]  /*2380*/  VIADD R8, R0, 0x48 ;  /* 0x0000004800087836 */ /* 0x000fe20000000000 */
[----:B------:R0:W-:Y:S01]  /*2390*/  STL [R1+0x174], R4 ;  /* 0x0001740401007387 */ /* 0x0001e20000100800 */
[----:B------:R-:W-:-:S02]  /*23a0*/  IMAD.MOV R7, RZ, RZ, -R7 ;  /* 0x000000ffff077224 */ /* 0x000fc400078e0a07 */
[C---:B------:R-:W-:Y:S01]  /*23b0*/  IMAD R83, R72.reuse, R6, R83 ;  /* 0x0000000648537224 */ /* 0x040fe200078e0253 */
[----:B------:R-:W-:Y:S01]  /*23c0*/  STL [R1+0x9f0], R15 ;  /* 0x0009f00f01007387 */ /* 0x000fe20000100800 */
[----:B------:R-:W-:Y:S01]  /*23d0*/  IMAD.HI.U32 R6, R73, R10, RZ ;  /* 0x0000000a49067227 */ /* 0x000fe200078e00ff */
[----:B------:R-:W-:Y:S02]  /*23e0*/  IABS R87, R8 ;  /* 0x0000000800577213 */ /* 0x000fe40000000000 */
[----:B------:R-:W-:Y:S01]  /*23f0*/  STL [R1+0x9fc], R14 ;  /* 0x0009fc0e01007387 */ /* 0x000fe20000100800 */
[----:B------:R-:W-:Y:S02]  /*2400*/  IMAD R99, R72, R7, R99 ;  /* 0x0000000748637224 */ /* 0x000fe400078e0263 */
[----:B0-----:R-:W-:Y:S01]  /*2410*/  VIADD R4, R0, 0x49 ;  /* 0x0000004900047836 */ /* 0x001fe20000000000 */
[----:B------:R0:W-:Y:S01]  /*2420*/  STL [R1+0x9f8], R12 ;  /* 0x0009f80c01007387 */ /* 0x0001e20000100800 */
[----:B------:R-:W-:-:S02]  /*2430*/  IMAD R114, R72, R13, R114 ;  /* 0x0000000d48727224 */ /* 0x000fc400078e0272 */
[----:B------:R-:W-:Y:S01]  /*2440*/  IMAD.MOV R13, RZ, RZ, -R6 ;  /* 0x000000ffff0d7224 */ /* 0x000fe200078e0a06 */
[----:B------:R-:W-:Y:S01]  /*2450*/  STL [R1+0xa08], R8 ;  /* 0x000a080801007387 */ /* 0x000fe20000100800 */
[----:B------:R-:W-:Y:S01]  /*2460*/  IABS R100, R4 ;  /* 0x0000000400647213 */ /* 0x000fe20000000000 */
[C---:B------:R-:W-:Y:S02]  /*2470*/  IMAD.HI.U32 R9, R73.reuse, R133, RZ ;  /* 0x0000008549097227 */ /* 0x040fe400078e00ff */
[----:B------:R2:W-:Y:S01]  /*2480*/  STL [R1+0xa0c], R4 ;  /* 0x000a0c0401007387 */ /* 0x0005e20000100800 */
[----:B0-----:R-:W-:Y:S01]  /*2490*/  IABS R12, R12 ;  /* 0x0000000c000c7213 */ /* 0x001fe20000000000 */
[----:B------:R-:W-:Y:S02]  /*24a0*/  IMAD R6, R72, R13, R10 ;  /* 0x0000000d48067224 */ /* 0x000fe400078e020a */
[----:B------:R-:W-:Y:S02]  /*24b0*/  VIADD R13, R0, 0x4a ;  /* 0x0000004a000d7836 */ /* 0x000fe40000000000 */
[C---:B------:R-:W-:Y:S01]  /*24c0*/  IMAD.HI.U32 R7, R73.reuse, R12, RZ ;  /* 0x0000000c49077227 */ /* 0x040fe200078e00ff */
[----:B------:R0:W-:Y:S02]  /*24d0*/  STL [R1+0x98], R6 ;  /* 0x0000980601007387 */ /* 0x0001e40000100800 */
[----:B------:R-:W-:Y:S01]  /*24e0*/  IABS R118, R13 ;  /* 0x0000000d00767213 */ /* 0x000fe20000000000 */
[----:B--2---:R-:W-:-:S04]  /*24f0*/  IMAD.HI.U32 R4, R73, R156, RZ ;  /* 0x0000009c49047227 */ /* 0x004fc800078e00ff */
[----:B------:R-:W-:Y:S02]  /*2500*/  IMAD.MOV R7, RZ, RZ, -R7 ;  /* 0x000000ffff077224 */ /* 0x000fe400078e0a07 */
[----:B------:R-:W-:Y:S02]  /*2510*/  IMAD.MOV R11, RZ, RZ, -R4 ;  /* 0x000000ffff0b7224 */ /* 0x000fe400078e0a04 */
[----:B------:R-:W-:-:S04]  /*2520*/  IMAD.HI.U32 R8, R73, R87, RZ ;  /* 0x0000005749087227 */ /* 0x000fc800078e00ff */
[C---:B------:R-:W-:Y:S02]  /*2530*/  IMAD R4, R72.reuse, R7, R12 ;  /* 0x0000000748047224 */ /* 0x040fe400078e020c */
[----:B------:R-:W-:Y:S02]  /*2540*/  IMAD R156, R72, R11, R156 ;  /* 0x0000000b489c7224 */ /* 0x000fe400078e029c */
[C---:B------:R-:W-:Y:S01]  /*2550*/  VIADD R11, R0.reuse, 0x4b ;  /* 0x0000004b000b7836 */ /* 0x040fe20000000000 */
[----:B------:R2:W-:Y:S01]  /*2560*/  STL [R1+0x138], R4 ;  /* 0x0001380401007387 */ /* 0x0005e20000100800 */
[C---:B------:R-:W-:Y:S02]  /*2570*/  VIADD R10, R0.reuse, 0x4c ;  /* 0x0000004c000a7836 */ /* 0x040fe40000000000 */
[----:B------:R-:W-:Y:S01]  /*2580*/  IMAD.MOV R8, RZ, RZ, -R8 ;  /* 0x000000ffff087224 */ /* 0x000fe200078e0a08 */
[----:B------:R-:W-:Y:S01]  /*2590*/  STL [R1+0xa14], R13 ;  /* 0x000a140d01007387 */ /* 0x000fe20000100800 */
[----:B0-----:R-:W-:Y:S01]  /*25a0*/  VIADD R6, R0, 0x4d ;  /* 0x0000004d00067836 */ /* 0x001fe20000000000 */
[----:B------:R-:W-:Y:S01]  /*25b0*/  IABS R134, R11 ;  /* 0x0000000b00867213 */ /* 0x000fe20000000000 */
[----:B------:R-:W-:Y:S01]  /*25c0*/  IMAD.MOV R9, RZ, RZ, -R9 ;  /* 0x000000ffff097224 */ /* 0x000fe200078e0a09 */
[----:B------:R-:W-:Y:S01]  /*25d0*/  STL [R1+0xa18], R11 ;  /* 0x000a180b01007387 */ /* 0x000fe20000100800 */
[----:B------:R-:W-:Y:S01]  /*25e0*/  IMAD R87, R72, R8, R87 ;  /* 0x0000000848577224 */ /* 0x000fe200078e0257 */
[----:B------:R-:W-:Y:S01]  /*25f0*/  IABS R8, R10 ;  /* 0x0000000a00087213 */ /* 0x000fe20000000000 */
[----:B--2---:R-:W-:Y:S01]  /*2600*/  VIADD R4, R0, 0x4e ;  /* 0x0000004e00047836 */ /* 0x004fe20000000000 */
[----:B------:R-:W-:Y:S01]  /*2610*/  STL [R1+0xa10], R10 ;  /* 0x000a100a01007387 */ /* 0x000fe20000100800 */
[----:B------:R-:W-:-:S02]  /*2620*/  IMAD R133, R72, R9, R133 ;  /* 0x0000000948857224 */ /* 0x000fc400078e0285 */
[C---:B------:R-:W-:Y:S01]  /*2630*/  IMAD.HI.U32 R9, R73.reuse, R100, RZ ;  /* 0x0000006449097227 */ /* 0x040fe200078e00ff */
[----:B------:R0:W-:Y:S03]  /*2640*/  STL [R1+0xa04], R6 ;  /* 0x000a040601007387 */ /* 0x0001e60000100800 */
[----:B------:R-:W-:Y:S01]  /*2650*/  IMAD.HI.U32 R15, R73, R8, RZ ;  /* 0x00000008490f7227 */ /* 0x000fe200078e00ff */
[----:B------:R2:W-:Y:S03]  /*2660*/  STL [R1+0xa00], R4 ;  /* 0x000a000401007387 */ /* 0x0005e60000100800 */
[----:B------:R-:W-:Y:S02]  /*2670*/  IMAD.MOV R9, RZ, RZ, -R9 ;  /* 0x000000ffff097224 */ /* 0x000fe400078e0a09 */
[----:B------:R-:W-:Y:S01]  /*2680*/  IMAD.MOV R15, RZ, RZ, -R15 ;  /* 0x000000ffff0f7224 */ /* 0x000fe200078e0a0f */
[----:B0-----:R-:W-:Y:S01]  /*2690*/  IABS R6, R6 ;  /* 0x0000000600067213 */ /* 0x001fe20000000000 */
[----:B------:R-:W-:-:S02]  /*26a0*/  IMAD R100, R72, R9, R100 ;  /* 0x0000000948647224 */ /* 0x000fc400078e0264 */
[----:B------:R-:W-:Y:S01]  /*26b0*/  IMAD.HI.U32 R11, R73, R118, RZ ;  /* 0x00000076490b7227 */ /* 0x000fe200078e00ff */
[----:B--2---:R-:W-:-:S03]  /*26c0*/  IABS R4, R4 ;  /* 0x0000000400047213 */ /* 0x004fc60000000000 */
[----:B------:R-:W-:-:S04]  /*26d0*/  IMAD.HI.U32 R7, R73, R6, RZ ;  /* 0x0000000649077227 */ /* 0x000fc800078e00ff */
[----:B------:R-:W-:Y:S02]  /*26e0*/  IMAD.MOV R7, RZ, RZ, -R7 ;  /* 0x000000ffff077224 */ /* 0x000fe400078e0a07 */
[----:B------:R-:W-:-:S04]  /*26f0*/  IMAD.HI.U32 R9, R73, R4, RZ ;  /* 0x0000000449097227 */ /* 0x000fc800078e00ff */
[C---:B------:R-:W-:Y:S02]  /*2700*/  IMAD R8, R72.reuse, R15, R8 ;  /* 0x0000000f48087224 */ /* 0x040fe400078e0208 */
[C---:B------:R-:W-:Y:S02]  /*2710*/  IMAD R6, R72.reuse, R7, R6 ;  /* 0x0000000748067224 */ /* 0x040fe400078e0206 */
[----:B------:R-:W-:Y:S01]  /*2720*/  IMAD.MOV R11, RZ, RZ, -R11 ;  /* 0x000000ffff0b7224 */ /* 0x000fe200078e0a0b */
[----:B------:R0:W-:Y:S01]  /*2730*/  STL [R1+0x10], R8 ;  /* 0x0000100801007387 */ /* 0x0001e20000100800 */
[----:B------:R-:W-:Y:S02]  /*2740*/  IMAD.MOV R9, RZ, RZ, -R9 ;  /* 0x000000ffff097224 */ /* 0x000fe400078e0a09 */
[C---:B------:R-:W-:Y:S01]  /*2750*/  IMAD R118, R72.reuse, R11, R118 ;  /* 0x0000000b48767224 */ /* 0x040fe200078e0276 */
[----:B------:R2:W-:Y:S01]  /*2760*/  STL [R1+0xcc], R6 ;  /* 0x0000cc0601007387 */ /* 0x0005e20000100800 */
[----:B------:R-:W-:-:S02]  /*2770*/  IMAD R4, R72, R9, R4 ;  /* 0x0000000948047224 */ /* 0x000fc400078e0204 */
[C---:B------:R-:W-:Y:S02]  /*2780*/  VIADD R11, R0.reuse, 0x50 ;  /* 0x00000050000b7836 */ /* 0x040fe40000000000 */
[C---:B------:R-:W-:Y:S01]  /*2790*/  VIADD R10, R0.reuse, 0x51 ;  /* 0x00000051000a7836 */ /* 0x040fe20000000000 */
[----:B------:R3:W-:Y:S01]  /*27a0*/  STL [R1+0x134], R4 ;  /* 0x0001340401007387 */ /* 0x0007e20000100800 */
[C---:B0-----:R-:W-:Y:S01]  /*27b0*/  VIADD R8, R0.reuse, 0x52 ;  /* 0x0000005200087836 */ /* 0x041fe20000000000 */
[----:B------:R-:W-:Y:S01]  /*27c0*/  IABS R86, R11 ;  /* 0x0000000b00567213 */ /* 0x000fe20000000000 */
[C---:B------:R-:W-:Y:S01]  /*27d0*/  VIADD R7, R0.reuse, 0x53 ;  /* 0x0000005300077836 */ /* 0x040fe20000000000 */
[----:B------:R-:W-:Y:S01]  /*27e0*/  STL [R1+0x9f4], R11 ;  /* 0x0009f40b01007387 */ /* 0x000fe20000100800 */
[C---:B--2---:R-:W-:Y:S01]  /*27f0*/  VIADD R6, R0.reuse, 0x54 ;  /* 0x0000005400067836 */ /* 0x044fe20000000000 */
[----:B------:R-:W-:Y:S01]  /*2800*/  IABS R101, R10 ;  /* 0x0000000a00657213 */ /* 0x000fe20000000000 */
[----:B------:R-:W-:Y:S01]  /*2810*/  VIADD R12, R0, 0x5b ;  /* 0x0000005b000c7836 */ /* 0x000fe20000000000 */
[----:B------:R0:W-:Y:S01]  /*2820*/  STL [R1+0x9ec], R10 ;  /* 0x0009ec0a01007387 */ /* 0x0001e20000100800 */
[----:B------:R-:W-:Y:S01]  /*2830*/  IABS R117, R8 ;  /* 0x0000000800757213 */ /* 0x000fe20000000000 */
[C---:B------:R-:W-:Y:S01]  /*2840*/  IMAD.HI.U32 R13, R73.reuse, R134, RZ ;  /* 0x00000086490d7227 */ /* 0x040fe200078e00ff */
[----:B---3--:R-:W-:Y:S01]  /*2850*/  IABS R4, R6 ;  /* 0x0000000600047213 */ /* 0x008fe20000000000 */
[----:B------:R2:W-:Y:S01]  /*2860*/  STL [R1+0x9dc], R8 ;  /* 0x0009dc0801007387 */ /* 0x0005e20000100800 */
[----:B------:R-:W-:Y:S01]  /*2870*/  IABS R135, R7 ;  /* 0x0000000700877213 */ /* 0x000fe20000000000 */
[C---:B------:R-:W-:Y:S01]  /*2880*/  IMAD.HI.U32 R9, R73.reuse, R101, RZ ;  /* 0x0000006549097227 */ /* 0x040fe200078e00ff */
[----:B------:R-:W-:Y:S01]  /*2890*/  IABS R136, R12 ;  /* 0x0000000c00887213 */ /* 0x000fe20000000000 */
[----:B------:R-:W-:Y:S02]  /*28a0*/  STL [R1+0x9d4], R7 ;  /* 0x0009d40701007387 */ /* 0x000fe40000100800 */
[----:B0-----:R-:W-:-:S02]  /*28b0*/  IMAD.HI.U32 R10, R73, R86, RZ ;  /* 0x00000056490a7227 */ /* 0x001fc400078e00ff */
[----:B------:R0:W-:Y:S02]  /*28c0*/  STL [R1+0x9d0], R6 ;  /* 0x0009d00601007387 */ /* 0x0001e40000100800 */
[----:B--2---:R-:W-:-:S04]  /*28d0*/  IMAD.HI.U32 R8, R73, R117, RZ ;  /* 0x0000007549087227 */ /* 0x004fc800078e00ff */
[----:B------:R-:W-:Y:S02]  /*28e0*/  IMAD.MOV R10, RZ, RZ, -R10 ;  /* 0x000000ffff0a7224 */ /* 0x000fe400078e0a0a */
[----:B------:R-:W-:Y:S02]  /*28f0*/  IMAD.MOV R8, RZ, RZ, -R8 ;  /* 0x000000ffff087224 */ /* 0x000fe400078e0a08 */
[----:B0-----:R-:W-:-:S04]  /*2900*/  IMAD.HI.U32 R6, R73, R4, RZ ;  /* 0x0000000449067227 */ /* 0x001fc800078e00ff */
[----:B------:R-:W-:Y:S02]  /*2910*/  IMAD.MOV R6, RZ, RZ, -R6 ;  /* 0x000000ffff067224 */ /* 0x000fe400078e0a06 */
[C---:B------:R-:W-:Y:S02]  /*2920*/  IMAD R86, R72.reuse, R10, R86 ;  /* 0x0000000a48567224 */ /* 0x040fe400078e0256 */
[----:B------:R-:W-:Y:S02]  /*2930*/  IMAD R4, R72, R6, R4 ;  /* 0x0000000648047224 */ /* 0x000fe400078e0204 */
[----:B------:R-:W-:Y:S02]  /*2940*/  VIADD R10, R0, 0x55 ;  /* 0x00000055000a7836 */ /* 0x000fe40000000000 */
[----:B------:R-:W-:Y:S01]  /*2950*/  IMAD R117, R72, R8, R117 ;  /* 0x0000000848757224 */ /* 0x000fe200078e0275 */
[----:B------:R-:W-:Y:S01]  /*2960*/  STL [R1+0xc], R4 ;  /* 0x00000c0401007387 */ /* 0x000fe20000100800 */
[----:B------:R-:W-:-:S02]  /*2970*/  IMAD.MOV R9, RZ, RZ, -R9 ;  /* 0x000000ffff097224 */ /* 0x000fc400078e0a09 */
[C---:B------:R-:W-:Y:S01]  /*2980*/  VIADD R8, R0.reuse, 0x56 ;  /* 0x0000005600087836 */ /* 0x040fe20000000000 */
[----:B------:R0:W-:Y:S01]  /*2990*/  STL [R1+0x9c8], R10 ;  /* 0x0009c80a01007387 */ /* 0x0001e20000100800 */
[----:B------:R-:W-:Y:S02]  /*29a0*/  VIADD R11, R0, 0x58 ;  /* 0x00000058000b7836 */ /* 0x000fe40000000000 */
[----:B------:R-:W-:Y:S01]  /*29b0*/  IMAD.HI.U32 R7, R73, R135, RZ ;  /* 0x0000008749077227 */ /* 0x000fe200078e00ff */
[----:B------:R2:W-:Y:S02]  /*29c0*/  STL [R1+0x9bc], R8 ;  /* 0x0009bc0801007387 */ /* 0x0005e40000100800 */
[----:B------:R-:W-:Y:S01]  /*29d0*/  IABS R85, R11 ;  /* 0x0000000b00557213 */ /* 0x000fe20000000000 */
[----:B------:R-:W-:Y:S01]  /*29e0*/  IMAD R101, R72, R9, R101 ;  /* 0x0000000948657224 */ /* 0x000fe200078e0265 */
[----:B------:R3:W-:Y:S01]  /*29f0*/  STL [R1+0x9ac], R11 ;  /* 0x0009ac0b01007387 */ /* 0x0007e20000100800 */
[----:B------:R-:W-:Y:S01]  /*2a00*/  VIADD R9, R0, 0x59 ;  /* 0x0000005900097836 */ /* 0x000fe20000000000 */
[----:B0-----:R-:W-:Y:S01]  /*2a10*/  IABS R10, R10 ;  /* 0x0000000a000a7213 */ /* 0x001fe20000000000 */
[----:B------:R-:W-:-:S02]  /*2a20*/  IMAD.MOV R7, RZ, RZ, -R7 ;  /* 0x000000ffff077224 */ /* 0x000fc400078e0a07 */
[----:B------:R-:W-:Y:S01]  /*2a30*/  IMAD.MOV R13, RZ, RZ, -R13 ;  /* 0x000000ffff0d7224 */ /* 0x000fe200078e0a0d */
[----:B--2---:R-:W-:Y:S01]  /*2a40*/  IABS R8, R8 ;  /* 0x0000000800087213 */ /* 0x004fe20000000000 */
[----:B------:R0:W-:Y:S01]  /*2a50*/  STL [R1+0x9a4], R9 ;  /* 0x0009a40901007387 */ /* 0x0001e20000100800 */
[----:B------:R-:W-:Y:S01]  /*2a60*/  IABS R102, R9 ;  /* 0x0000000900667213 */ /* 0x000fe20000000000 */
[----:B------:R-:W-:Y:S02]  /*2a70*/  IMAD R135, R72, R7, R135 ;  /* 0x0000000748877224 */ /* 0x000fe400078e0287 */
[----:B---3--:R-:W-:-:S04]  /*2a80*/  IMAD.HI.U32 R11, R73, R10, RZ ;  /* 0x0000000a490b7227 */ /* 0x008fc800078e00ff */
[----:B------:R-:W-:Y:S02]  /*2a90*/  IMAD.MOV R11, RZ, RZ, -R11 ;  /* 0x000000ffff0b7224 */ /* 0x000fe400078e0a0b */
[----:B0-----:R-:W-:-:S04]  /*2aa0*/  IMAD.HI.U32 R9, R73, R8, RZ ;  /* 0x0000000849097227 */ /* 0x001fc800078e00ff */
[----:B------:R-:W-:Y:S02]  /*2ab0*/  VIADD R7, R0, 0x5a ;  /* 0x0000005a00077836 */ /* 0x000fe40000000000 */
[----:B------:R-:W-:Y:S02]  /*2ac0*/  IMAD.MOV R9, RZ, RZ, -R9 ;  /* 0x000000ffff097224 */ /* 0x000fe400078e0a09 */
[C---:B------:R-:W-:Y:S01]  /*2ad0*/  IMAD R10, R72.reuse, R11, R10 ;  /* 0x0000000b480a7224 */ /* 0x040fe200078e020a */
[----:B------:R-:W-:Y:S01]  /*2ae0*/  IABS R116, R7 ;  /* 0x0000000700747213 */ /* 0x000fe20000000000 */
[----:B------:R-:W-:Y:S01]  /*2af0*/  IMAD.HI.U32 R6, R73, R102, RZ ;  /* 0x0000006649067227 */ /* 0x000fe200078e00ff */
[----:B------:R-:W-:Y:S03]  /*2b00*/  STL [R1+0x9a0], R7 ;  /* 0x0009a00701007387 */ /* 0x000fe60000100800 */
[----:B------:R-:W-:Y:S01]  /*2b10*/  IMAD R8, R72, R9, R8 ;  /* 0x0000000948087224 */ /* 0x000fe200078e0208 */
[----:B------:R0:W-:Y:S01]  /*2b20*/  STL [R1+0xd0], R10 ;  /* 0x0000d00a01007387 */ /* 0x0001e20000100800 */
[----:B------:R-:W-:-:S02]  /*2b30*/  IMAD.MOV R6, RZ, RZ, -R6 ;  /* 0x000000ffff067224 */ /* 0x000fc400078e0a06 */
[C---:B------:R-:W-:Y:S01]  /*2b40*/  IMAD.HI.U32 R4, R73.reuse, R116, RZ ;  /* 0x0000007449047227 */ /* 0x040fe200078e00ff */
[----:B------:R2:W-:Y:S03]  /*2b50*/  STL [R1+0x1b8], R8 ;  /* 0x0001b80801007387 */ /* 0x0005e60000100800 */
[----:B------:R-:W-:Y:S01]  /*2b60*/  VIADD R11, R0, 0x5d ;  /* 0x0000005d000b7836 */ /* 0x000fe20000000000 */
[----:B------:R-:W-:Y:S01]  /*2b70*/  STL [R1+0x994], R12 ;  /* 0x0009940c01007387 */ /* 0x000fe20000100800 */
[----:B------:R-:W-:Y:S02]  /*2b80*/  IMAD R102, R72, R6, R102 ;  /* 0x0000000648667224 */ /* 0x000fe400078e0266 */
[C---:B0-----:R-:W-:Y:S02]  /*2b90*/  VIADD R10, R0.reuse, 0x5c ;  /* 0x0000005c000a7836 */ /* 0x041fe40000000000 */
[----:B------:R-:W-:Y:S01]  /*2ba0*/  IMAD.MOV R4, RZ, RZ, -R4 ;  /* 0x000000ffff047224 */ /* 0x000fe200078e0a04 */
[----:B--2---:R-:W-:Y:S01]  /*2bb0*/  IABS R8, R11 ;  /* 0x0000000b00087213 */ /* 0x004fe20000000000 */
[----:B------:R-:W-:Y:S01]  /*2bc0*/  VIADD R6, R0, 0x5e ;  /* 0x0000005e00067836 */ /* 0x000fe20000000000 */
[----:B------:R0:W-:Y:S01]  /*2bd0*/  STL [R1+0x988], R10 ;  /* 0x0009880a01007387 */ /* 0x0001e20000100800 */
[----:B------:R-:W-:-:S03]  /*2be0*/  IMAD.HI.U32 R7, R73, R85, RZ ;  /* 0x0000005549077227 */ /* 0x000fc600078e00ff */
[----:B------:R2:W-:Y:S01]  /*2bf0*/  STL [R1+0x980], R11 ;  /* 0x0009800b01007387 */ /* 0x0005e20000100800 */
[----:B------:R-:W-:Y:S02]  /*2c00*/  IMAD R116, R72, R4, R116 ;  /* 0x0000000448747224 */ /* 0x000fe400078e0274 */
[----:B------:R-:W-:Y:S01]  /*2c10*/  VIADD R4, R0, 0x60 ;  /* 0x0000006000047836 */ /* 0x000fe20000000000 */
[----:B------:R3:W-:Y:S01]  /*2c20*/  STL [R1+0x974], R6 ;  /* 0x0009740601007387 */ /* 0x0007e20000100800 */
[----:B------:R-:W-:Y:S01]  /*2c30*/  IMAD.MOV R7, RZ, RZ, -R7 ;  /* 0x000000ffff077224 */ /* 0x000fe200078e0a07 */
[----:B0-----:R-:W-:Y:S01]  /*2c40*/  IABS R10, R10 ;  /* 0x0000000a000a7213 */ /* 0x001fe20000000000 */
[C---:B------:R-:W-:Y:S01]  /*2c50*/  IMAD.HI.U32 R9, R73.reuse, R8, RZ ;  /* 0x0000000849097227 */ /* 0x040fe200078e00ff */
[----:B------:R-:W-:Y:S01]  /*2c60*/  IABS R88, R4 ;  /* 0x0000000400587213 */ /* 0x000fe20000000000 */
[----:B------:R0:W-:Y:S02]  /*2c70*/  STL [R1+0x970], R4 ;  /* 0x0009700401007387 */ /* 0x0001e40000100800 */
[----:B--2---:R-:W-:Y:S01]  /*2c80*/  IMAD.HI.U32 R11, R73, R10, RZ ;  /* 0x0000000a490b7227 */ /* 0x004fe200078e00ff */
[----:B---3--:R-:W-:-:S03]  /*2c90*/  IABS R6, R6 ;  /* 0x0000000600067213 */ /* 0x008fc60000000000 */
[----:B------:R-:W-:-:S04]  /*2ca0*/  IMAD.HI.U32 R12, R73, R136, RZ ;  /* 0x00000088490c7227 */ /* 0x000fc800078e00ff */
[----:B------:R-:W-:Y:S02]  /*2cb0*/  IMAD.MOV R11, RZ, RZ, -R11 ;  /* 0x000000ffff0b7224 */ /* 0x000fe400078e0a0b */
[----:B------:R-:W-:Y:S02]  /*2cc0*/  IMAD R85, R72, R7, R85 ;  /* 0x0000000748557224 */ /* 0x000fe400078e0255 */
[----:B------:R-:W-:Y:S02]  /*2cd0*/  IMAD.MOV R9, RZ, RZ, -R9 ;  /* 0x000000ffff097224 */ /* 0x000fe400078e0a09 */
[----:B------:R-:W-:-:S04]  /*2ce0*/  IMAD.HI.U32 R7, R73, R6, RZ ;  /* 0x0000000649077227 */ /* 0x000fc800078e00ff */
[----:B------:R-:W-:Y:S02]  /*2cf0*/  IMAD.MOV R12, RZ, RZ, -R12 ;  /* 0x000000ffff0c7224 */ /* 0x000fe400078e0a0c */
[C---:B------:R-:W-:Y:S02]  /*2d00*/  IMAD R10, R72.reuse, R11, R10 ;  /* 0x0000000b480a7224 */ /* 0x040fe400078e020a */
[C---:B------:R-:W-:Y:S02]  /*2d10*/  IMAD R8, R72.reuse, R9, R8 ;  /* 0x0000000948087224 */ /* 0x040fe400078e0208 */
[----:B0-----:R-:W-:Y:S01]  /*2d20*/  IMAD.HI.U32 R4, R73, R88, RZ ;  /* 0x0000005849047227 */ /* 0x001fe200078e00ff */
[----:B------:R-:W-:Y:S03]  /*2d30*/  STL [R1+0x8], R10 ;  /* 0x0000080a01007387 */ /* 0x000fe60000100800 */
[----:B------:R-:W-:Y:S01]  /*2d40*/  IMAD.MOV R7, RZ, RZ, -R7 ;  /* 0x000000ffff077224 */ /* 0x000fe200078e0a07 */
[----:B------:R0:W-:Y:S01]  /*2d50*/  STL [R1+0xd4], R8 ;  /* 0x0000d40801007387 */ /* 0x0001e20000100800 */
[----:B------:R-:W-:-:S02]  /*2d60*/  IMAD R136, R72, R12, R136 ;  /* 0x0000000c48887224 */ /* 0x000fc400078e0288 */
[----:B------:R-:W-:Y:S02]  /*2d70*/  VIADD R12, R0, 0x61 ;  /* 0x00000061000c7836 */ /* 0x000fe40000000000 */
[----:B------:R-:W-:Y:S02]  /*2d80*/  IMAD.MOV R4, RZ, RZ, -R4 ;  /* 0x000000ffff047224 */ /* 0x000fe400078e0a04 */
[----:B------:R-:W-:Y:S01]  /*2d90*/  IMAD R6, R72, R7, R6 ;  /* 0x0000000748067224 */ /* 0x000fe200078e0206 */
[----:B------:R-:W-:Y:S01]  /*2da0*/  IABS R103, R12 ;  /* 0x0000000c00677213 */ /* 0x000fe20000000000 */
[C---:B------:R-:W-:Y:S01]  /*2db0*/  VIADD R7, R0.reuse, 0x63 ;  /* 0x0000006300077836 */ /* 0x040fe20000000000 */
[----:B------:R2:W-:Y:S01]  /*2dc0*/  STL [R1+0x964], R12 ;  /* 0x0009640c01007387 */ /* 0x0005e20000100800 */
[----:B0-----:R-:W-:Y:S02]  /*2dd0*/  VIADD R8, R0, 0x62 ;  /* 0x0000006200087836 */ /* 0x001fe40000000000 */
[----:B------:R-:W-:Y:S01]  /*2de0*/  IMAD R88, R72, R4, R88 ;  /* 0x0000000448587224 */ /* 0x000fe200078e0258 */
[----:B------:R0:W-:Y:S01]  /*2df0*/  STL [R1+0x1b4], R6 ;  /* 0x0001b40601007387 */ /* 0x0001e20000100800 */
[C---:B------:R-:W-:Y:S01]  /*2e00*/  VIADD R4, R0.reuse, 0x64 ;  /* 0x0000006400047836 */ /* 0x040fe20000000000 */
[----:B------:R-:W-:Y:S01]  /*2e10*/  IABS R137, R7 ;  /* 0x0000000700897213 */ /* 0x000fe20000000000 */
[----:B------:R-:W-:Y:S01]  /*2e20*/  VIADD R11, R0, 0x66 ;  /* 0x00000066000b7836 */ /* 0x000fe20000000000 */
[----:B------:R-:W-:Y:S01]  /*2e30*/  STL [R1+0x95c], R8 ;  /* 0x00095c0801007387 */ /* 0x000fe20000100800 */
[----:B------:R-:W-:Y:S01]  /*2e40*/  IABS R120, R8 ;  /* 0x0000000800787213 */ /* 0x000fe20000000000 */
[----:B------:R-:W-:Y:S01]  /*2e50*/  IMAD R134, R72, R13, R134 ;  /* 0x0000000d48867224 */ /* 0x000fe200078e0286 */
[----:B--2---:R-:W-:Y:S01]  /*2e60*/  LOP3.LUT R12, R16, 0x7f, RZ, 0xc0, !PT ;  /* 0x0000007f100c7812 */ /* 0x004fe200078ec0ff */
[----:B------:R2:W-:Y:S01]  /*2e70*/  STL [R1+0x94c], R7 ;  /* 0x00094c0701007387 */ /* 0x0005e20000100800 */
[----:B------:R-:W-:-:S02]  /*2e80*/  IMAD.HI.U32 R9, R73, R137, RZ ;  /* 0x0000008949097227 */ /* 0x000fc400078e00ff */
[----:B------:R-:W-:Y:S01]  /*2e90*/  ISETP.NE.U32.AND P2, PT, R12, RZ, PT ;  /* 0x000000ff0c00720c */ /* 0x000fe20003f45070 */
[----:B------:R3:W-:Y:S01]  /*2ea0*/  STL [R1+0x944], R4 ;  /* 0x0009440401007387 */ /* 0x0007e20000100800 */
[----:B0-----:R-:W-:Y:S02]  /*2eb0*/  VIADD R6, R0, 0x65 ;  /* 0x0000006500067836 */ /* 0x001fe40000000000 */
[----:B------:R-:W-:-:S03]  /*2ec0*/  IMAD.HI.U32 R10, R73, R120, RZ ;  /* 0x00000078490a7227 */ /* 0x000fc600078e00ff */
[----:B------:R0:W-:Y:S01]  /*2ed0*/  STL [R1+0x940], R6 ;  /* 0x0009400601007387 */ /* 0x0001e20000100800 */
[----:B--2---:R-:W-:Y:S01]  /*2ee0*/  IMAD.HI.U32 R7, R73, R103, RZ ;  /* 0x0000006749077227 */ /* 0x004fe200078e00ff */
[----:B---3--:R-:W-:-:S03]  /*2ef0*/  IABS R4, R4 ;  /* 0x0000000400047213 */ /* 0x008fc60000000000 */
[----:B------:R-:W-:Y:S01]  /*2f00*/  IMAD.MOV R7, RZ, RZ, -R7 ;  /* 0x000000ffff077224 */ /* 0x000fe200078e0a07 */
[----:B------:R2:W-:Y:S01]  /*2f10*/  STL [R1+0x938], R11 ;  /* 0x0009380b01007387 */ /* 0x0005e20000100800 */
[----:B------:R-:W-:Y:S02]  /*2f20*/  IMAD.MOV R10, RZ, RZ, -R10 ;  /* 0x000000ffff0a7224 */ /* 0x000fe400078e0a0a */
[----:B------:R-:W-:Y:S01]  /*2f30*/  IMAD.HI.U32 R8, R73, R4, RZ ;  /* 0x0000000449087227 */ /* 0x000fe200078e00ff */
[----:B0-----:R-:W-:-:S03]  /*2f40*/  IABS R6, R6 ;  /* 0x0000000600067213 */ /* 0x001fc60000000000 */
[----:B------:R-:W-:Y:S02]  /*2f50*/  IMAD R103, R72, R7, R103 ;  /* 0x0000000748677224 */ /* 0x000fe400078e0267 */
[----:B------:R-:W-:-:S04]  /*2f60*/  IMAD.HI.U32 R7, R73, R6, RZ ;  /* 0x0000000649077227 */ /* 0x000fc800078e00ff */
[----:B------:R-:W-:Y:S02]  /*2f70*/  IMAD.MOV R8, RZ, RZ, -R8 ;  /* 0x000000ffff087224 */ /* 0x000fe400078e0a08 */
[----:B------:R-:W-:Y:S02]  /*2f80*/  IMAD.MOV R7, RZ, RZ, -R7 ;  /* 0x000000ffff077224 */ /* 0x000fe400078e0a07 */
[C---:B------:R-:W-:Y:S01]  /*2f90*/  IMAD R8, R72.reuse, R8, R4 ;  /* 0x0000000848087224 */ /* 0x040fe200078e0204 */
[----:B------:R-:W-:Y:S01]  /*2fa0*/  IABS R4, R11 ;  /* 0x0000000b00047213 */ /* 0x000fe20000000000 */
[----:B------:R-:W-:Y:S02]  /*2fb0*/  IMAD.MOV R9, RZ, RZ, -R9 ;  /* 0x000000ffff097224 */ /* 0x000fe400078e0a09 */
[C---:B------:R-:W-:Y:S01]  /*2fc0*/  IMAD R6, R72.reuse, R7, R6 ;  /* 0x0000000748067224 */ /* 0x040fe200078e0206 */
[----:B------:R0:W-:Y:S01]  /*2fd0*/  STL [R1+0x14], R8 ;  /* 0x0000140801007387 */ /* 0x0001e20000100800 */
[----:B------:R-:W-:-:S02]  /*2fe0*/  IMAD R120, R72, R10, R120 ;  /* 0x0000000a48787224 */ /* 0x000fc400078e0278 */
[C---:B--2---:R-:W-:Y:S01]  /*2ff0*/  VIADD R11, R0.reuse, 0x68 ;  /* 0x00000068000b7836 */ /* 0x044fe20000000000 */
[----:B------:R2:W-:Y:S01]  /*3000*/  STL [R1+0xd8], R6 ;  /* 0x0000d80601007387 */ /* 0x0005e20000100800 */
[----:B------:R-:W-:Y:S02]  /*3010*/  VIADD R10, R0, 0x69 ;  /* 0x00000069000a7836 */ /* 0x000fe40000000000 */
[----:B------:R-:W-:Y:S01]  /*3020*/  IMAD R137, R72, R9, R137 ;  /* 0x0000000948897224 */ /* 0x000fe200078e0289 */
[----:B------:R-:W-:Y:S01]  /*3030*/  IABS R90, R11 ;  /* 0x0000000b005a7213 */ /* 0x000fe20000000000 */
[C---:B------:R-:W-:Y:S01]  /*3040*/  VIADD R9, R0.reuse, 0x6a ;  /* 0x0000006a00097836 */ /* 0x040fe20000000000 */
[----:B------:R-:W-:Y:S01]  /*3050*/  STL [R1+0x92c], R11 ;  /* 0x00092c0b01007387 */ /* 0x000fe20000100800 */
[----:B0-----:R-:W-:Y:S01]  /*3060*/  VIADD R8, R0, 0x6b ;  /* 0x0000006b00087836 */ /* 0x001fe20000000000 */
[----:B------:R-:W-:Y:S01]  /*3070*/  IABS R104, R10 ;  /* 0x0000000a00687213 */ /* 0x000fe20000000000 */
[----:B------:R-:W-:Y:S01]  /*3080*/  IMAD.IADD R13, R12, 0x1, R3 ;  /* 0x000000010c0d7824 */ /* 0x000fe200078e0203 */
[----:B------:R-:W-:Y:S01]  /*3090*/  STL [R1+0x91c], R10 ;  /* 0x00091c0a01007387 */ /* 0x000fe20000100800 */
[----:B--2---:R-:W-:Y:S01]  /*30a0*/  IMAD.HI.U32 R6, R73, R4, RZ ;  /* 0x0000000449067227 */ /* 0x004fe200078e00ff */
[----:B------:R-:W-:-:S02]  /*30b0*/  IABS R123, R9 ;  /* 0x00000009007b7213 */ /* 0x000fc40000000000 */
[----:B------:R0:W-:Y:S01]  /*30c0*/  STL [R1+0x914], R9 ;  /* 0x0009140901007387 */ /* 0x0001e20000100800 */
[----:B------:R-:W-:Y:S01]  /*30d0*/  IMAD.MOV R6, RZ, RZ, -R6 ;  /* 0x000000ffff067224 */ /* 0x000fe200078e0a06 */
[----:B------:R-:W-:Y:S01]  /*30e0*/  IABS R138, R8 ;  /* 0x00000008008a7213 */ /* 0x000fe20000000000 */
[----:B------:R-:W-:Y:S01]  /*30f0*/  IMAD.HI.U32 R7, R73, R104, RZ ;  /* 0x0000006849077227 */ /* 0x000fe200078e00ff */
[----:B------:R2:W-:Y:S01]  /*3100*/  STL [R1+0x904], R8 ;  /* 0x0009040801007387 */ /* 0x0005e20000100800 */
[----:B------:R-:W-:Y:S02]  /*3110*/  IABS R3, R13 ;  /* 0x0000000d00037213 */ /* 0x000fe40000000000 */
[----:B------:R-:W-:Y:S01]  /*3120*/  IMAD.MOV R7, RZ, RZ, -R7 ;  /* 0x000000ffff077224 */ /* 0x000fe200078e0a07 */
[----:B------:R-:W-:Y:S01]  /*3130*/  ISETP.GE.AND P1, PT, R13, RZ, PT ;  /* 0x000000ff0d00720c */ /* 0x000fe20003f26270 */
[----:B------:R-:W-:Y:S02]  /*3140*/  VIADD R14, R0, 0x71 ;  /* 0x00000071000e7836 */ /* 0x000fe40000000000 */
[----:B0-----:R-:W-:-:S02]  /*3150*/  IMAD R9, R72, R6, R4 ;  /* 0x0000000648097224 */ /* 0x001fc400078e0204 */
[C---:B------:R-:W-:Y:S01]  /*3160*/  IMAD.HI.U32 R6, R73.reuse, R123, RZ ;  /* 0x0000007b49067227 */ /* 0x040fe200078e00ff */
[----:B------:R-:W-:Y:S02]  /*3170*/  IABS R106, R14 ;  /* 0x0000000e006a7213 */ /* 0x000fe40000000000 */
[----:B------:R-:W-:Y:S01]  /*3180*/  STL [R1+0x178], R9 ;  /* 0x0001780901007387 */ /* 0x000fe20000100800 */
[----:B--2---:R-:W-:-:S04]  /*3190*/  IMAD.HI.U32 R8, R73, R90, RZ ;  /* 0x0000005a49087227 */ /* 0x004fc800078e00ff */
[----:B------:R-:W-:Y:S02]  /*31a0*/  IMAD.MOV R8, RZ, RZ, -R8 ;  /* 0x000000ffff087224 */ /* 0x000fe400078e0a08 */
[----:B------:R-:W-:Y:S02]  /*31b0*/  IMAD.MOV R6, RZ, RZ, -R6 ;  /* 0x000000ffff067224 */ /* 0x000fe400078e0a06 */
[----:B------:R-:W-:Y:S02]  /*31c0*/  IMAD R90, R72, R8, R90 ;  /* 0x00000008485a7224 */ /* 0x000fe400078e025a */
[----:B------:R-:W-:-:S04]  /*31d0*/  IMAD.HI.U32 R5, R5, R3, RZ ;  /* 0x0000000305057227 */ /* 0x000fc800078e00ff */
[----:B------:R-:W-:Y:S02]  /*31e0*/  IMAD R104, R72, R7, R104 ;  /* 0x0000000748687224 */ /* 0x000fe400078e0268 */
[C---:B------:R-:W-:Y:S02]  /*31f0*/  VIADD R8, R0.reuse, 0x6c ;  /* 0x0000006c00087836 */ /* 0x040fe40000000000 */
[----:B------:R-:W-:Y:S02]  /*3200*/  VIADD R7, R0, 0x6d ;  /* 0x0000006d00077836 */ /* 0x000fe40000000000 */
[----:B------:R-:W-:Y:S01]  /*3210*/  IMAD.HI.U32 R4, R73, R138, RZ ;  /* 0x0000008a49047227 */ /* 0x000fe200078e00ff */
[----:B------:R0:W-:Y:S01]  /*3220*/  STL [R1+0x8f8], R8 ;  /* 0x0008f80801007387 */ /* 0x0001e20000100800 */
[----:B------:R-:W-:Y:S02]  /*3230*/  IABS R10, R8 ;  /* 0x00000008000a7213 */ /* 0x000fe40000000000 */
[----:B------:R-:W-:Y:S01]  /*3240*/  IMAD R123, R72, R6, R123 ;  /* 0x00000006487b7224 */ /* 0x000fe200078e027b */
[----:B------:R-:W-:Y:S01]  /*3250*/  STL [R1+0x8f0], R7 ;  /* 0x0008f00701007387 */ /* 0x000fe20000100800 */
[----:B------:R-:W-:-:S02]  /*3260*/  VIADD R6, R0, 0x6e ;  /* 0x0000006e00067836 */ /* 0x000fc40000000000 */
[----:B------:R-:W-:Y:S02]  /*3270*/  IMAD.MOV R5, RZ, RZ, -R5 ;  /* 0x000000ffff057224 */ /* 0x000fe400078e0a05 */
[----:B------:R-:W-:Y:S01]  /*3280*/  IMAD.MOV R4, RZ, RZ, -R4 ;  /* 0x000000ffff047224 */ /* 0x000fe200078e0a04 */
[----:B0-----:R-:W-:Y:S01]  /*3290*/  IABS R8, R7 ;  /* 0x0000000700087213 */ /* 0x001fe20000000000 */
[----:B------:R-:W-:Y:S01]  /*32a0*/  IMAD R3, R2, R5, R3 ;  /* 0x0000000502037224 */ /* 0x000fe200078e0203 */
[----:B------:R0:W-:Y:S01]  /*32b0*/  STL [R1+0x8c0], R6 ;  /* 0x0008c00601007387 */ /* 0x0001e20000100800 */
[----:B------:R-:W-:Y:S02]  /*32c0*/  IMAD R138, R72, R4, R138 ;  /* 0x00000004488a7224 */ /* 0x000fe400078e028a */
[----:B------:R-:W-:Y:S01]  /*32d0*/  IMAD.HI.U32 R11, R73, R10, RZ ;  /* 0x0000000a490b7227 */ /* 0x000fe200078e00ff */
[----:B------:R-:W-:-:S03]  /*32e0*/  ISETP.GT.U32.AND P0, PT, R2, R3, PT ;  /* 0x000000030200720c */ /* 0x000fc60003f04070 */
[----:B------:R-:W-:Y:S02]  /*32f0*/  VIADD R4, R0, 0x70 ;  /* 0x0000007000047836 */ /* 0x000fe40000000000 */
[C---:B------:R-:W-:Y:S01]  /*3300*/  IMAD.HI.U32 R9, R73.reuse, R8, RZ ;  /* 0x0000000849097227 */ /* 0x040fe200078e00ff */
[----:B0-----:R-:W-:Y:S02]  /*3310*/  IABS R6, R6 ;  /* 0x0000000600067213 */ /* 0x001fe40000000000 */
[----:B------:R-:W-:Y:S01]  /*3320*/  IABS R89, R4 ;  /* 0x0000000400597213 */ /* 0x000fe20000000000 */
[----:B------:R-:W-:Y:S01]  /*3330*/  IMAD.MOV R11, RZ, RZ, -R11 ;  /* 0x000000ffff0b7224 */ /* 0x000fe200078e0a0b */
[----:B------:R0:W-:Y:S01]  /*3340*/  STL [R1+0x8bc], R4 ;  /* 0x0008bc0401007387 */ /* 0x0001e20000100800 */
[----:B------:R-:W-:-:S03]  /*3350*/  IMAD.HI.U32 R7, R73, R6, RZ ;  /* 0x0000000649077227 */ /* 0x000fc600078e00ff */
[----:B------:R-:W-:Y:S01]  /*3360*/  STL [R1+0x84c], R13 ;  /* 0x00084c0d01007387 */ /* 0x000fe20000100800 */
[----:B------:R-:W-:Y:S02]  /*3370*/  IMAD.MOV R9, RZ, RZ, -R9 ;  /* 0x000000ffff097224 */ /* 0x000fe400078e0a09 */
[----:B------:R-:W-:Y:S02]  /*3380*/  IMAD.MOV R7, RZ, RZ, -R7 ;  /* 0x000000ffff077224 */ /* 0x000fe400078e0a07 */
[C---:B------:R-:W-:Y:S02]  /*3390*/  IMAD R10, R72.reuse, R11, R10 ;  /* 0x0000000b480a7224 */ /* 0x040fe400078e020a */
[C---:B------:R-:W-:Y:S02]  /*33a0*/  IMAD R8, R72.reuse, R9, R8 ;  /* 0x0000000948087224 */ /* 0x040fe400078e0208 */
[----:B0-----:R-:W-:Y:S01]  /*33b0*/  IMAD.HI.U32 R4, R73, R89, RZ ;  /* 0x0000005949047227 */ /* 0x001fe200078e00ff */
[----:B------:R0:W-:Y:S03]  /*33c0*/  STL [R1+0x44], R10 ;  /* 0x0000440a01007387 */ /* 0x0001e60000100800 */
[----:B------:R-:W-:Y:S01]  /*33d0*/  IMAD R6, R72, R7, R6 ;  /* 0x0000000748067224 */ /* 0x000fe200078e0206 */
[----:B------:R2:W-:Y:S01]  /*33e0*/  STL [R1+0x10c], R8 ;  /* 0x00010c0801007387 */ /* 0x0005e20000100800 */
[----:B------:R-:W-:-:S02]  /*33f0*/  VIADD R9, R0, 0x74 ;  /* 0x0000007400097836 */ /* 0x000fc40000000000 */
[----:B------:R-:W-:Y:S01]  /*3400*/  IMAD.MOV R4, RZ, RZ, -R4 ;  /* 0x000000ffff047224 */ /* 0x000fe200078e0a04 */
[----:B------:R3:W-:Y:S01]  /*3410*/  STL [R1+0x1f4], R6 ;  /* 0x0001f40601007387 */ /* 0x0007e20000100800 */
[----:B------:R-:W-:Y:S02]  /*3420*/  @!P0 IMAD.IADD R3, R3, 0x1, -R2 ;  /* 0x0000000103038824 */ /* 0x000fe400078e0a02 */
[C---:B0-----:R-:W-:Y:S01]  /*3430*/  VIADD R10, R0.reuse, 0x73 ;  /* 0x00000073000a7836 */ /* 0x041fe20000000000 */
[----:B------:R-:W-:Y:S01]  /*3440*/  STL [R1+0x8b8], R14 ;  /* 0x0008b80e01007387 */ /* 0x000fe20000100800 */
[----:B------:R-:W-:Y:S01]  /*3450*/  VIADD R11, R0, 0x72 ;  /* 0x00000072000b7836 */ /* 0x000fe20000000000 */
[----:B------:R-:W-:Y:S01]  /*3460*/  ISETP.GT.U32.AND P0, PT, R2, R3, PT ;  /* 0x000000030200720c */ /* 0x000fe20003f04070 */
[----:B--2---:R-:W-:Y:S01]  /*3470*/  VIADD R8, R0, 0x75 ;  /* 0x0000007500087836 */ /* 0x004fe20000000000 */
[----:B------:R-:W-:Y:S01]  /*3480*/  IABS R139, R10 ;  /* 0x0000000a008b7213 */ /* 0x000fe20000000000 */
[----:B------:R-:W-:Y:S01]  /*3490*/  IMAD R89, R72, R4, R89 ;  /* 0x0000000448597224 */ /* 0x000fe200078e0259 */
[----:B---3--:R-:W-:Y:S01]  /*34a0*/  IABS R6, R9 ;  /* 0x0000000900067213 */ /* 0x008fe20000000000 */
[----:B------:R-:W-:Y:S01]  /*34b0*/  STL [R1+0x8b4], R11 ;  /* 0x0008b40b01007387 */ /* 0x000fe20000100800 */
[----:B------:R-:W-:Y:S01]  /*34c0*/  IABS R4, R8 ;  /* 0x0000000800047213 */ /* 0x000fe20000000000 */
[----:B------:R-:W-:Y:S01]  /*34d0*/  IMAD R68, R12, R71, RZ ;  /* 0x000000470c447224 */ /* 0x000fe200078e02ff */
[----:B------:R-:W-:Y:S01]  /*34e0*/  IABS R122, R11 ;  /* 0x0000000b007a7213 */ /* 0x000fe20000000000 */
[----:B------:R-:W-:Y:S01]  /*34f0*/  STL [R1+0x8ac], R10 ;  /* 0x0008ac0a01007387 */ /* 0x000fe20000100800 */
[----:B------:R-:W-:-:S03]  /*3500*/  IMAD.HI.U32 R7, R73, R6, RZ ;  /* 0x0000000649077227 */ /* 0x000fc600078e00ff */
[----:B------:R-:W-:Y:S01]  /*3510*/  STL [R1+0x8a8], R9 ;  /* 0x0008a80901007387 */ /* 0x000fe20000100800 */
[----:B------:R-:W-:-:S03]  /*3520*/  IMAD.HI.U32 R5, R73, R4, RZ ;  /* 0x0000000449057227 */ /* 0x000fc600078e00ff */
[----:B------:R0:W-:Y:S01]  /*3530*/  STL [R1+0x8a0], R8 ;  /* 0x0008a00801007387 */ /* 0x0001e20000100800 */
[----:B------:R-:W-:Y:S02]  /*3540*/  IMAD.MOV R7, RZ, RZ, -R7 ;  /* 0x000000ffff077224 */ /* 0x000fe400078e0a07 */
[----:B------:R-:W-:Y:S02]  /*3550*/  IMAD.MOV R5, RZ, RZ, -R5 ;  /* 0x000000ffff057224 */ /* 0x000fe400078e0a05 */
[C---:B------:R-:W-:Y:S02]  /*3560*/  IMAD R6, R72.reuse, R7, R6 ;  /* 0x0000000748067224 */ /* 0x040fe400078e0206 */
[----:B------:R-:W-:Y:S02]  /*3570*/  IMAD R4, R72, R5, R4 ;  /* 0x0000000548047224 */ /* 0x000fe400078e0204 */
[----:B------:R-:W-:Y:S01]  /*3580*/  @!P0 IMAD.IADD R3, R3, 0x1, -R2 ;  /* 0x0000000103038824 */ /* 0x000fe200078e0a02 */
[----:B------:R-:W-:Y:S01]  /*3590*/  ISETP.NE.AND P0, PT, R74, RZ, PT ;  /* 0x000000ff4a00720c */ /* 0x000fe20003f05270 */
[----:B0-----:R-:W-:Y:S01]  /*35a0*/  IMAD.HI.U32 R8, R73, R139, RZ ;  /* 0x0000008b49087227 */ /* 0x001fe200078e00ff */
[----:B------:R0:W-:Y:S03]  /*35b0*/  STL [R1+0x18], R6 ;  /* 0x0000180601007387 */ /* 0x0001e60000100800 */
[----:B------:R-:W-:Y:S01]  /*35c0*/  IMAD.MOV R8, RZ, RZ, -R8 ;  /* 0x000000ffff087224 */ /* 0x000fe200078e0a08 */
[----:B------:R2:W-:Y:S01]  /*35d0*/  STL [R1+0x110], R4 ;  /* 0x0001100401007387 */ /* 0x0005e20000100800 */
[----:B------:R-:W-:-:S02]  /*35e0*/  VIADD R7, R0, 0x76 ;  /* 0x0000007600077836 */ /* 0x000fc40000000000 */
[----:B------:R-:W-:Y:S02]  /*35f0*/  IMAD R139, R72, R8, R139 ;  /* 0x00000008488b7224 */ /* 0x000fe400078e028b */
[C---:B------:R-:W-:Y:S01]  /*3600*/  VIADD R8, R0.reuse, 0x78 ;  /* 0x0000007800087836 */ /* 0x040fe20000000000 */
[----:B0-----:R-:W0:Y:S01]  /*3610*/  LDC R6, c[0x0][0x3a0] ;  /* 0x0000e800ff067b82 */ /* 0x001e220000000800 */
[C---:B------:R-:W-:Y:S01]  /*3620*/  VIADD R5, R0.reuse, 0x79 ;  /* 0x0000007900057836 */ /* 0x040fe20000000000 */
[----:B------:R3:W-:Y:S01]  /*3630*/  STL [R1+0x89c], R7 ;  /* 0x00089c0701007387 */ /* 0x0007e20000100800 */
[----:B------:R-:W-:Y:S01]  /*3640*/  VIADD R2, R0, 0x7a ;  /* 0x0000007a00027836 */ /* 0x000fe20000000000 */
[----:B--2---:R-:W-:Y:S01]  /*3650*/  IABS R4, R8 ;  /* 0x0000000800047213 */ /* 0x004fe20000000000 */
[----:B------:R-:W-:Y:S01]  /*3660*/  @!P1 IMAD.MOV R3, RZ, RZ, -R3 ;  /* 0x000000ffff039224 */ /* 0x000fe200078e0a03 */
[----:B------:R2:W-:Y:S01]  /*3670*/  STL [R1+0x898], R8 ;  /* 0x0008980801007387 */ /* 0x0005e20000100800 */
[----:B------:R-:W-:Y:S01]  /*3680*/  IABS R105, R5 ;  /* 0x0000000500697213 */ /* 0x000fe20000000000 */
[C---:B------:R-:W-:Y:S01]  /*3690*/  IMAD.HI.U32 R10, R73.reuse, R106, RZ ;  /* 0x0000006a490a7227 */ /* 0x040fe200078e00ff */
[----:B------:R-:W-:Y:S01]  /*36a0*/  IABS R121, R2 ;  /* 0x0000000200797213 */ /* 0x000fe20000000000 */
[----:B------:R5:W-:Y:S01]  /*36b0*/  STL [R1+0x894], R5 ;  /* 0x0008940501007387 */ /* 0x000be20000100800 */
[----:B------:R-:W-:Y:S01]  /*36c0*/  @!P0 LOP3.LUT R3, RZ, R74, RZ, 0x33, !PT ;  /* 0x0000004aff038212 */ /* 0x000fe200078e33ff */
[----:B------:R-:W-:Y:S01]  /*36d0*/  IMAD.HI.U32 R9, R73, R122, RZ ;  /* 0x0000007a49097227 */ /* 0x000fe200078e00ff */
[----:B---3--:R-:W-:Y:S01]  /*36e0*/  IABS R7, R7 ;  /* 0x0000000700077213 */ /* 0x008fe20000000000 */
[----:B------:R3:W-:Y:S01]  /*36f0*/  STL [R1+0x88c], R2 ;  /* 0x00088c0201007387 */ /* 0x0007e20000100800 */
[----:B----4-:R-:W-:Y:S01]  /*3700*/  LEA R69, P1, R68, UR14, 0x1 ;  /* 0x0000000e44457c11 */ /* 0x010fe2000f8208ff */
[----:B-1----:R-:W-:-:S02]  /*3710*/  IMAD R3, R3, UR4, RZ ;  /* 0x0000000403037c24 */ /* 0x002fc4000f8e02ff */
[----:B--2---:R-:W-:Y:S01]  /*3720*/  IMAD.HI.U32 R8, R73, R7, RZ ;  /* 0x0000000749087227 */ /* 0x004fe200078e00ff */
[----:B------:R-:W-:-:S03]  /*3730*/  LEA.HI.X.SX32 R68, R68, UR15, 0x1, P1 ;  /* 0x0000000f44447c11 */ /* 0x000fc600088f0eff */
[----:B-----5:R-:W-:-:S04]  /*3740*/  IMAD.HI.U32 R5, R73, R4, RZ ;  /* 0x0000000449057227 */ /* 0x020fc800078e00ff */
[----:B------:R-:W-:Y:S02]  /*3750*/  IMAD.MOV R5, RZ, RZ, -R5 ;  /* 0x000000ffff057224 */ /* 0x000fe400078e0a05 */
[----:B---3--:R-:W-:-:S04]  /*3760*/  IMAD.HI.U32 R2, R73, R105, RZ ;  /* 0x0000006949027227 */ /* 0x008fc800078e00ff */
[----:B------:R-:W-:Y:S02]  /*3770*/  IMAD.MOV R8, RZ, RZ, -R8 ;  /* 0x000000ffff087224 */ /* 0x000fe400078e0a08 */
[----:B------:R-:W-:Y:S02]  /*3780*/  IMAD R74, R72, R5, R4 ;  /* 0x00000005484a7224 */ /* 0x000fe400078e0204 */
[----:B------:R-:W-:Y:S02]  /*3790*/  IMAD.MOV R2, RZ, RZ, -R2 ;  /* 0x000000ffff027224 */ /* 0x000fe400078e0a02 */
[----:B------:R-:W-:-:S04]  /*37a0*/  IMAD.HI.U32 R4, R73, R121, RZ ;  /* 0x0000007949047227 */ /* 0x000fc800078e00ff */
[C---:B------:R-:W-:Y:S02]  /*37b0*/  IMAD R7, R72.reuse, R8, R7 ;  /* 0x0000000848077224 */ /* 0x040fe400078e0207 */
[C---:B------:R-:W-:Y:S01]  /*37c0*/  IMAD R105, R72.reuse, R2, R105 ;  /* 0x0000000248697224 */ /* 0x040fe200078e0269 */
[C---:B------:R-:W-:Y:S01]  /*37d0*/  LEA R2, P0, R3.reuse, UR12, 0x1 ;  /* 0x0000000c03027c11 */ /* 0x040fe2000f8008ff */
[----:B------:R-:W-:Y:S01]  /*37e0*/  IMAD.MOV R10, RZ, RZ, -R10 ;  /* 0x000000ffff0a7224 */ /* 0x000fe200078e0a0a */
[----:B------:R0:W-:Y:S01]  /*37f0*/  STL [R1+0x1f8], R7 ;  /* 0x0001f80701007387 */ /* 0x0001e20000100800 */
[----:B------:R-:W-:Y:S01]  /*3800*/  IMAD.MOV R9, RZ, RZ, -R9 ;  /* 0x000000ffff097224 */ /* 0x000fe200078e0a09 */
[----:B------:R-:W-:Y:S01]  /*3810*/  LEA.HI.X.SX32 R3, R3, UR13, 0x1, P0 ;  /* 0x0000000d03037c11 */ /* 0x000fe200080f0eff */
[----:B------:R-:W-:Y:S02]  /*3820*/  IMAD.MOV R4, RZ, RZ, -R4 ;  /* 0x000000ffff047224 */ /* 0x000fe400078e0a04 */
[----:B------:R-:W-:-:S02]  /*3830*/  IMAD R106, R72, R10, R106 ;  /* 0x0000000a486a7224 */ /* 0x000fc400078e026a */
[C---:B------:R-:W-:Y:S02]  /*3840*/  IMAD R122, R72.reuse, R9, R122 ;  /* 0x00000009487a7224 */ /* 0x040fe400078e027a */
[----:B------:R-:W-:Y:S02]  /*3850*/  IMAD R121, R72, R4, R121 ;  /* 0x0000000448797224 */ /* 0x000fe400078e0279 */
[C---:B0-----:R-:W-:Y:S02]  /*3860*/  VIADD R7, R6.reuse, 0xffffff80 ;  /* 0xffffff8006077836 */ /* 0x041fe40000000000 */
[----:B------:R-:W-:Y:S01]  /*3870*/  VIADD R8, R6, 0xffffff81 ;  /* 0xffffff8106087836 */ /* 0x000fe20000000000 */
[----:B------:R-:W-:Y:S06]  /*3880*/  BRA.U UP0, `(.L_x_5) ;  /* 0x0000000100187547 */ /* 0x000fec000b800000 */
[----:B------:R-:W-:Y:S01]  /*3890*/  ELECT P0, URZ, PT ;  /* 0x0000000000ff782f */ /* 0x000fe20003800000 */
[----:B------:R-:W-:Y:S01]  /*38a0*/  IMAD.MOV.U32 R4, RZ, RZ, 0x1 ;  /* 0x00000001ff047424 */ /* 0x000fe200078e00ff */
[----:B------:R-:W-:Y:S01]  /*38b0*/  UMOV UR4, 0x40 ;  /* 0x0000004000047882 */ /* 0x000fe20000000000 */
[----:B------:R-:W-:Y:S01]  /*38c0*/  UVIRTCOUNT.DEALLOC.SMPOOL 0x80 ;  /* 0x000000800000784c */ /* 0x000fe20000000000 */
[----:B------:R-:W-:-:S09]  /*38d0*/  ULEA UR4, UR5, UR4, 0x18 ;  /* 0x0000000405047291 */ /* 0x000fd2000f8ec0ff */
[----:B------:R0:W-:Y:S03]  /*38e0*/  @P0 STS.U8 [UR4], R4 ;  /* 0x00000004ff000988 */ /* 0x0001e60008000004 */
.L_x_5:
[----:B------:R-:W-:Y:S01]  /*38f0*/  UIADD3 UR10, UPT, UPT, UR8, UR10, URZ ;  /* 0x0000000a080a7290 */ /* 0x000fe2000fffe0ff */
[C---:B------:R-:W-:Y:S01]  /*3900*/  VIADD R5, R6.reuse, 0xffffffff ;  /* 0xffffffff06057836 */ /* 0x040fe20000000000 */
[----:B------:R-:W-:Y:S01]  /*3910*/  VOTEU.ALL UP1, P2 ;  /* 0x0000000000ff7886 */ /* 0x000fe20001020000 */
[----:B------:R-:W-:Y:S01]  /*3920*/  UIADD3 UR6, UPT, UPT, UR9, 0x10000, URZ ;  /* 0x0001000009067890 */ /* 0x000fe2000fffe0ff */
[----:B------:R-:W-:Y:S01]  /*3930*/  PRMT R9, RZ, 0x7610, R9 ;  /* 0x00007610ff097816 */ /* 0x000fe20000000009 */
[----:B------:R-:W-:Y:S01]  /*3940*/  VOTEU.ALL UP2, P2 ;  /* 0x0000000000ff7886 */ /* 0x000fe20001040000 */
[----:B------:R-:W-:Y:S01]  /*3950*/  ISETP.GE.U32.AND P1, PT, R5, 0x7fffff80, PT ;  /* 0x7fffff800500780c */ /* 0x000fe20003f26070 */
[----:B0-----:R-:W-:Y:S01]  /*3960*/  VIADD R4, R6, 0xffffff82 ;  /* 0xffffff8206047836 */ /* 0x001fe20000000000 */
[----:B------:R-:W-:-:S04]  /*3970*/  @!UP1 UIADD3 UR4, UPT, UPT, -UR7, 0x100000, URZ ;  /* 0x0010000007049890 */ /* 0x000fc8000fffe1ff */
[----:B------:R-:W-:Y:S02]  /*3980*/  @!UP1 USHF.L.U32 UR5, UR4, 0xb, URZ ;  /* 0x0000000b04059899 */ /* 0x000fe400080006ff */
[----:B------:R-:W-:Y:S01]  /*3990*/  @!UP1 USHF.L.U32 UR4, UR4, 0x1, URZ ;  /* 0x0000000104049899 */ /* 0x000fe200080006ff */
[----:B------:R-:W-:Y:S01]  /*39a0*/  STTM.x128 tmem[UR10], RZ ;  /* 0x000000ff000079ed */ /* 0x000fe200083c000a */
[----:B------:R-:W0:Y:S02]  /*39b0*/  FENCE.VIEW.ASYNC.T ;  /* 0x00000000000073c6 */ /* 0x000e240000000200 */
[----:B0-----:R-:W-:Y:S01]  /*39c0*/  BAR.SYNC.DEFER_BLOCKING 0x0 ;  /* 0x0000000000007b1d */ /* 0x001fe20000010000 */
[----:B------:R-:W-:Y:S01]  /*39d0*/  IMAD R5, R70, 0xfe, RZ ;  /* 0x000000fe46057824 */ /* 0x000fe200078e02ff */
[----:B------:R-:W-:Y:S02]  /*39e0*/  ISETP.GE.U32.AND P0, PT, R4, 0x7fffff03, PT ;  /* 0x7fffff030400780c */ /* 0x000fe40003f06070 */
[----:B------:R-:W-:-:S02]  /*39f0*/  ISETP.GE.U32.AND P3, PT, R7, 0x7fffff01, PT ;  /* 0x7fffff010700780c */ /* 0x000fc40003f66070 */
[----:B------:R-:W-:Y:S01]  /*3a00*/  ISETP.GE.U32.AND P4, PT, R8, 0x7fffff02, PT ;  /* 0x7fffff020800780c */ /* 0x000fe20003f86070 */
[----:B------:R0:W-:Y:S04]  /*3a10*/  STL [R1+0xa24], R71 ;  /* 0x000a244701007387 */ /* 0x0001e80000100800 */
[----:B------:R-:W1:Y:S02]  /*3a20*/  FENCE.VIEW.ASYNC.S ;  /* 0x00000000000073c6 */ /* 0x000e640000000000 */
[----:B-1----:R1:W2:Y:S02]  /*3a30*/  @!UP2 SYNCS.EXCH.64 URZ, [UR6], UR4 ;  /* 0x0000000406ffa5b2 */ /* 0x0022a40008000100 */
[----:B--2---:R-:W-:Y:S01]  /*3a40*/  BAR.SYNC.DEFER_BLOCKING 0x0 ;  /* 0x0000000000007b1d */ /* 0x004fe20000010000 */
[C---:B------:R-:W-:Y:S01]  /*3a50*/  IMAD R4, R70.reuse, 0x7f, RZ ;  /* 0x0000007f46047824 */ /* 0x040fe200078e02ff */
[----:B0-----:R-:W-:Y:S01]  /*3a60*/  IADD3 R71, P5, PT, R5, R2, RZ ;  /* 0x0000000205477210 */ /* 0x001fe20007fbe0ff */
[----:B------:R-:W-:-:S03]  /*3a70*/  IMAD R7, R70, 0xfc, RZ ;  /* 0x000000fc46077824 */ /* 0x000fc600078e02ff */
[----:B------:R-:W-:Y:S04]  /*3a80*/  STL [R1+0xa20], R69 ;  /* 0x000a204501007387 */ /* 0x000fe80000100800 */
[----:B------:R-:W2:Y:S01]  /*3a90*/  @!P1 LDG.E.U16 R9, desc[UR20][R2.64] ;  /* 0x0000001402099981 */ /* 0x000ea2000c1e1500 */
[----:B------:R-:W-:Y:S01]  /*3aa0*/  VIADD R5, R6, 0xffffff83 ;  /* 0xffffff8306057836 */ /* 0x000fe20000000000 */
[----:B------:R-:W-:Y:S02]  /*3ab0*/  LEA.HI.X.SX32 R39, R4, R3, 0x1, P5 ;  /* 0x0000000304277211 */ /* 0x000fe400028f0eff */
[----:B------:R-:W-:Y:S01]  /*3ac0*/  IADD3 R38, P1, PT, R7, R2, RZ ;  /* 0x0000000207267210 */ /* 0x000fe20007f3e0ff */
[----:B------:R-:W-:Y:S01]  /*3ad0*/  IMAD.MOV.U32 R4, RZ, RZ, R71 ;  /* 0x000000ffff047224 */ /* 0x000fe200078e0047 */
[----:B------:R-:W-:Y:S01]  /*3ae0*/  ISETP.GE.U32.AND P5, PT, R5, 0x7fffff04, PT ;  /* 0x7fffff040500780c */ /* 0x000fe20003fa6070 */
[----:B------:R-:W-:Y:S01]  /*3af0*/  IMAD.MOV.U32 R5, RZ, RZ, R39 ;  /* 0x000000ffff057224 */ /* 0x000fe200078e0027 */
[----:B------:R-:W-:Y:S01]  /*3b00*/  PRMT R7, RZ, 0x7610, R7 ;  /* 0x00007610ff077816 */ /* 0x000fe20000000007 */
[----:B------:R-:W-:Y:S05]  /*3b10*/  STL [R1+0xa1c], R68 ;  /* 0x000a1c4401007387 */ /* 0x000fea0000100800 */
[----:B------:R0:W3:Y:S01]  /*3b20*/  @!P3 LDG.E.U16 R7, desc[UR20][R4.64] ;  /* 0x000000140407b981 */ /* 0x0000e2000c1e1500 */
[----:B------:R-:W-:Y:S01]  /*3b30*/  PRMT R10, RZ, 0x7610, R10 ;  /* 0x00007610ff0a7816 */ /* 0x000fe2000000000a */
[----:B0-----:R-:W-:-:S02]  /*3b40*/  @!P4 IMAD.MOV.U32 R4, RZ, RZ, R38 ;  /* 0x000000ffff04c224 */ /* 0x001fc400078e0026 */
[----:B--2---:R0:W-:Y:S04]  /*3b50*/  STL [R1+0xb8], R9 ;  /* 0x0000b80901007387 */ /* 0x0041e80000100800 */
[----:B------:R2:W-:Y:S01]  /*3b60*/  STL [R1+0x790], R71 ;  /* 0x0007904701007387 */ /* 0x0005e20000100800 */
[----:B0-----:R-:W-:-:S03]  /*3b70*/  IMAD R9, R70, 0x7e, RZ ;  /* 0x0000007e46097824 */ /* 0x001fc600078e02ff */
[----:B--2---:R-:W5:Y:S04]  /*3b80*/  LDL.LU R71, [R1+0xa24] ;  /* 0x000a240001477983 */ /* 0x004f680000300800 */
[----:B------:R0:W-:Y:S02]  /*3b90*/  STL [R1+0x78c], R39 ;  /* 0x00078c2701007387 */ /* 0x0001e40000100800 */
[----:B0-----:R-:W-:-:S05]  /*3ba0*/  LEA.HI.X.SX32 R39, R9, R3, 0x1, P1 ;  /* 0x0000000309277211 */ /* 0x001fca00008f0eff */
[----:B------:R-:W-:-:S05]  /*3bb0*/  @!P4 IMAD.MOV.U32 R5, RZ, RZ, R39 ;  /* 0x000000ffff05c224 */ /* 0x000fca00078e0027 */
[----:B------:R0:W2:Y:S04]  /*3bc0*/  @!P4 LDG.E.U16 R10, desc[UR20][R4.64] ;  /* 0x00000014040ac981 */ /* 0x0000a8000c1e1500 */
[----:B------:R-:W-:Y:S04]  /*3bd0*/  STL [R1+0x788], R38 ;  /* 0x0007882601007387 */ /* 0x000fe80000100800 */
[----:B------:R-:W-:Y:S04]  /*3be0*/  STL [R1+0x784], R39 ;  /* 0x0007842701007387 */ /* 0x000fe80000100800 */
[----:B---3--:R3:W-:Y:S01]  /*3bf0*/  STL [R1+0x148], R7 ;  /* 0x0001480701007387 */ /* 0x0087e20000100800 */
[----:B0-----:R-:W-:-:S02]  /*3c00*/  IMAD R5, R70, 0xf8, RZ ;  /* 0x000000f846057824 */ /* 0x001fc400078e02ff */
[C---:B------:R-:W-:Y:S02]  /*3c10*/  IMAD R4, R70.reuse, 0x7d, RZ ;  /* 0x0000007d46047824 */ /* 0x040fe400078e02ff */
[----:B---3--:R-:W-:Y:S01]  /*3c20*/  IMAD R7, R70, 0xfa, RZ ;  /* 0x000000fa46077824 */ /* 0x008fe200078e02ff */
[----:B------:R-:W-:-:S04]  /*3c30*/  IADD3 R38, P3, PT, R5, R2, RZ ;  /* 0x0000000205267210 */ /* 0x000fc80007f7e0ff */
[----:B------:R-:W-:-:S04]  /*3c40*/  IADD3 R39, P4, PT, R7, R2, RZ ;  /* 0x0000000207277210 */ /* 0x000fc80007f9e0ff */
[----:B------:R-:W-:Y:S01]  /*3c50*/  LEA.HI.X.SX32 R4, R4, R3, 0x1, P4 ;  /* 0x0000000304047211 */ /* 0x000fe200020f0eff */
[----:B------:R-:W-:Y:S02]  /*3c60*/  IMAD.MOV.U32 R5, RZ, RZ, R39 ;  /* 0x000000ffff057224 */ /* 0x000fe400078e0027 */
[----:B------:R-:W-:-:S03]  /*3c70*/  VIADD R7, R6, 0xffffff85 ;  /* 0xffffff8506077836 */ /* 0x000fc60000000000 */
[----:B------:R-:W-:Y:S02]  /*3c80*/  @!P0 LOP3.LUT R5, R5, R4, RZ, 0x3c, !PT ;  /* 0x0000000405058212 */ /* 0x000fe400078e3cff */
[----:B------:R-:W-:Y:S01]  /*3c90*/  ISETP.GE.U32.AND P4, PT, R7, 0x7fffff06, PT ;  /* 0x7fffff060700780c */ /* 0x000fe20003f86070 */
[----:B------:R-:W-:Y:S01]  /*3ca0*/  VIADD R8, R6, 0xffffff84 ;  /* 0xffffff8406087836 */ /* 0x000fe20000000000 */
[----:B------:R-:W-:-:S04]  /*3cb0*/  PRMT R7, RZ, 0x7610, R7 ;  /* 0x00007610ff077816 */ /* 0x000fc80000000007 */
[----:B------:R-:W-:Y:S01]  /*3cc0*/  ISETP.GE.U32.AND P1, PT, R8, 0x7fffff05, PT ;  /* 0x7fffff050800780c */ /* 0x000fe20003f26070 */
[----:B------:R-:W-:Y:S01]  /*3cd0*/  IMAD R8, R70, 0x7c, RZ ;  /* 0x0000007c46087824 */ /* 0x000fe200078e02ff */
[----:B------:R-:W-:Y:S01]  /*3ce0*/  PRMT R17, RZ, 0x7610, R17 ;  /* 0x00007610ff117816 */ /* 0x000fe20000000011 */
[----:B--2---:R-:W-:Y:S04]  /*3cf0*/  STL [R1+0x14c], R10 ;  /* 0x00014c0a01007387 */ /* 0x004fe80000100800 */
[----:B------:R-:W-:Y:S04]  /*3d00*/  STL [R1+0x780], R39 ;  /* 0x0007802701007387 */ /* 0x000fe80000100800 */
[----:B------:R-:W-:Y:S04]  /*3d10*/  STL [R1+0x778], R38 ;  /* 0x0007782601007387 */ /* 0x000fe80000100800 */
[----:B------:R0:W-:Y:S02]  /*3d20*/  STL [R1+0x77c], R4 ;  /* 0x00077c0401007387 */ /* 0x0001e40000100800 */
[----:B0-----:R-:W-:-:S04]  /*3d30*/  @!P0 LOP3.LUT R4, R5, R4, RZ, 0x3c, !PT ;  /* 0x0000000405048212 */ /* 0x001fc800078e3cff */
[----:B------:R-:W-:-:S05]  /*3d40*/  @!P0 LOP3.LUT R5, R5, R4, RZ, 0x3c, !PT ;  /* 0x0000000405058212 */ /* 0x000fca00078e3cff */
[----:B------:R0:W2:Y:S01]  /*3d50*/  @!P0 LDG.E.U16 R7, desc[UR20][R4.64] ;  /* 0x0000001404078981 */ /* 0x0000a2000c1e1500 */
[----:B------:R-:W-:Y:S01]  /*3d60*/  LEA.HI.X.SX32 R39, R8, R3, 0x1, P3 ;  /* 0x0000000308277211 */ /* 0x000fe200018f0eff */
[----:B0-----:R-:W-:-:S04]  /*3d70*/  @!P5 IMAD.MOV.U32 R4, RZ, RZ, R38 ;  /* 0x000000ffff04d224 */ /* 0x001fc800078e0026 */
[----:B------:R-:W-:-:S05]  /*3d80*/  @!P5 IMAD.MOV.U32 R5, RZ, RZ, R39 ;  /* 0x000000ffff05d224 */ /* 0x000fca00078e0027 */
[----:B------:R0:W3:Y:S04]  /*3d90*/  @!P5 LDG.E.U16 R17, desc[UR20][R4.64] ;  /* 0x000000140411d981 */ /* 0x0000e8000c1e1500 */
[----:B------:R-:W-:Y:S01]  /*3da0*/  STL [R1+0x774], R39 ;  /* 0x0007742701007387 */ /* 0x000fe20000100800 */
[C---:B0-----:R-:W-:Y:S02]  /*3db0*/  IMAD R5, R70.reuse, 0xf4, RZ ;  /* 0x000000f446057824 */ /* 0x041fe400078e02ff */
[----:B------:R-:W-:-:S03]  /*3dc0*/  IMAD R4, R70, 0x7b, RZ ;  /* 0x0000007b46047824 */ /* 0x000fc600078e02ff */
[----:B------:R-:W-:Y:S02]  /*3dd0*/  IADD3 R38, P0, PT, R5, R2, RZ ;  /* 0x0000000205267210 */ /* 0x000fe40007f1e0ff */
[----:B------:R-:W-:Y:S01]  /*3de0*/  PRMT R13, RZ, 0x7610, R13 ;  /* 0x00007610ff0d7816 */ /* 0x000fe2000000000d */
[----:B--2---:R0:W-:Y:S02]  /*3df0*/  STL [R1+0x140], R7 ;  /* 0x0001400701007387 */ /* 0x0041e40000100800 */
[----:B0-----:R-:W-:-:S05]  /*3e00*/  IMAD R7, R70, 0xf6, RZ ;  /* 0x000000f646077824 */ /* 0x001fca00078e02ff */
[----:B------:R-:W-:-:S04]  /*3e10*/  IADD3 R39, P5, PT, R7, R2, RZ ;  /* 0x0000000207277210 */ /* 0x000fc80007fbe0ff */
[----:B------:R-:W-:Y:S01]  /*3e20*/  LEA.HI.X.SX32 R4, R4, R3, 0x1, P5 ;  /* 0x0000000304047211 */ /* 0x000fe200028f0eff */
[----:B------:R-:W-:Y:S01]  /*3e30*/  IMAD.MOV.U32 R5, RZ, RZ, R39 ;  /* 0x000000ffff057224 */ /* 0x000fe200078e0027 */
[----:B---3--:R-:W-:Y:S01]  /*3e40*/  STL [R1+0x144], R17 ;  /* 0x0001441101007387 */ /* 0x008fe20000100800 */
[----:B------:R-:W-:-:S03]  /*3e50*/  VIADD R7, R6, 0xffffff87 ;  /* 0xffffff8706077836 */ /* 0x000fc60000000000 */
[----:B------:R-:W-:Y:S01]  /*3e60*/  @!P1 LOP3.LUT R5, R5, R4, RZ, 0x3c, !PT ;  /* 0x0000000405059212 */ /* 0x000fe200078e3cff */
[----:B------:R-:W-:Y:S04]  /*3e70*/  STL [R1+0x770], R39 ;  /* 0x0007702701007387 */ /* 0x000fe80000100800 */
[----:B------:R-:W-:Y:S01]  /*3e80*/  STL [R1+0x768], R38 ;  /* 0x0007682601007387 */ /* 0x000fe20000100800 */
[----:B------:R-:W-:-:S03]  /*3e90*/  ISETP.GE.U32.AND P5, PT, R7, 0x7fffff08, PT ;  /* 0x7fffff080700780c */ /* 0x000fc60003fa6070 */
[----:B------:R0:W-:Y:S01]  /*3ea0*/  STL [R1+0x76c], R4 ;  /* 0x00076c0401007387 */ /* 0x0001e20000100800 */
[----:B------:R-:W-:Y:S02]  /*3eb0*/  PRMT R7, RZ, 0x7610, R7 ;  /* 0x00007610ff077816 */ /* 0x000fe40000000007 */
[----:B0-----:R-:W-:-:S04]  /*3ec0*/  @!P1 LOP3.LUT R4, R5, R4, RZ, 0x3c, !PT ;  /* 0x0000000405049212 */ /* 0x001fc800078e3cff */
[----:B------:R-:W-:Y:S01]  /*3ed0*/  @!P1 LOP3.LUT R5, R5, R4, RZ, 0x3c, !PT ;  /* 0x0000000405059212 */ /* 0x000fe200078e3cff */
[----:B------:R-:W-:-:S04]  /*3ee0*/  IMAD R17, R70, 0x7a, RZ ;  /* 0x0000007a46117824 */ /* 0x000fc800078e02ff */
[----:B------:R0:W2:Y:S01]  /*3ef0*/  @!P1 LDG.E.U16 R7, desc[UR20][R4.64] ;  /* 0x0000001404079981 */ /* 0x0000a2000c1e1500 */
[----:B------:R-:W-:Y:S01]  /*3f00*/  LEA.HI.X.SX32 R39, R17, R3, 0x1, P0 ;  /* 0x0000000311277211 */ /* 0x000fe200000f0eff */
[----:B0-----:R-:W-:-:S04]  /*3f10*/  @!P4 IMAD.MOV.U32 R4, RZ, RZ, R38 ;  /* 0x000000ffff04c224 */ /* 0x001fc800078e0026 */
[----:B------:R-:W-:-:S05]  /*3f20*/  @!P4 IMAD.MOV.U32 R5, RZ, RZ, R39 ;  /* 0x000000ffff05c224 */ /* 0x000fca00078e0027 */
[----:B------:R0:W3:Y:S01]  /*3f30*/  @!P4 LDG.E.U16 R13, desc[UR20][R4.64] ;  /* 0x00000014040dc981 */ /* 0x0000e2000c1e1500 */
[----:B------:R-:W-:-:S03]  /*3f40*/  VIADD R10, R6, 0xffffff86 ;  /* 0xffffff86060a7836 */ /* 0x000fc60000000000 */
[----:B------:R-:W-:Y:S02]  /*3f50*/  STL [R1+0x764], R39 ;  /* 0x0007642701007387 */ /* 0x000fe40000100800 */
[----:B------:R-:W-:Y:S01]  /*3f60*/  ISETP.GE.U32.AND P3, PT, R10, 0x7fffff07, PT ;  /* 0x7fffff070a00780c */ /* 0x000fe20003f66070 */
        /* <DEDUP_REMOVED lines=65> */
[----:B---3--:R0:W-:Y:S01]  /*4380*/  STL [R1+0x100], R33 ;  /* 0x0001002101007387 */ /* 0x0081e20000100800 */
[----:B------:R-:W-:-:S03]  /*4390*/  VIADD R7, R6, 0xffffff8d ;  /* 0xffffff8d06077836 */ /* 0x000fc60000000000 */
[----:B------:R-:W-:Y:S01]  /*43a0*/  @!P1 LOP3.LUT R5, R5, R4, RZ, 0x3c, !PT ;  /* 0x0000000405059212 */ /* 0x000fe200078e3cff */
[----:B------:R-:W-:Y:S04]  /*43b0*/  STL [R1+0x740], R39 ;  /* 0x0007402701007387 */ /* 0x000fe80000100800 */
[----:B------:R-:W-:Y:S01]  /*43c0*/  STL [R1+0x738], R38 ;  /* 0x0007382601007387 */ /* 0x000fe20000100800 */
[----:B------:R-:W-:-:S03]  /*43d0*/  ISETP.GE.U32.AND P4, PT, R7, 0x7fffff0e, PT ;  /* 0x7fffff0e0700780c */ /* 0x000fc60003f86070 */
[----:B------:R2:W-:Y:S01]  /*43e0*/  STL [R1+0x73c], R4 ;  /* 0x00073c0401007387 */ /* 0x0005e20000100800 */
[----:B0-----:R-:W-:Y:S01]  /*43f0*/  IMAD R33, R70, 0x74, RZ ;  /* 0x0000007446217824 */ /* 0x001fe200078e02ff */
[----:B------:R-:W-:Y:S02]  /*4400*/  PRMT R7, RZ, 0x7610, R7 ;  /* 0x00007610ff077816 */ /* 0x000fe40000000007 */
[----:B--2---:R-:W-:-:S04]  /*4410*/  @!P1 LOP3.LUT R4, R5, R4, RZ, 0x3c, !PT ;  /* 0x0000000405049212 */ /* 0x004fc800078e3cff */
[----:B------:R-:W-:Y:S02]  /*4420*/  @!P1 LOP3.LUT R5, R5, R4, RZ, 0x3c, !PT ;  /* 0x0000000405059212 */ /* 0x000fe400078e3cff */
[----:B------:R-:W-:-:S03]  /*4430*/  LEA.HI.X.SX32 R39, R33, R3, 0x1, P0 ;  /* 0x0000000321277211 */ /* 0x000fc600000f0eff */
[----:B------:R0:W2:Y:S02]  /*4440*/  @!P1 LDG.E.U16 R7, desc[UR20][R4.64] ;  /* 0x0000001404079981 */ /* 0x0000a4000c1e1500 */
[----:B0-----:R-:W-:Y:S02]  /*4450*/  @!P5 IMAD.MOV.U32 R4, RZ, RZ, R38 ;  /* 0x000000ffff04d224 */ /* 0x001fe400078e0026 */
[----:B------:R-:W-:-:S05]  /*4460*/  @!P5 IMAD.MOV.U32 R5, RZ, RZ, R39 ;  /* 0x000000ffff05d224 */ /* 0x000fca00078e0027 */
[----:B------:R0:W3:Y:S01]  /*4470*/  @!P5 LDG.E.U16 R37, desc[UR20][R4.64] ;  /* 0x000000140425d981 */ /* 0x0000e2000c1e1500 */
[----:B------:R-:W-:-:S03]  /*4480*/  VIADD R10, R6, 0xffffff8c ;  /* 0xffffff8c060a7836 */ /* 0x000fc60000000000 */
[----:B------:R4:W-:Y:S02]  /*4490*/  STL [R1+0x734], R39 ;  /* 0x0007342701007387 */ /* 0x0009e40000100800 */
[----:B------:R-:W-:Y:S01]  /*44a0*/  ISETP.GE.U32.AND P3, PT, R10, 0x7fffff0d, PT ;  /* 0x7fffff0d0a00780c */ /* 0x000fe20003f66070 */
[C---:B0-----:R-:W-:Y:S02]  /*44b0*/  IMAD R5, R70.reuse, 0xe4, RZ ;  /* 0x000000e446057824 */ /* 0x041fe400078e02ff */
[C---:B------:R-:W-:Y:S02]  /*44c0*/  IMAD R4, R70.reuse, 0x73, RZ ;  /* 0x0000007346047824 */ /* 0x040fe400078e02ff */
[C---:B----4-:R-:W-:Y:S01]  /*44d0*/  IMAD R39, R70.reuse, 0x72, RZ ;  /* 0x0000007246277824 */ /* 0x050fe200078e02ff */
[----:B------:R-:W-:Y:S01]  /*44e0*/  PRMT R35, RZ, 0x7610, R35 ;  /* 0x00007610ff237816 */ /* 0x000fe20000000023 */
[----:B--2---:R0:W-:Y:S02]  /*44f0*/  STL [R1+0xf4], R7 ;  /* 0x0000f40701007387 */ /* 0x0041e40000100800 */
[----:B0-----:R-:W-:-:S05]  /*4500*/  IMAD R7, R70, 0xe6, RZ ;  /* 0x000000e646077824 */ /* 0x001fca00078e02ff */
[-C--:B------:R-:W-:Y:S01]  /*4510*/  IADD3 R38, P5, PT, R7, R2.reuse, RZ ;  /* 0x0000000207267210 */ /* 0x080fe20007fbe0ff */
[----:B---3--:R0:W-:Y:S03]  /*4520*/  STL [R1+0xf8], R37 ;  /* 0x0000f82501007387 */ /* 0x0081e60000100800 */
[----:B------:R-:W-:Y:S01]  /*4530*/  LEA.HI.X.SX32 R4, R4, R3, 0x1, P5 ;  /* 0x0000000304047211 */ /* 0x000fe200028f0eff */
[----:B------:R-:W-:Y:S01]  /*4540*/  VIADD R7, R6, 0xffffff8f ;  /* 0xffffff8f06077836 */ /* 0x000fe20000000000 */
[----:B0-----:R-:W-:Y:S01]  /*4550*/  IADD3 R37, P1, PT, R5, R2, RZ ;  /* 0x0000000205257210 */ /* 0x001fe20007f3e0ff */
[----:B------:R-:W-:Y:S01]  /*4560*/  IMAD.MOV.U32 R5, RZ, RZ, R38 ;  /* 0x000000ffff057224 */ /* 0x000fe200078e0026 */
[----:B------:R-:W-:Y:S04]  /*4570*/  STL [R1+0x730], R38 ;  /* 0x0007302601007387 */ /* 0x000fe80000100800 */
[----:B------:R-:W-:Y:S01]  /*4580*/  @!P3 LOP3.LUT R5, R5, R4, RZ, 0x3c, !PT ;  /* 0x000000040505b212 */ /* 0x000fe200078e3cff */
[----:B------:R-:W-:Y:S01]  /*4590*/  STL [R1+0x728], R37 ;  /* 0x0007282501007387 */ /* 0x000fe20000100800 */
[----:B------:R-:W-:-:S03]  /*45a0*/  ISETP.GE.U32.AND P5, PT, R7, 0x7fffff10, PT ;  /* 0x7fffff100700780c */ /* 0x000fc60003fa6070 */
[----:B------:R0:W-:Y:S01]  /*45b0*/  STL [R1+0x72c], R4 ;  /* 0x00072c0401007387 */ /* 0x0001e20000100800 */
[----:B------:R-:W-:Y:S02]  /*45c0*/  PRMT R7, RZ, 0x7610, R7 ;  /* 0x00007610ff077816 */ /* 0x000fe40000000007 */
[----:B0-----:R-:W-:-:S04]  /*45d0*/  @!P3 LOP3.LUT R4, R5, R4, RZ, 0x3c, !PT ;  /* 0x000000040504b212 */ /* 0x001fc800078e3cff */
[----:B------:R-:W-:-:S05]  /*45e0*/  @!P3 LOP3.LUT R5, R5, R4, RZ, 0x3c, !PT ;  /* 0x000000040505b212 */ /* 0x000fca00078e3cff */
        /* <DEDUP_REMOVED lines=80> */
[----:B------:R-:W-:Y:S01]  /*4af0*/  PRMT R7, RZ, 0x7610, R7 ;  /* 0x00007610ff077816 */ /* 0x000fe20000000007 */
[----:B0-----:R-:W-:Y:S01]  /*4b00*/  IMAD R32, R70, 0x6c, RZ ;  /* 0x0000006c46207824 */ /* 0x001fe200078e02ff */
        /* <DEDUP_REMOVED lines=17> */
[----:B------:R-:W-:Y:S01]  /*4c20*/  VIADD R7, R6, 0xffffff97 ;  /* 0xffffff9706077836 */ /* 0x000fe20000000000 */
[----:B---3--:R0:W-:Y:S02]  /*4c30*/  STL [R1+0xc8], R31 ;  /* 0x0000c81f01007387 */ /* 0x0081e40000100800 */
[-C--:B------:R-:W-:Y:S02]  /*4c40*/  LEA.HI.X.SX32 R5, R5, R3.reuse, 0x1, P5 ;  /* 0x0000000305057211 */ /* 0x080fe400028f0eff */
[----:B------:R-:W-:Y:S02]  /*4c50*/  ISETP.GE.U32.AND P5, PT, R7, 0x7fffff18, PT ;  /* 0x7fffff180700780c */ /* 0x000fe40003fa6070 */
[----:B------:R-:W-:Y:S02]  /*4c60*/  PRMT R7, RZ, 0x7610, R7 ;  /* 0x00007610ff077816 */ /* 0x000fe40000000007 */
[----:B0-----:R-:W-:Y:S01]  /*4c70*/  IADD3 R31, P3, PT, R4, R2, RZ ;  /* 0x00000002041f7210 */ /* 0x001fe20007f7e0ff */
[----:B------:R-:W-:Y:S01]  /*4c80*/  IMAD.MOV.U32 R4, RZ, RZ, R34 ;  /* 0x000000ffff047224 */ /* 0x000fe200078e0022 */
[----:B------:R0:W-:Y:S04]  /*4c90*/  STL [R1+0x6f0], R34 ;  /* 0x0006f02201007387 */ /* 0x0001e80000100800 */
[----:B------:R2:W3:Y:S01]  /*4ca0*/  @!P0 LDG.E.U16 R7, desc[UR20][R4.64] ;  /* 0x0000001404078981 */ /* 0x0004e2000c1e1500 */
[----:B0-----:R-:W-:-:S03]  /*4cb0*/  LEA.HI.X.SX32 R34, R37, R3, 0x1, P3 ;  /* 0x0000000325227211 */ /* 0x001fc600018f0eff */
[----:B------:R-:W-:Y:S01]  /*4cc0*/  STL [R1+0x6e8], R31 ;  /* 0x0006e81f01007387 */ /* 0x000fe20000100800 */
[----:B--2---:R-:W-:-:S03]  /*4cd0*/  @!P4 IMAD.MOV.U32 R4, RZ, RZ, R31 ;  /* 0x000000ffff04c224 */ /* 0x004fc600078e001f */
[----:B------:R0:W-:Y:S02]  /*4ce0*/  STL [R1+0x6ec], R5 ;  /* 0x0006ec0501007387 */ /* 0x0001e40000100800 */
[----:B0-----:R-:W-:-:S05]  /*4cf0*/  @!P4 IMAD.MOV.U32 R5, RZ, RZ, R34 ;  /* 0x000000ffff05c224 */ /* 0x001fca00078e0022 */
[----:B------:R0:W2:Y:S01]  /*4d00*/  @!P4 LDG.E.U16 R20, desc[UR20][R4.64] ;  /* 0x000000140414c981 */ /* 0x0000a2000c1e1500 */
[----:B------:R-:W-:-:S03]  /*4d10*/  VIADD R10, R6, 0xffffff96 ;  /* 0xffffff96060a7836 */ /* 0x000fc60000000000 */
[----:B------:R-:W-:Y:S02]  /*4d20*/  STL [R1+0x6e4], R34 ;  /* 0x0006e42201007387 */ /* 0x000fe40000100800 */
[----:B------:R-:W-:Y:S01]  /*4d30*/  ISETP.GE.U32.AND P1, PT, R10, 0x7fffff17, PT ;  /* 0x7fffff170a00780c */ /* 0x000fe20003f26070 */
[C---:B0-----:R-:W-:Y:S02]  /*4d40*/  IMAD R5, R70.reuse, 0x69, RZ ;  /* 0x0000006946057824 */ /* 0x041fe400078e02ff */
[----:B------:R-:W-:-:S05]  /*4d50*/  IMAD R4, R70, 0xd0, RZ ;  /* 0x000000d046047824 */ /* 0x000fca00078e02ff */
[----:B------:R-:W-:Y:S02]  /*4d60*/  IADD3 R31, P0, PT, R4, R2, RZ ;  /* 0x00000002041f7210 */ /* 0x000fe40007f1e0ff */
[----:B------:R-:W-:Y:S01]  /*4d70*/  PRMT R30, RZ, 0x7610, R30 ;  /* 0x00007610ff1e7816 */ /* 0x000fe2000000001e */
[----:B---3--:R0:W-:Y:S02]  /*4d80*/  STL [R1+0xbc], R7 ;  /* 0x0000bc0701007387 */ /* 0x0081e40000100800 */
[----:B0-----:R-:W-:-:S05]  /*4d90*/  IMAD R7, R70, 0xd2, RZ ;  /* 0x000000d246077824 */ /* 0x001fca00078e02ff */
[----:B------:R-:W-:Y:S01]  /*4da0*/  IADD3 R34, P4, PT, R7, R2, RZ ;  /* 0x0000000207227210 */ /* 0x000fe20007f9e0ff */
[----:B------:R-:W-:-:S03]  /*4db0*/  VIADD R7, R6, 0xffffff99 ;  /* 0xffffff9906077836 */ /* 0x000fc60000000000 */
[----:B------:R-:W-:Y:S02]  /*4dc0*/  LEA.HI.X.SX32 R5, R5, R3, 0x1, P4 ;  /* 0x0000000305057211 */ /* 0x000fe400020f0eff */
[----:B------:R-:W-:Y:S01]  /*4dd0*/  ISETP.GE.U32.AND P4, PT, R7, 0x7fffff1a, PT ;  /* 0x7fffff1a0700780c */ /* 0x000fe20003f86070 */
[----:B------:R-:W-:Y:S01]  /*4de0*/  IMAD.MOV.U32 R4, RZ, RZ, R34 ;  /* 0x000000ffff047224 */ /* 0x000fe200078e0022 */
[----:B------:R-:W-:Y:S01]  /*4df0*/  PRMT R7, RZ, 0x7610, R7 ;  /* 0x00007610ff077816 */ /* 0x000fe20000000007 */
[----:B--2---:R0:W-:Y:S05]  /*4e00*/  STL [R1+0xc0], R20 ;  /* 0x0000c01401007387 */ /* 0x0041ea0000100800 */
[----:B------:R2:W3:Y:S01]  /*4e10*/  @!P1 LDG.E.U16 R7, desc[UR20][R4.64] ;  /* 0x0000001404079981 */ /* 0x0004e2000c1e1500 */
[----:B0-----:R-:W-:-:S03]  /*4e20*/  IMAD R20, R70, 0x68, RZ ;  /* 0x0000006846147824 */ /* 0x001fc600078e02ff */
[----:B------:R0:W-:Y:S04]  /*4e30*/  STL [R1+0x6e0], R34 ;  /* 0x0006e02201007387 */ /* 0x0001e80000100800 */
[----:B------:R-:W-:Y:S01]  /*4e40*/  STL [R1+0x6d8], R31 ;  /* 0x0006d81f01007387 */ /* 0x000fe20000100800 */
[----:B--2---:R-:W-:Y:S01]  /*4e50*/  @!P5 IMAD.MOV.U32 R4, RZ, RZ, R31 ;  /* 0x000000ffff04d224 */ /* 0x004fe200078e001f */
[----:B0-----:R-:W-:Y:S02]  /*4e60*/  LEA.HI.X.SX32 R34, R20, R3, 0x1, P0 ;  /* 0x0000000314227211 */ /* 0x001fe400000f0eff */
[----:B------:R0:W-:Y:S03]  /*4e70*/  STL [R1+0x6dc], R5 ;  /* 0x0006dc0501007387 */ /* 0x0001e60000100800 */
[----:B0-----:R-:W-:-:S05]  /*4e80*/  @!P5 IMAD.MOV.U32 R5, RZ, RZ, R34 ;  /* 0x000000ffff05d224 */ /* 0x001fca00078e0022 */
[----:B------:R0:W2:Y:S01]  /*4e90*/  @!P5 LDG.E.U16 R30, desc[UR20][R4.64] ;  /* 0x00000014041ed981 */ /* 0x0000a2000c1e1500 */
[----:B------:R-:W-:-:S03]  /*4ea0*/  VIADD R10, R6, 0xffffff98 ;  /* 0xffffff98060a7836 */ /* 0x000fc60000000000 */
[----:B------:R4:W-:Y:S02]  /*4eb0*/  STL [R1+0x6d4], R34 ;  /* 0x0006d42201007387 */ /* 0x0009e40000100800 */
[----:B------:R-:W-:Y:S01]  /*4ec0*/  ISETP.GE.U32.AND P3, PT, R10, 0x7fffff19, PT ;  /* 0x7fffff190a00780c */ /* 0x000fe20003f66070 */
[C---:B0-----:R-:W-:Y:S02]  /*4ed0*/  IMAD R5, R70.reuse, 0x67, RZ ;  /* 0x0000006746057824 */ /* 0x041fe400078e02ff */
[C---:B------:R-:W-:Y:S02]  /*4ee0*/  IMAD R4, R70.reuse, 0xcc, RZ ;  /* 0x000000cc46047824 */ /* 0x040fe400078e02ff */
[C---:B----4-:R-:W-:Y:S01]  /*4ef0*/  IMAD R34, R70.reuse, 0x66, RZ ;  /* 0x0000006646227824 */ /* 0x050fe200078e02ff */
[----:B------:R-:W-:Y:S01]  /*4f00*/  PRMT R11, RZ, 0x7610, R11 ;  /* 0x00007610ff0b7816 */ /* 0x000fe2000000000b */
[----:B---3--:R0:W-:Y:S02]  /*4f10*/  STL [R1+0xb0], R7 ;  /* 0x0000b00701007387 */ /* 0x0081e40000100800 */
[----:B0-----:R-:W-:-:S05]  /*4f20*/  IMAD R7, R70, 0xce, RZ ;  /* 0x000000ce46077824 */ /* 0x001fca00078e02ff */
[----:B------:R-:W-:Y:S01]  /*4f30*/  IADD3 R31, P5, PT, R7, R2, RZ ;  /* 0x00000002071f7210 */ /* 0x000fe20007fbe0ff */
[----:B------:R-:W-:-:S03]  /*4f40*/  VIADD R7, R6, 0xffffff9b ;  /* 0xffffff9b06077836 */ /* 0x000fc60000000000 */
[-C--:B------:R-:W-:Y:S02]  /*4f50*/  LEA.HI.X.SX32 R5, R5, R3.reuse, 0x1, P5 ;  /* 0x0000000305057211 */ /* 0x080fe400028f0eff */
[----:B------:R-:W-:Y:S02]  /*4f60*/  ISETP.GE.U32.AND P5, PT, R7, 0x7fffff1c, PT ;  /* 0x7fffff1c0700780c */ /* 0x000fe40003fa6070 */
[----:B------:R-:W-:Y:S01]  /*4f70*/  PRMT R7, RZ, 0x7610, R7 ;  /* 0x00007610ff077816 */ /* 0x000fe20000000007 */
[----:B--2---:R0:W-:Y:S02]  /*4f80*/  STL [R1+0xb4], R30 ;  /* 0x0000b41e01007387 */ /* 0x0041e40000100800 */
        /* <DEDUP_REMOVED lines=25> */
[----:B--2---:R0:W-:Y:S04]  /*5120*/  STL [R1+0xac], R11 ;  /* 0x0000ac0b01007387 */ /* 0x0041e80000100800 */
[----:B------:R2:W-:Y:S04]  /*5130*/  STL [R1+0x6c0], R31 ;  /* 0x0006c01f01007387 */ /* 0x0005e80000100800 */
[----:B------:R3:W4:Y:S01]  /*5140*/  @!P0 LDG.E.U16 R7, desc[UR20][R4.64] ;  /* 0x0000001404078981 */ /* 0x000722000c1e1500 */
[----:B0-----:R-:W-:-:S03]  /*5150*/  IMAD R11, R70, 0x64, RZ ;  /* 0x00000064460b7824 */ /* 0x001fc600078e02ff */
[----:B------:R-:W-:Y:S02]  /*5160*/  STL [R1+0x6b8], R30 ;  /* 0x0006b81e01007387 */ /* 0x000fe40000100800 */
[----:B--2---:R-:W-:Y:S02]  /*5170*/  LEA.HI.X.SX32 R31, R11, R3, 0x1, P3 ;  /* 0x000000030b1f7211 */ /* 0x004fe400018f0eff */
[----:B------:R0:W-:Y:S01]  /*5180*/  STL [R1+0x6bc], R5 ;  /* 0x0006bc0501007387 */ /* 0x0001e20000100800 */
[----:B---3--:R-:W-:Y:S02]  /*5190*/  @!P5 IMAD.MOV.U32 R4, RZ, RZ, R30 ;  /* 0x000000ffff04d224 */ /* 0x008fe400078e001e */
[----:B0-----:R-:W-:-:S05]  /*51a0*/  @!P5 IMAD.MOV.U32 R5, RZ, RZ, R31 ;  /* 0x000000ffff05d224 */ /* 0x001fca00078e001f */
[----:B------:R0:W2:Y:S01]  /*51b0*/  @!P5 LDG.E.U16 R29, desc[UR20][R4.64] ;  /* 0x00000014041dd981 */ /* 0x0000a2000c1e1500 */
[----:B------:R-:W-:-:S03]  /*51c0*/  VIADD R10, R6, 0xffffff9c ;  /* 0xffffff9c060a7836 */ /* 0x000fc60000000000 */
[----:B------:R3:W-:Y:S02]  /*51d0*/  STL [R1+0x6b4], R31 ;  /* 0x0006b41f01007387 */ /* 0x0007e40000100800 */
[----:B------:R-:W-:Y:S01]  /*51e0*/  ISETP.GE.U32.AND P1, PT, R10, 0x7fffff1d, PT ;  /* 0x7fffff1d0a00780c */ /* 0x000fe20003f26070 */
[C---:B0-----:R-:W-:Y:S02]  /*51f0*/  IMAD R5, R70.reuse, 0x63, RZ ;  /* 0x0000006346057824 */ /* 0x041fe400078e02ff */
[C---:B------:R-:W-:Y:S02]  /*5200*/  IMAD R4, R70.reuse, 0xc4, RZ ;  /* 0x000000c446047824 */ /* 0x040fe400078e02ff */
[C---:B---3--:R-:W-:Y:S01]  /*5210*/  IMAD R31, R70.reuse, 0x62, RZ ;  /* 0x00000062461f7824 */ /* 0x048fe200078e02ff */
[----:B------:R-:W-:Y:S01]  /*5220*/  PRMT R24, RZ, 0x7610, R24 ;  /* 0x00007610ff187816 */ /* 0x000fe20000000018 */
[----:B----4-:R0:W-:Y:S02]  /*5230*/  STL [R1+0xa0], R7 ;  /* 0x0000a00701007387 */ /* 0x0101e40000100800 */
[----:B0-----:R-:W-:-:S05]  /*5240*/  IMAD R7, R70, 0xc6, RZ ;  /* 0x000000c646077824 */ /* 0x001fca00078e02ff */
[----:B------:R-:W-:Y:S01]  /*5250*/  IADD3 R30, P5, PT, R7, R2, RZ ;  /* 0x00000002071e7210 */ /* 0x000fe20007fbe0ff */
[----:B------:R-:W-:-:S03]  /*5260*/  VIADD R7, R6, 0xffffff9f ;  /* 0xffffff9f06077836 */ /* 0x000fc60000000000 */
[----:B------:R-:W-:Y:S02]  /*5270*/  LEA.HI.X.SX32 R5, R5, R3, 0x1, P5 ;  /* 0x0000000305057211 */ /* 0x000fe400028f0eff */
[----:B------:R-:W-:Y:S01]  /*5280*/  ISETP.GE.U32.AND P5, PT, R7, 0x7fffff20, PT ;  /* 0x7fffff200700780c */ /* 0x000fe20003fa6070 */
[----:B--2---:R0:W-:Y:S01]  /*5290*/  STL [R1+0xa4], R29 ;  /* 0x0000a41d01007387 */ /* 0x0041e20000100800 */
[----:B------:R-:W-:-:S03]  /*52a0*/  PRMT R7, RZ, 0x7610, R7 ;  /* 0x00007610ff077816 */ /* 0x000fc60000000007 */
[----:B------:R2:W-:Y:S01]  /*52b0*/  STL [R1+0x6b0], R30 ;  /* 0x0006b01e01007387 */ /* 0x0005e20000100800 */
[----:B0-----:R-:W-:Y:S01]  /*52c0*/  IADD3 R29, P0, PT, R4, R2, RZ ;  /* 0x00000002041d7210 */ /* 0x001fe20007f1e0ff */
[----:B------:R-:W-:-:S03]  /*52d0*/  IMAD.MOV.U32 R4, RZ, RZ, R30 ;  /* 0x000000ffff047224 */ /* 0x000fc600078e001e */
[----:B--2---:R-:W-:Y:S01]  /*52e0*/  LEA.HI.X.SX32 R30, R31, R3, 0x1, P0 ;  /* 0x000000031f1e7211 */ /* 0x004fe200000f0eff */
[----:B------:R-:W-:Y:S04]  /*52f0*/  STL [R1+0x6a8], R29 ;  /* 0x0006a81d01007387 */ /* 0x000fe80000100800 */
[----:B------:R0:W-:Y:S04]  /*5300*/  STL [R1+0x6ac], R5 ;  /* 0x0006ac0501007387 */ /* 0x0001e80000100800 */
[----:B------:R2:W3:Y:S02]  /*5310*/  @!P1 LDG.E.U16 R7, desc[UR20][R4.64] ;  /* 0x0000001404079981 */ /* 0x0004e4000c1e1500 */
[----:B--2---:R-:W-:-:S02]  /*5320*/  @!P4 IMAD.MOV.U32 R4, RZ, RZ, R29 ;  /* 0x000000ffff04c224 */ /* 0x004fc400078e001d */
[----:B0-----:R-:W-:-:S05]  /*5330*/  @!P4 IMAD.MOV.U32 R5, RZ, RZ, R30 ;  /* 0x000000ffff05c224 */ /* 0x001fca00078e001e */
[----:B------:R0:W2:Y:S01]  /*5340*/  @!P4 LDG.E.U16 R24, desc[UR20][R4.64] ;  /* 0x000000140418c981 */ /* 0x0000a2000c1e1500 */
[----:B------:R-:W-:-:S03]  /*5350*/  VIADD R10, R6, 0xffffff9e ;  /* 0xffffff9e060a7836 */ /* 0x000fc60000000000 */
[----:B------:R-:W-:Y:S02]  /*5360*/  STL [R1+0x6a4], R30 ;  /* 0x0006a41e01007387 */ /* 0x000fe40000100800 */
[----:B------:R-:W-:Y:S01]  /*5370*/  ISETP.GE.U32.AND P3, PT, R10, 0x7fffff1f, PT ;  /* 0x7fffff1f0a00780c */ /* 0x000fe20003f66070 */
[C---:B0-----:R-:W-:Y:S02]  /*5380*/  IMAD R4, R70.reuse, 0xc0, RZ ;  /* 0x000000c046047824 */ /* 0x041fe400078e02ff */
[----:B------:R-:W-:Y:S01]  /*5390*/  IMAD R5, R70, 0x61, RZ ;  /* 0x0000006146057824 */ /* 0x000fe200078e02ff */
[----:B------:R-:W-:Y:S02]  /*53a0*/  PRMT R153, RZ, 0x7610, R153 ;  /* 0x00007610ff997816 */ /* 0x000fe40000000099 */
[----:B------:R-:W-:Y:S02]  /*53b0*/  IADD3 R29, P1, PT, R4, R2, RZ ;  /* 0x00000002041d7210 */ /* 0x000fe40007f3e0ff */
[----:B------:R-:W-:Y:S01]  /*53c0*/  PRMT R28, RZ, 0x7610, R28 ;  /* 0x00007610ff1c7816 */ /* 0x000fe2000000001c */
[----:B---3--:R0:W-:Y:S02]  /*53d0*/  STL [R1+0x88], R7 ;  /* 0x0000880701007387 */ /* 0x0081e40000100800 */
[----:B0-----:R-:W-:-:S05]  /*53e0*/  IMAD R7, R70, 0xc2, RZ ;  /* 0x000000c246077824 */ /* 0x001fca00078e02ff */
[----:B------:R-:W-:Y:S01]  /*53f0*/  IADD3 R30, P4, PT, R7, R2, RZ ;  /* 0x00000002071e7210 */ /* 0x000fe20007f9e0ff */
[----:B--2---:R0:W-:Y:S03]  /*5400*/  STL [R1+0x9c], R24 ;  /* 0x00009c1801007387 */ /* 0x0041e60000100800 */
[----:B------:R-:W-:Y:S01]  /*5410*/  LEA.HI.X.SX32 R5, R5, R3, 0x1, P4 ;  /* 0x0000000305057211 */ /* 0x000fe200020f0eff */
[----:B------:R-:W-:Y:S01]  /*5420*/  IMAD.MOV.U32 R4, RZ, RZ, R30 ;  /* 0x000000ffff047224 */ /* 0x000fe200078e001e */
[----:B------:R2:W-:Y:S01]  /*5430*/  STL [R1+0x6a0], R30 ;  /* 0x0006a01e01007387 */ /* 0x0005e20000100800 */
[----:B0-----:R-:W-:-:S03]  /*5440*/  IMAD R24, R70, 0x60, RZ ;  /* 0x0000006046187824 */ /* 0x001fc600078e02ff */
[----:B------:R-:W-:Y:S02]  /*5450*/  STL [R1+0x698], R29 ;  /* 0x0006981d01007387 */ /* 0x000fe40000100800 */
[----:B--2---:R-:W-:Y:S02]  /*5460*/  LEA.HI.X.SX32 R30, R24, R3, 0x1, P1 ;  /* 0x00000003181e7211 */ /* 0x004fe400008f0eff */
[----:B------:R0:W-:Y:S04]  /*5470*/  STL [R1+0x69c], R5 ;  /* 0x00069c0501007387 */ /* 0x0001e80000100800 */
[----:B------:R2:W3:Y:S02]  /*5480*/  @!P3 LDG.E.U16 R153, desc[UR20][R4.64] ;  /* 0x000000140499b981 */ /* 0x0004e4000c1e1500 */
[----:B--2---:R-:W-:-:S02]  /*5490*/  @!P5 IMAD.MOV.U32 R4, RZ, RZ, R29 ;  /* 0x000000ffff04d224 */ /* 0x004fc400078e001d */
[----:B0-----:R-:W-:-:S05]  /*54a0*/  @!P5 IMAD.MOV.U32 R5, RZ, RZ, R30 ;  /* 0x000000ffff05d224 */ /* 0x001fca00078e001e */
[----:B------:R0:W2:Y:S01]  /*54b0*/  @!P5 LDG.E.U16 R28, desc[UR20][R4.64] ;  /* 0x00000014041cd981 */ /* 0x0000a2000c1e1500 */
[C---:B------:R-:W-:Y:S02]  /*54c0*/  VIADD R10, R6.reuse, 0xffffffa0 ;  /* 0xffffffa0060a7836 */ /* 0x040fe40000000000 */
[----:B------:R-:W-:-:S03]  /*54d0*/  VIADD R7, R6, 0xffffffa1 ;  /* 0xffffffa106077836 */ /* 0x000fc60000000000 */
[----:B------:R-:W-:Y:S02]  /*54e0*/  ISETP.GE.U32.AND P0, PT, R10, 0x7fffff21, PT ;  /* 0x7fffff210a00780c */ /* 0x000fe40003f06070 */
[----:B------:R-:W-:Y:S01]  /*54f0*/  ISETP.GE.U32.AND P4, PT, R7, 0x7fffff22, PT ;  /* 0x7fffff220700780c */ /* 0x000fe20003f86070 */
[C---:B------:R-:W-:Y:S01]  /*5500*/  IMAD R7, R70.reuse, 0xbe, RZ ;  /* 0x000000be46077824 */ /* 0x040fe200078e02ff */
[----:B------:R4:W-:Y:S01]  /*5510*/  STL [R1+0x694], R30 ;  /* 0x0006941e01007387 */ /* 0x0009e20000100800 */
[C---:B0-----:R-:W-:Y:S02]  /*5520*/  IMAD R4, R70.reuse, 0xbc, RZ ;  /* 0x000000bc46047824 */ /* 0x041fe400078e02ff */
[C---:B------:R-:W-:Y:S01]  /*5530*/  IMAD R5, R70.reuse, 0x5f, RZ ;  /* 0x0000005f46057824 */ /* 0x040fe200078e02ff */
[----:B------:R-:W-:Y:S01]  /*5540*/  PRMT R132, RZ, 0x7610, R132 ;  /* 0x00007610ff847816 */ /* 0x000fe20000000084 */
[----:B----4-:R-:W-:Y:S01]  /*5550*/  IMAD R30, R70, 0x5e, RZ ;  /* 0x0000005e461e7824 */ /* 0x010fe200078e02ff */
[----:B------:R-:W-:Y:S01]  /*5560*/  PRMT R16, RZ, 0x7610, R16 ;  /* 0x00007610ff107816 */ /* 0x000fe20000000010 */
[----:B---3--:R0:W-:Y:S02]  /*5570*/  STL [R1+0x7c], R153 ;  /* 0x00007c9901007387 */ /* 0x0081e40000100800 */
[----:B0-----:R-:W-:-:S02]  /*5580*/  IADD3 R153, P5, PT, R7, R2, RZ ;  /* 0x0000000207997210 */ /* 0x001fc40007fbe0ff */
[----:B--2---:R0:W-:Y:S02]  /*5590*/  STL [R1+0x80], R28 ;  /* 0x0000801c01007387 */ /* 0x0041e40000100800 */
[----:B------:R-:W-:Y:S02]  /*55a0*/  LEA.HI.X.SX32 R5, R5, R3, 0x1, P5 ;  /* 0x0000000305057211 */ /* 0x000fe400028f0eff */
[----:B------:R-:W-:Y:S01]  /*55b0*/  STL [R1+0x690], R153 ;  /* 0x0006909901007387 */ /* 0x000fe20000100800 */
[----:B0-----:R-:W-:Y:S01]  /*55c0*/  IADD3 R28, P3, PT, R4, R2, RZ ;  /* 0x00000002041c7210 */ /* 0x001fe20007f7e0ff */
[----:B------:R-:W-:-:S03]  /*55d0*/  @!P0 IMAD.MOV.U32 R4, RZ, RZ, R153 ;  /* 0x000000ffff048224 */ /* 0x000fc600078e0099 */
[----:B------:R-:W-:Y:S01]  /*55e0*/  LEA.HI.X.SX32 R29, R30, R3, 0x1, P3 ;  /* 0x000000031e1d7211 */ /* 0x000fe200018f0eff */
[----:B------:R-:W-:Y:S04]  /*55f0*/  STL [R1+0x688], R28 ;  /* 0x0006881c01007387 */ /* 0x000fe80000100800 */
[----:B------:R0:W-:Y:S04]  /*5600*/  STL [R1+0x68c], R5 ;  /* 0x00068c0501007387 */ /* 0x0001e80000100800 */
[----:B------:R2:W3:Y:S02]  /*5610*/  @!P0 LDG.E.U16 R132, desc[UR20][R4.64] ;  /* 0x0000001404848981 */ /* 0x0004e4000c1e1500 */
[----:B--2---:R-:W-:-:S02]  /*5620*/  @!P4 IMAD.MOV.U32 R4, RZ, RZ, R28 ;  /* 0x000000ffff04c224 */ /* 0x004fc400078e001c */
[----:B0-----:R-:W-:-:S05]  /*5630*/  @!P4 IMAD.MOV.U32 R5, RZ, RZ, R29 ;  /* 0x000000ffff05c224 */ /* 0x001fca00078e001d */
[----:B------:R0:W2:Y:S01]  /*5640*/  @!P4 LDG.E.U16 R16, desc[UR20][R4.64] ;  /* 0x000000140410c981 */ /* 0x0000a2000c1e1500 */
[C---:B------:R-:W-:Y:S02]  /*5650*/  VIADD R7, R6.reuse, 0xffffffa3 ;  /* 0xffffffa306077836 */ /* 0x040fe40000000000 */
[----:B------:R-:W-:-:S03]  /*5660*/  VIADD R10, R6, 0xffffffa2 ;  /* 0xffffffa2060a7836 */ /* 0x000fc60000000000 */
[----:B------:R-:W-:Y:S01]  /*5670*/  ISETP.GE.U32.AND P5, PT, R7, 0x7fffff24, PT ;  /* 0x7fffff240700780c */ /* 0x000fe20003fa6070 */
[----:B------:R-:W-:Y:S01]  /*5680*/  IMAD R7, R70, 0xba, RZ ;  /* 0x000000ba46077824 */ /* 0x000fe200078e02ff */
[----:B------:R-:W-:Y:S01]  /*5690*/  ISETP.GE.U32.AND P1, PT, R10, 0x7fffff23, PT ;  /* 0x7fffff230a00780c */ /* 0x000fe20003f26070 */
[----:B------:R-:W-:Y:S01]  /*56a0*/  STL [R1+0x684], R29 ;  /* 0x0006841d01007387 */ /* 0x000fe20000100800 */
[C---:B0-----:R-:W-:Y:S02]  /*56b0*/  IMAD R5, R70.reuse, 0x5d, RZ ;  /* 0x0000005d46057824 */ /* 0x041fe400078e02ff */
[----:B------:R-:W-:Y:S01]  /*56c0*/  IMAD R4, R70, 0xb8, RZ ;  /* 0x000000b846047824 */ /* 0x000fe200078e02ff */
[----:B------:R-:W-:-:S04]  /*56d0*/  PRMT R119, RZ, 0x7610, R119 ;  /* 0x00007610ff777816 */ /* 0x000fc80000000077 */
[-C--:B------:R-:W-:Y:S02]  /*56e0*/  IADD3 R28, P0, PT, R4, R2.reuse, RZ ;  /* 0x00000002041c7210 */ /* 0x080fe40007f1e0ff */
[----:B------:R-:W-:Y:S01]  /*56f0*/  PRMT R26, RZ, 0x7610, R26 ;  /* 0x00007610ff1a7816 */ /* 0x000fe2000000001a */
[----:B--2---:R-:W-:Y:S04]  /*5700*/  STL [R1+0x78], R16 ;  /* 0x0000781001007387 */ /* 0x004fe80000100800 */
[----:B---3--:R0:W-:Y:S02]  /*5710*/  STL [R1+0x74], R132 ;  /* 0x0000748401007387 */ /* 0x0081e40000100800 */
[----:B0-----:R-:W-:Y:S01]  /*5720*/  IADD3 R132, P4, PT, R7, R2, RZ ;  /* 0x0000000207847210 */ /* 0x001fe20007f9e0ff */
[----:B------:R-:W-:-:S03]  /*5730*/  IMAD R16, R70, 0x5c, RZ ;  /* 0x0000005c46107824 */ /* 0x000fc600078e02ff */
[-C--:B------:R-:W-:Y:S01]  /*5740*/  LEA.HI.X.SX32 R153, R5, R3.reuse, 0x1, P4 ;  /* 0x0000000305997211 */ /* 0x080fe200020f0eff */
[----:B------:R-:W-:Y:S01]  /*5750*/  @!P1 IMAD.MOV.U32 R4, RZ, RZ, R132 ;  /* 0x000000ffff049224 */ /* 0x000fe200078e0084 */
[----:B------:R-:W-:-:S03]  /*5760*/  LEA.HI.X.SX32 R29, R16, R3, 0x1, P0 ;  /* 0x00000003101d7211 */ /* 0x000fc600000f0eff */
[----:B------:R-:W-:-:S05]  /*5770*/  @!P1 IMAD.MOV.U32 R5, RZ, RZ, R153 ;  /* 0x000000ffff059224 */ /* 0x000fca00078e0099 */
[----:B------:R0:W2:Y:S02]  /*5780*/  @!P1 LDG.E.U16 R119, desc[UR20][R4.64] ;  /* 0x0000001404779981 */ /* 0x0000a4000c1e1500 */
[----:B0-----:R-:W-:Y:S02]  /*5790*/  @!P5 IMAD.MOV.U32 R4, RZ, RZ, R28 ;  /* 0x000000ffff04d224 */ /* 0x001fe400078e001c */
[----:B------:R-:W-:-:S05]  /*57a0*/  @!P5 IMAD.MOV.U32 R5, RZ, RZ, R29 ;  /* 0x000000ffff05d224 */ /* 0x000fca00078e001d */
[----:B------:R0:W3:Y:S01]  /*57b0*/  @!P5 LDG.E.U16 R26, desc[UR20][R4.64] ;  /* 0x00000014041ad981 */ /* 0x0000e2000c1e1500 */
[C---:B------:R-:W-:Y:S02]  /*57c0*/  VIADD R7, R6.reuse, 0xffffffa5 ;  /* 0xffffffa506077836 */ /* 0x040fe40000000000 */
[----:B------:R-:W-:Y:S01]  /*57d0*/  VIADD R10, R6, 0xffffffa4 ;  /* 0xffffffa4060a7836 */ /* 0x000fe20000000000 */
[----:B------:R-:W-:Y:S02]  /*57e0*/  STL [R1+0x680], R132 ;  /* 0x0006808401007387 */ /* 0x000fe40000100800 */
[----:B------:R-:W-:Y:S01]  /*57f0*/  ISETP.GE.U32.AND P4, PT, R7, 0x7fffff26, PT ;  /* 0x7fffff260700780c */ /* 0x000fe20003f86070 */
[----:B------:R-:W-:Y:S01]  /*5800*/  IMAD R7, R70, 0xb6, RZ ;  /* 0x000000b646077824 */ /* 0x000fe200078e02ff */
[----:B------:R-:W-:Y:S01]  /*5810*/  ISETP.GE.U32.AND P3, PT, R10, 0x7fffff25, PT ;  /* 0x7fffff250a00780c */ /* 0x000fe20003f66070 */
[----:B------:R-:W-:Y:S01]  /*5820*/  STL [R1+0x678], R28 ;  /* 0x0006781c01007387 */ /* 0x000fe20000100800 */
[----:B0-----:R-:W-:-:S03]  /*5830*/  IMAD R5, R70, 0x5b, RZ ;  /* 0x0000005b46057824 */ /* 0x001fc600078e02ff */
[----:B------:R-:W-:Y:S01]  /*5840*/  STL [R1+0x67c], R153 ;  /* 0x00067c9901007387 */ /* 0x000fe20000100800 */
[----:B------:R-:W-:-:S03]  /*5850*/  IMAD R4, R70, 0xb4, RZ ;  /* 0x000000b446047824 */ /* 0x000fc600078e02ff */
[----:B------:R0:W-:Y:S01]  /*5860*/  STL [R1+0x674], R29 ;  /* 0x0006741d01007387 */ /* 0x0001e20000100800 */
[----:B------:R-:W-:Y:S01]  /*5870*/  PRMT R69, RZ, 0x7610, R69 ;  /* 0x00007610ff457816 */ /* 0x000fe20000000045 */
[----:B0-----:R-:W-:Y:S01]  /*5880*/  IMAD R29, R70, 0x5a, RZ ;  /* 0x0000005a461d7824 */ /* 0x001fe200078e02ff */
[----:B------:R-:W-:Y:S01]  /*5890*/  PRMT R23, RZ, 0x7610, R23 ;  /* 0x00007610ff177816 */ /* 0x000fe20000000017 */
[----:B--2---:R0:W-:Y:S02]  /*58a0*/  STL [R1+0x6c], R119 ;  /* 0x00006c7701007387 */ /* 0x0041e40000100800 */
[----:B0-----:R-:W-:-:S04]  /*58b0*/  IADD3 R119, P5, PT, R7, R2, RZ ;  /* 0x0000000207777210 */ /* 0x001fc80007fbe0ff */
[----:B------:R-:W-:Y:S01]  /*58c0*/  LEA.HI.X.SX32 R132, R5, R3, 0x1, P5 ;  /* 0x0000000305847211 */ /* 0x000fe200028f0eff */
[----:B---3--:R0:W-:Y:S04]  /*58d0*/  STL [R1+0x70], R26 ;  /* 0x0000701a01007387 */ /* 0x0081e80000100800 */
[----:B------:R-:W-:Y:S01]  /*58e0*/  @!P3 IMAD.MOV.U32 R5, RZ, RZ, R132 ;  /* 0x000000ffff05b224 */ /* 0x000fe200078e0084 */
[----:B0-----:R-:W-:Y:S01]  /*58f0*/  IADD3 R26, P1, PT, R4, R2, RZ ;  /* 0x00000002041a7210 */ /* 0x001fe20007f3e0ff */
[----:B------:R-:W-:-:S03]  /*5900*/  @!P3 IMAD.MOV.U32 R4, RZ, RZ, R119 ;  /* 0x000000ffff04b224 */ /* 0x000fc600078e0077 */
[----:B------:R-:W-:Y:S02]  /*5910*/  LEA.HI.X.SX32 R28, R29, R3, 0x1, P1 ;  /* 0x000000031d1c7211 */ /* 0x000fe400008f0eff */
        /* <DEDUP_REMOVED lines=10> */
[----:B------:R4:W-:Y:S01]  /*59c0*/  STL [R1+0x668], R26 ;  /* 0x0006681a01007387 */ /* 0x0009e20000100800 */
[----:B0-----:R-:W-:-:S03]  /*59d0*/  IMAD R5, R70, 0x59, RZ ;  /* 0x0000005946057824 */ /* 0x001fc600078e02ff */
[----:B------:R-:W-:Y:S01]  /*59e0*/  STL [R1+0x66c], R132 ;  /* 0x00066c8401007387 */ /* 0x000fe20000100800 */
[----:B------:R-:W-:-:S03]  /*59f0*/  IMAD R4, R70, 0xb0, RZ ;  /* 0x000000b046047824 */ /* 0x000fc600078e02ff */
[----:B------:R-:W-:Y:S01]  /*5a00*/  STL [R1+0x664], R28 ;  /* 0x0006641c01007387 */ /* 0x000fe20000100800 */
[----:B----4-:R-:W-:Y:S01]  /*5a10*/  IMAD R26, R70, 0x58, RZ ;  /* 0x00000058461a7824 */ /* 0x010fe200078e02ff */
[----:B------:R-:W-:Y:S02]  /*5a20*/  PRMT R68, RZ, 0x7610, R68 ;  /* 0x00007610ff447816 */ /* 0x000fe40000000044 */
        /* <DEDUP_REMOVED lines=70> */
[----:B------:R-:W-:Y:S01]  /*5e90*/  STL [R1+0x638], R19 ;  /* 0x0006381301007387 */ /* 0x000fe20000100800 */
[----:B------:R-:W-:-:S03]  /*5ea0*/  ISETP.GE.U32.AND P0, PT, R10, 0x7fffff2d, PT ;  /* 0x7fffff2d0a00780c */ /* 0x000fc60003f06070 */
[----:B------:R-:W-:Y:S01]  /*5eb0*/  STL [R1+0x63c], R68 ;  /* 0x00063c4401007387 */ /* 0x000fe20000100800 */
[----:B0-----:R-:W-:-:S03]  /*5ec0*/  IMAD R5, R70, 0x53, RZ ;  /* 0x0000005346057824 */ /* 0x001fc600078e02ff */
[----:B------:R0:W-:Y:S01]  /*5ed0*/  STL [R1+0x634], R23 ;  /* 0x0006341701007387 */ /* 0x0001e20000100800 */
[C---:B------:R-:W-:Y:S01]  /*5ee0*/  IMAD R4, R70.reuse, 0xa4, RZ ;  /* 0x000000a446047824 */ /* 0x040fe200078e02ff */
[-C--:B0-----:R-:W-:Y:S01]  /*5ef0*/  IADD3 R23, P5, PT, R7, R2.reuse, RZ ;  /* 0x0000000207177210 */ /* 0x081fe20007fbe0ff */
[----:B------:R-:W-:Y:S01]  /*5f00*/  IMAD R27, R70, 0x52, RZ ;  /* 0x00000052461b7824 */ /* 0x000fe200078e02ff */
[----:B------:R-:W-:Y:S02]  /*5f10*/  PRMT R22, RZ, 0x7610, R22 ;  /* 0x00007610ff167816 */ /* 0x000fe40000000016 */
[----:B------:R-:W-:Y:S01]  /*5f20*/  PRMT R14, RZ, 0x7610, R14 ;  /* 0x00007610ff0e7816 */ /* 0x000fe2000000000e */
[----:B---3--:R0:W-:Y:S04]  /*5f30*/  STL [R1+0x38], R15 ;  /* 0x0000380f01007387 */ /* 0x0081e80000100800 */
[----:B------:R-:W-:Y:S04]  /*5f40*/  STL [R1+0x630], R23 ;  /* 0x0006301701007387 */ /* 0x000fe80000100800 */
[----:B--2---:R2:W-:Y:S01]  /*5f50*/  STL [R1+0x34], R25 ;  /* 0x0000341901007387 */ /* 0x0045e20000100800 */
[----:B0-----:R-:W-:Y:S01]  /*5f60*/  IADD3 R15, P3, PT, R4, R2, RZ ;  /* 0x00000002040f7210 */ /* 0x001fe20007f7e0ff */
[----:B------:R-:W-:Y:S01]  /*5f70*/  @!P0 IMAD.MOV.U32 R4, RZ, RZ, R23 ;  /* 0x000000ffff048224 */ /* 0x000fe200078e0017 */
[----:B--2---:R-:W-:-:S02]  /*5f80*/  LEA.HI.X.SX32 R25, R5, R3, 0x1, P5 ;  /* 0x0000000305197211 */ /* 0x004fc400028f0eff */
[----:B------:R-:W-:-:S03]  /*5f90*/  LEA.HI.X.SX32 R19, R27, R3, 0x1, P3 ;  /* 0x000000031b137211 */ /* 0x000fc600018f0eff */
[----:B------:R-:W-:-:S05]  /*5fa0*/  @!P0 IMAD.MOV.U32 R5, RZ, RZ, R25 ;  /* 0x000000ffff058224 */ /* 0x000fca00078e0019 */
[----:B------:R0:W2:Y:S02]  /*5fb0*/  @!P0 LDG.E.U16 R22, desc[UR20][R4.64] ;  /* 0x0000001404168981 */ /* 0x0000a4000c1e1500 */
[----:B0-----:R-:W-:Y:S02]  /*5fc0*/  @!P4 IMAD.MOV.U32 R4, RZ, RZ, R15 ;  /* 0x000000ffff04c224 */ /* 0x001fe400078e000f */
[----:B------:R-:W-:-:S05]  /*5fd0*/  @!P4 IMAD.MOV.U32 R5, RZ, RZ, R19 ;  /* 0x000000ffff05c224 */ /* 0x000fca00078e0013 */
[----:B------:R0:W3:Y:S01]  /*5fe0*/  @!P4 LDG.E.U16 R14, desc[UR20][R4.64] ;  /* 0x00000014040ec981 */ /* 0x0000e2000c1e1500 */
[C---:B------:R-:W-:Y:S02]  /*5ff0*/  VIADD R7, R6.reuse, 0xffffffaf ;  /* 0xffffffaf06077836 */ /* 0x040fe40000000000 */
[----:B------:R-:W-:-:S03]  /*6000*/  VIADD R10, R6, 0xffffffae ;  /* 0xffffffae060a7836 */ /* 0x000fc60000000000 */
        /* <DEDUP_REMOVED lines=8> */
[----:B------:R-:W-:Y:S02]  /*6090*/  PRMT R18, RZ, 0x7610, R18 ;  /* 0x00007610ff127816 */ /* 0x000fe40000000012 */
[----:B0-----:R-:W-:-:S04]  /*60a0*/  IADD3 R19, P4, PT, R7, R2, RZ ;  /* 0x0000000207137210 */ /* 0x001fc80007f9e0ff */
[----:B------:R-:W-:-:S05]  /*60b0*/  LEA.HI.X.SX32 R23, R5, R3, 0x1, P4 ;  /* 0x0000000305177211 */ /* 0x000fca00020f0eff */
[----:B------:R-:W-:Y:S01]  /*60c0*/  @!P1 IMAD.MOV.U32 R5, RZ, RZ, R23 ;  /* 0x000000ffff059224 */ /* 0x000fe200078e0017 */
[----:B------:R-:W-:Y:S01]  /*60d0*/  PRMT R12, RZ, 0x7610, R12 ;  /* 0x00007610ff0c7816 */ /* 0x000fe2000000000c */
[----:B--2---:R0:W-:Y:S02]  /*60e0*/  STL [R1+0x20], R22 ;  /* 0x0000201601007387 */ /* 0x0041e40000100800 */
[----:B0-----:R-:W-:Y:S02]  /*60f0*/  IMAD R22, R70, 0x50, RZ ;  /* 0x0000005046167824 */ /* 0x001fe400078e02ff */
[----:B---3--:R0:W-:Y:S02]  /*6100*/  STL [R1+0x24], R14 ;  /* 0x0000240e01007387 */ /* 0x0081e40000100800 */
        /* <DEDUP_REMOVED lines=18> */
[----:B0-----:R-:W-:Y:S01]  /*6230*/  IADD3 R15, P5, PT, R7, R2, RZ ;  /* 0x00000002070f7210 */ /* 0x001fe20007fbe0ff */
[----:B------:R-:W-:Y:S01]  /*6240*/  IMAD R25, R70, 0x4e, RZ ;  /* 0x0000004e46197824 */ /* 0x000fe200078e02ff */
[----:B------:R-:W-:Y:S01]  /*6250*/  PRMT R164, RZ, 0x7610, R164 ;  /* 0x00007610ffa47816 */ /* 0x000fe200000000a4 */
[C---:B------:R-:W-:Y:S01]  /*6260*/  VIADD R7, R6.reuse, 0xffffffb3 ;  /* 0xffffffb306077836 */ /* 0x040fe20000000000 */
[----:B------:R-:W-:Y:S01]  /*6270*/  PRMT R165, RZ, 0x7610, R165 ;  /* 0x00007610ffa57816 */ /* 0x000fe200000000a5 */
[----:B------:R-:W-:-:S05]  /*6280*/  VIADD R10, R6, 0xffffffb2 ;  /* 0xffffffb2060a7836 */ /* 0x000fca0000000000 */
[----:B------:R-:W-:Y:S02]  /*6290*/  ISETP.GE.U32.AND P0, PT, R10, 0x7fffff33, PT ;  /* 0x7fffff330a00780c */ /* 0x000fe40003f06070 */
[----:B------:R-:W-:Y:S01]  /*62a0*/  PRMT R162, RZ, 0x7610, R162 ;  /* 0x00007610ffa27816 */ /* 0x000fe200000000a2 */
[----:B------:R-:W-:Y:S01]  /*62b0*/  VIADD R10, R6, 0xffffffb4 ;  /* 0xffffffb4060a7836 */ /* 0x000fe20000000000 */
[----:B------:R-:W-:Y:S01]  /*62c0*/  PRMT R163, RZ, 0x7610, R163 ;  /* 0x00007610ffa37816 */ /* 0x000fe200000000a3 */
[----:B------:R-:W-:Y:S01]  /*62d0*/  IMAD R23, R70, 0x4a, RZ ;  /* 0x0000004a46177824 */ /* 0x000fe200078e02ff */
[----:B------:R-:W-:Y:S02]  /*62e0*/  PRMT R160, RZ, 0x7610, R160 ;  /* 0x00007610ffa07816 */ /* 0x000fe400000000a0 */
[----:B------:R-:W-:Y:S02]  /*62f0*/  PRMT R161, RZ, 0x7610, R161 ;  /* 0x00007610ffa17816 */ /* 0x000fe400000000a1 */
[----:B------:R-:W-:-:S02]  /*6300*/  PRMT R158, RZ, 0x7610, R158 ;  /* 0x00007610ff9e7816 */ /* 0x000fc4000000009e */
[----:B------:R-:W-:Y:S02]  /*6310*/  PRMT R159, RZ, 0x7610, R159 ;  /* 0x00007610ff9f7816 */ /* 0x000fe4000000009f */
[----:B------:R-:W-:Y:S02]  /*6320*/  PRMT R148, RZ, 0x7610, R148 ;  /* 0x00007610ff947816 */ /* 0x000fe40000000094 */
[----:B------:R-:W-:Y:S02]  /*6330*/  PRMT R157, RZ, 0x7610, R157 ;  /* 0x00007610ff9d7816 */ /* 0x000fe4000000009d */
        /* <DEDUP_REMOVED lines=9> */
[----:B------:R-:W-:Y:S01]  /*63d0*/  PRMT R66, RZ, 0x7610, R66 ;  /* 0x00007610ff427816 */ /* 0x000fe20000000042 */
[----:B---3--:R0:W-:Y:S04]  /*63e0*/  STL [R1+0x1c], R12 ;  /* 0x00001c0c01007387 */ /* 0x0081e80000100800 */
[----:B------:R-:W-:Y:S04]  /*63f0*/  STL [R1+0x610], R15 ;  /* 0x0006100f01007387 */ /* 0x000fe80000100800 */
[----:B--2---:R2:W-:Y:S01]  /*6400*/  STL [R1], R18 ;  /* 0x0000001201007387 */ /* 0x0045e20000100800 */
[----:B0-----:R-:W-:Y:S01]  /*6410*/  IADD3 R12, P1, PT, R4, R2, RZ ;  /* 0x00000002040c7210 */ /* 0x001fe20007f3e0ff */
[----:B------:R-:W-:Y:S01]  /*6420*/  @!P3 IMAD.MOV.U32 R4, RZ, RZ, R15 ;  /* 0x000000ffff04b224 */ /* 0x000fe200078e000f */
[----:B--2---:R-:W-:-:S02]  /*6430*/  LEA.HI.X.SX32 R18, R5, R3, 0x1, P5 ;  /* 0x0000000305127211 */ /* 0x004fc400028f0eff */
[----:B------:R-:W-:-:S03]  /*6440*/  LEA.HI.X.SX32 R14, R25, R3, 0x1, P1 ;  /* 0x00000003190e7211 */ /* 0x000fc600008f0eff */
[----:B------:R-:W-:Y:S01]  /*6450*/  @!P3 IMAD.MOV.U32 R5, RZ, RZ, R18 ;  /* 0x000000ffff05b224 */ /* 0x000fe200078e0012 */
[----:B------:R-:W-:Y:S01]  /*6460*/  ISETP.GE.U32.AND P5, PT, R7, 0x7fffff34, PT ;  /* 0x7fffff340700780c */ /* 0x000fe20003fa6070 */
[----:B------:R-:W-:-:S03]  /*6470*/  IMAD R7, R70, 0x9a, RZ ;  /* 0x0000009a46077824 */ /* 0x000fc600078e02ff */
[----:B------:R0:W5:Y:S02]  /*6480*/  @!P3 LDG.E.U16 R164, desc[UR20][R4.64] ;  /* 0x0000001404a4b981 */ /* 0x000164000c1e1500 */
[----:B0-----:R-:W-:Y:S02]  /*6490*/  @!P4 IMAD.MOV.U32 R4, RZ, RZ, R12 ;  /* 0x000000ffff04c224 */ /* 0x001fe400078e000c */
[----:B------:R-:W-:-:S05]  /*64a0*/  @!P4 IMAD.MOV.U32 R5, RZ, RZ, R14 ;  /* 0x000000ffff05c224 */ /* 0x000fca00078e000e */
[----:B------:R0:W5:Y:S01]  /*64b0*/  @!P4 LDG.E.U16 R165, desc[UR20][R4.64] ;  /* 0x0000001404a5c981 */ /* 0x000162000c1e1500 */
[----:B------:R-:W-:-:S03]  /*64c0*/  IADD3 R15, P4, PT, R7, R2, RZ ;  /* 0x00000002070f7210 */ /* 0x000fc60007f9e0ff */
[----:B------:R2:W-:Y:S01]  /*64d0*/  STL [R1+0x608], R12 ;  /* 0x0006080c01007387 */ /* 0x0005e20000100800 */
[C---:B0-----:R-:W-:Y:S02]  /*64e0*/  IMAD R5, R70.reuse, 0x4d, RZ ;  /* 0x0000004d46057824 */ /* 0x041fe400078e02ff */
[----:B------:R-:W-:Y:S01]  /*64f0*/  IMAD R4, R70, 0x98, RZ ;  /* 0x0000009846047824 */ /* 0x000fe200078e02ff */
[----:B------:R0:W-:Y:S02]  /*6500*/  STL [R1+0x60c], R18 ;  /* 0x00060c1201007387 */ /* 0x0001e40000100800 */
[----:B------:R-:W-:Y:S02]  /*6510*/  LEA.HI.X.SX32 R19, R5, R3, 0x1, P4 ;  /* 0x0000000305137211 */ /* 0x000fe400020f0eff */
[----:B--2---:R-:W-:Y:S01]  /*6520*/  IADD3 R12, P3, PT, R4, R2, RZ ;  /* 0x00000002040c7210 */ /* 0x004fe20007f7e0ff */
[----:B------:R2:W-:Y:S01]  /*6530*/  STL [R1+0x604], R14 ;  /* 0x0006040e01007387 */ /* 0x0005e20000100800 */
[----:B------:R-:W-:-:S02]  /*6540*/  @!P0 IMAD.MOV.U32 R4, RZ, RZ, R15 ;  /* 0x000000ffff048224 */ /* 0x000fc400078e000f */
[----:B0-----:R-:W-:Y:S02]  /*6550*/  IMAD R18, R70, 0x4c, RZ ;  /* 0x0000004c46127824 */ /* 0x001fe400078e02ff */
[----:B------:R-:W-:Y:S02]  /*6560*/  @!P0 IMAD.MOV.U32 R5, RZ, RZ, R19 ;  /* 0x000000ffff058224 */ /* 0x000fe400078e0013 */
[----:B------:R-:W-:Y:S01]  /*6570*/  VIADD R7, R6, 0xffffffb5 ;  /* 0xffffffb506077836 */ /* 0x000fe20000000000 */
[----:B--2---:R-:W-:Y:S02]  /*6580*/  LEA.HI.X.SX32 R14, R18, R3, 0x1, P3 ;  /* 0x00000003120e7211 */ /* 0x004fe400018f0eff */
[----:B------:R0:W5:Y:S02]  /*6590*/  @!P0 LDG.E.U16 R162, desc[UR20][R4.64] ;  /* 0x0000001404a28981 */ /* 0x000164000c1e1500 */
[----:B------:R-:W-:Y:S01]  /*65a0*/  ISETP.GE.U32.AND P4, PT, R7, 0x7fffff36, PT ;  /* 0x7fffff360700780c */ /* 0x000fe20003f86070 */
[----:B------:R-:W-:Y:S01]  /*65b0*/  IMAD R7, R70, 0x96, RZ ;  /* 0x0000009646077824 */ /* 0x000fe200078e02ff */
[----:B------:R-:W-:Y:S01]  /*65c0*/  ISETP.GE.U32.AND P1, PT, R10, 0x7fffff35, PT ;  /* 0x7fffff350a00780c */ /* 0x000fe20003f26070 */
[----:B0-----:R-:W-:-:S02]  /*65d0*/  @!P5 IMAD.MOV.U32 R4, RZ, RZ, R12 ;  /* 0x000000ffff04d224 */ /* 0x001fc400078e000c */
[----:B------:R-:W-:Y:S01]  /*65e0*/  @!P5 IMAD.MOV.U32 R5, RZ, RZ, R14 ;  /* 0x000000ffff05d224 */ /* 0x000fe200078e000e */
[----:B------:R0:W-:Y:S04]  /*65f0*/  STL [R1+0x600], R15 ;  /* 0x0006000f01007387 */ /* 0x0001e80000100800 */
[----:B------:R2:W5:Y:S04]  /*6600*/  @!P5 LDG.E.U16 R163, desc[UR20][R4.64] ;  /* 0x0000001404a3d981 */ /* 0x000568000c1e1500 */
[----:B------:R3:W-:Y:S01]  /*6610*/  STL [R1+0x5f8], R12 ;  /* 0x0005f80c01007387 */ /* 0x0007e20000100800 */
[----:B0-----:R-:W-:Y:S01]  /*6620*/  IADD3 R15, P5, PT, R7, R2, RZ ;  /* 0x00000002070f7210 */ /* 0x001fe20007fbe0ff */
[----:B--2---:R-:W-:-:S02]  /*6630*/  IMAD R5, R70, 0x4b, RZ ;  /* 0x0000004b46057824 */ /* 0x004fc400078e02ff */
[----:B------:R-:W-:Y:S01]  /*6640*/  IMAD R4, R70, 0x94, RZ ;  /* 0x0000009446047824 */ /* 0x000fe200078e02ff */
[----:B------:R0:W-:Y:S04]  /*6650*/  STL [R1+0x5fc], R19 ;  /* 0x0005fc1301007387 */ /* 0x0001e80000100800 */
[----:B---3--:R-:W-:Y:S01]  /*6660*/  IADD3 R12, P0, PT, R4, R2, RZ ;  /* 0x00000002040c7210 */ /* 0x008fe20007f1e0ff */
[----:B------:R2:W-:Y:S01]  /*6670*/  STL [R1+0x5f4], R14 ;  /* 0x0005f40e01007387 */ /* 0x0005e20000100800 */
[----:B0-----:R-:W-:Y:S01]  /*6680*/  LEA.HI.X.SX32 R19, R5, R3, 0x1, P5 ;  /* 0x0000000305137211 */ /* 0x001fe200028f0eff */
[----:B------:R-:W-:Y:S02]  /*6690*/  @!P1 IMAD.MOV.U32 R4, RZ, RZ, R15 ;  /* 0x000000ffff049224 */ /* 0x000fe400078e000f */
[----:B------:R-:W-:-:S02]  /*66a0*/  VIADD R7, R6, 0xffffffb7 ;  /* 0xffffffb706077836 */ /* 0x000fc40000000000 */
[----:B------:R-:W-:Y:S01]  /*66b0*/  @!P1 IMAD.MOV.U32 R5, RZ, RZ, R19 ;  /* 0x000000ffff059224 */ /* 0x000fe200078e0013 */
[----:B--2---:R-:W-:Y:S01]  /*66c0*/  LEA.HI.X.SX32 R14, R23, R3, 0x1, P0 ;  /* 0x00000003170e7211 */ /* 0x004fe200000f0eff */
[----:B------:R-:W-:Y:S01]  /*66d0*/  VIADD R10, R6, 0xffffffb6 ;  /* 0xffffffb6060a7836 */ /* 0x000fe20000000000 */
[----:B------:R-:W-:Y:S02]  /*66e0*/  ISETP.GE.U32.AND P5, PT, R7, 0x7fffff38, PT ;  /* 0x7fffff380700780c */ /* 0x000fe40003fa6070 */
[----:B------:R0:W5:Y:S01]  /*66f0*/  @!P1 LDG.E.U16 R160, desc[UR20][R4.64] ;  /* 0x0000001404a09981 */ /* 0x000162000c1e1500 */
[----:B------:R-:W-:Y:S01]  /*6700*/  IMAD R7, R70, 0x92, RZ ;  /* 0x0000009246077824 */ /* 0x000fe200078e02ff */
[----:B------:R-:W-:Y:S02]  /*6710*/  ISETP.GE.U32.AND P3, PT, R10, 0x7fffff37, PT ;  /* 0x7fffff370a00780c */ /* 0x000fe40003f66070 */
[----:B------:R-:W-:Y:S01]  /*6720*/  STL [R1+0x5f0], R15 ;  /* 0x0005f00f01007387 */ /* 0x000fe20000100800 */
[----:B0-----:R-:W-:-:S02]  /*6730*/  @!P4 IMAD.MOV.U32 R4, RZ, RZ, R12 ;  /* 0x000000ffff04c224 */ /* 0x001fc400078e000c */
[----:B------:R-:W-:Y:S01]  /*6740*/  @!P4 IMAD.MOV.U32 R5, RZ, RZ, R14 ;  /* 0x000000ffff05c224 */ /* 0x000fe200078e000e */
[----:B------:R-:W-:Y:S04]  /*6750*/  STL [R1+0x5e8], R12 ;  /* 0x0005e80c01007387 */ /* 0x000fe80000100800 */
[----:B------:R0:W5:Y:S04]  /*6760*/  @!P4 LDG.E.U16 R161, desc[UR20][R4.64] ;  /* 0x0000001404a1c981 */ /* 0x000168000c1e1500 */
[----:B------:R2:W-:Y:S01]  /*6770*/  STL [R1+0x5ec], R19 ;  /* 0x0005ec1301007387 */ /* 0x0005e20000100800 */
[----:B0-----:R-:W-:-:S02]  /*6780*/  IMAD R5, R70, 0x49, RZ ;  /* 0x0000004946057824 */ /* 0x001fc400078e02ff */
[----:B------:R-:W-:Y:S01]  /*6790*/  IMAD R4, R70, 0x90, RZ ;  /* 0x0000009046047824 */ /* 0x000fe200078e02ff */
[-C--:B--2---:R-:W-:Y:S01]  /*67a0*/  IADD3 R19, P4, PT, R7, R2.reuse, RZ ;  /* 0x0000000207137210 */ /* 0x084fe20007f9e0ff */
[----:B------:R0:W-:Y:S03]  /*67b0*/  STL [R1+0x5e4], R14 ;  /* 0x0005e40e01007387 */ /* 0x0001e60000100800 */
[----:B------:R-:W-:Y:S02]  /*67c0*/  LEA.HI.X.SX32 R68, R5, R3, 0x1, P4 ;  /* 0x0000000305447211 */ /* 0x000fe400020f0eff */
[----:B------:R-:W-:Y:S01]  /*67d0*/  IADD3 R12, P1, PT, R4, R2, RZ ;  /* 0x00000002040c7210 */ /* 0x000fe20007f3e0ff */
[----:B------:R-:W-:Y:S02]  /*67e0*/  @!P3 IMAD.MOV.U32 R4, RZ, RZ, R19 ;  /* 0x000000ffff04b224 */ /* 0x000fe400078e0013 */
[----:B0-----:R-:W-:-:S02]  /*67f0*/  IMAD R14, R70, 0x48, RZ ;  /* 0x00000048460e7824 */ /* 0x001fc400078e02ff */
[----:B------:R-:W-:Y:S02]  /*6800*/  @!P3 IMAD.MOV.U32 R5, RZ, RZ, R68 ;  /* 0x000000ffff05b224 */ /* 0x000fe400078e0044 */
[----:B------:R-:W-:Y:S01]  /*6810*/  VIADD R7, R6, 0xffffffb9 ;  /* 0xffffffb906077836 */ /* 0x000fe20000000000 */
[----:B------:R-:W-:Y:S01]  /*6820*/  LEA.HI.X.SX32 R15, R14, R3, 0x1, P1 ;  /* 0x000000030e0f7211 */ /* 0x000fe200008f0eff */
[----:B------:R-:W-:Y:S01]  /*6830*/  VIADD R10, R6, 0xffffffb8 ;  /* 0xffffffb8060a7836 */ /* 0x000fe20000000000 */
[----:B------:R0:W5:Y:S02]  /*6840*/  @!P3 LDG.E.U16 R158, desc[UR20][R4.64] ;  /* 0x00000014049eb981 */ /* 0x000164000c1e1500 */
[----:B------:R-:W-:Y:S01]  /*6850*/  ISETP.GE.U32.AND P4, PT, R7, 0x7fffff3a, PT ;  /* 0x7fffff3a0700780c */ /* 0x000fe20003f86070 */
[----:B------:R-:W-:Y:S01]  /*6860*/  IMAD R7, R70, 0x8e, RZ ;  /* 0x0000008e46077824 */ /* 0x000fe200078e02ff */
[----:B------:R-:W-:Y:S01]  /*6870*/  ISETP.GE.U32.AND P0, PT, R10, 0x7fffff39, PT ;  /* 0x7fffff390a00780c */ /* 0x000fe20003f06070 */
[----:B------:R-:W-:Y:S01]  /*6880*/  STL [R1+0x5e0], R19 ;  /* 0x0005e01301007387 */ /* 0x000fe20000100800 */
[----:B0-----:R-:W-:-:S02]  /*6890*/  @!P5 IMAD.MOV.U32 R4, RZ, RZ, R12 ;  /* 0x000000ffff04d224 */ /* 0x001fc400078e000c */
[----:B------:R-:W-:Y:S01]  /*68a0*/  @!P5 IMAD.MOV.U32 R5, RZ, RZ, R15 ;  /* 0x000000ffff05d224 */ /* 0x000fe200078e000f */
[----:B------:R-:W-:Y:S04]  /*68b0*/  STL [R1+0x5d8], R12 ;  /* 0x0005d80c01007387 */ /* 0x000fe80000100800 */
[----:B------:R0:W5:Y:S04]  /*68c0*/  @!P5 LDG.E.U16 R159, desc[UR20][R4.64] ;  /* 0x00000014049fd981 */ /* 0x000168000c1e1500 */
[----:B------:R2:W-:Y:S01]  /*68d0*/  STL [R1+0x5dc], R68 ;  /* 0x0005dc4401007387 */ /* 0x0005e20000100800 */
[----:B0-----:R-:W-:-:S02]  /*68e0*/  IMAD R5, R70, 0x47, RZ ;  /* 0x0000004746057824 */ /* 0x001fc400078e02ff */
[C---:B------:R-:W-:Y:S01]  /*68f0*/  IMAD R4, R70.reuse, 0x8c, RZ ;  /* 0x0000008c46047824 */ /* 0x040fe200078e02ff */
[----:B--2---:R-:W-:Y:S01]  /*6900*/  IADD3 R68, P5, PT, R7, R2, RZ ;  /* 0x0000000207447210 */ /* 0x004fe20007fbe0ff */
[----:B------:R-:W-:-:S03]  /*6910*/  IMAD R19, R70, 0x46, RZ ;  /* 0x0000004646137824 */ /* 0x000fc600078e02ff */
[-C--:B------:R-:W-:Y:S02]  /*6920*/  LEA.HI.X.SX32 R69, R5, R3.reuse, 0x1, P5 ;  /* 0x0000000305457211 */ /* 0x080fe400028f0eff */
[----:B------:R-:W-:Y:S01]  /*6930*/  IADD3 R12, P3, PT, R4, R2, RZ ;  /* 0x00000002040c7210 */ /* 0x000fe20007f7e0ff */
[----:B------:R0:W-:Y:S01]  /*6940*/  STL [R1+0x5d4], R15 ;  /* 0x0005d40f01007387 */ /* 0x0001e20000100800 */
[----:B------:R-:W-:Y:S02]  /*6950*/  @!P0 IMAD.MOV.U32 R4, RZ, RZ, R68 ;  /* 0x000000ffff048224 */ /* 0x000fe400078e0044 */
[----:B------:R-:W-:Y:S02]  /*6960*/  @!P0 IMAD.MOV.U32 R5, RZ, RZ, R69 ;  /* 0x000000ffff058224 */ /* 0x000fe400078e0045 */
[C---:B------:R-:W-:Y:S02]  /*6970*/  VIADD R7, R6.reuse, 0xffffffbb ;  /* 0xffffffbb06077836 */ /* 0x040fe40000000000 */
[----:B------:R-:W-:Y:S01]  /*6980*/  VIADD R10, R6, 0xffffffba ;  /* 0xffffffba060a7836 */ /* 0x000fe20000000000 */
[----:B------:R2:W5:Y:S01]  /*6990*/  @!P0 LDG.E.U16 R148, desc[UR20][R4.64] ;  /* 0x0000001404948981 */ /* 0x000562000c1e1500 */
[----:B0-----:R-:W-:-:S02]  /*69a0*/  LEA.HI.X.SX32 R15, R19, R3, 0x1, P3 ;  /* 0x00000003130f7211 */ /* 0x001fc400018f0eff */
[----:B------:R-:W-:Y:S01]  /*69b0*/  ISETP.GE.U32.AND P5, PT, R7, 0x7fffff3c, PT ;  /* 0x7fffff3c0700780c */ /* 0x000fe20003fa6070 */
[----:B------:R-:W-:Y:S01]  /*69c0*/  IMAD R7, R70, 0x8a, RZ ;  /* 0x0000008a46077824 */ /* 0x000fe200078e02ff */
[----:B------:R-:W-:Y:S01]  /*69d0*/  ISETP.GE.U32.AND P1, PT, R10, 0x7fffff3b, PT ;  /* 0x7fffff3b0a00780c */ /* 0x000fe20003f26070 */
[----:B--2---:R-:W-:Y:S02]  /*69e0*/  @!P4 IMAD.MOV.U32 R4, RZ, RZ, R12 ;  /* 0x000000ffff04c224 */ /* 0x004fe400078e000c */
[----:B------:R-:W-:Y:S01]  /*69f0*/  @!P4 IMAD.MOV.U32 R5, RZ, RZ, R15 ;  /* 0x000000ffff05c224 */ /* 0x000fe200078e000f */
[----:B------:R-:W-:Y:S01]  /*6a00*/  STL [R1+0x5d0], R68 ;  /* 0x0005d04401007387 */ /* 0x000fe20000100800 */
[----:B------:R-:W-:-:S03]  /*6a10*/  VIADD R10, R6, 0xffffffbc ;  /* 0xffffffbc060a7836 */ /* 0x000fc60000000000 */
[----:B------:R-:W-:Y:S04]  /*6a20*/  STL [R1+0x5c8], R12 ;  /* 0x0005c80c01007387 */ /* 0x000fe80000100800 */
[----:B------:R0:W5:Y:S04]  /*6a30*/  @!P4 LDG.E.U16 R157, desc[UR20][R4.64] ;  /* 0x00000014049dc981 */ /* 0x000168000c1e1500 */
[----:B------:R2:W-:Y:S01]  /*6a40*/  STL [R1+0x5cc], R69 ;  /* 0x0005cc4501007387 */ /* 0x0005e20000100800 */
[----:B------:R-:W-:Y:S01]  /*6a50*/  ISETP.GE.U32.AND P3, PT, R10, 0x7fffff3d, PT ;  /* 0x7fffff3d0a00780c */ /* 0x000fe20003f66070 */
[----:B0-----:R-:W-:-:S02]  /*6a60*/  IMAD R5, R70, 0x45, RZ ;  /* 0x0000004546057824 */ /* 0x001fc400078e02ff */
[C---:B------:R-:W-:Y:S01]  /*6a70*/  IMAD R4, R70.reuse, 0x88, RZ ;  /* 0x0000008846047824 */ /* 0x040fe200078e02ff */
[-C--:B--2---:R-:W-:Y:S01]  /*6a80*/  IADD3 R69, P4, PT, R7, R2.reuse, RZ ;  /* 0x0000000207457210 */ /* 0x084fe20007f9e0ff */
[----:B------:R0:W-:Y:S01]  /*6a90*/  STL [R1+0x5c4], R15 ;  /* 0x0005c40f01007387 */ /* 0x0001e20000100800 */
[----:B------:R-:W-:Y:S02]  /*6aa0*/  IMAD R10, R70, 0x44, RZ ;  /* 0x00000044460a7824 */ /* 0x000fe400078e02ff */
[-C--:B------:R-:W-:Y:S01]  /*6ab0*/  LEA.HI.X.SX32 R119, R5, R3.reuse, 0x1, P4 ;  /* 0x0000000305777211 */ /* 0x080fe200020f0eff */
[----:B------:R-:W-:Y:S01]  /*6ac0*/  VIADD R7, R6, 0xffffffbd ;  /* 0xffffffbd06077836 */ /* 0x000fe20000000000 */
[----:B0-----:R-:W-:Y:S01]  /*6ad0*/  IADD3 R15, P0, PT, R4, R2, RZ ;  /* 0x00000002040f7210 */ /* 0x001fe20007f1e0ff */
[----:B------:R-:W-:Y:S02]  /*6ae0*/  @!P1 IMAD.MOV.U32 R4, RZ, RZ, R69 ;  /* 0x000000ffff049224 */ /* 0x000fe400078e0045 */
[----:B------:R-:W-:Y:S01]  /*6af0*/  @!P1 IMAD.MOV.U32 R5, RZ, RZ, R119 ;  /* 0x000000ffff059224 */ /* 0x000fe200078e0077 */
[----:B------:R-:W-:-:S02]  /*6b00*/  LEA.HI.X.SX32 R68, R10, R3, 0x1, P0 ;  /* 0x000000030a447211 */ /* 0x000fc400000f0eff */
[----:B------:R-:W-:Y:S02]  /*6b10*/  ISETP.GE.U32.AND P4, PT, R7, 0x7fffff3e, PT ;  /* 0x7fffff3e0700780c */ /* 0x000fe40003f86070 */
[----:B------:R0:W5:Y:S01]  /*6b20*/  @!P1 LDG.E.U16 R146, desc[UR20][R4.64] ;  /* 0x0000001404929981 */ /* 0x000162000c1e1500 */
[----:B------:R-:W-:-:S03]  /*6b30*/  IMAD R7, R70, 0x86, RZ ;  /* 0x0000008646077824 */ /* 0x000fc600078e02ff */
[----:B------:R-:W-:Y:S01]  /*6b40*/  STL [R1+0x5c0], R69 ;  /* 0x0005c04501007387 */ /* 0x000fe20000100800 */
[----:B0-----:R-:W-:Y:S02]  /*6b50*/  @!P5 IMAD.MOV.U32 R4, RZ, RZ, R15 ;  /* 0x000000ffff04d224 */ /* 0x001fe400078e000f */
[----:B------:R-:W-:Y:S01]  /*6b60*/  @!P5 IMAD.MOV.U32 R5, RZ, RZ, R68 ;  /* 0x000000ffff05d224 */ /* 0x000fe200078e0044 */
[----:B------:R-:W-:Y:S04]  /*6b70*/  STL [R1+0x5b8], R15 ;  /* 0x0005b80f01007387 */ /* 0x000fe80000100800 */
[----:B------:R0:W5:Y:S04]  /*6b80*/  @!P5 LDG.E.U16 R147, desc[UR20][R4.64] ;  /* 0x000000140493d981 */ /* 0x000168000c1e1500 */
[----:B------:R2:W-:Y:S01]  /*6b90*/  STL [R1+0x5bc], R119 ;  /* 0x0005bc7701007387 */ /* 0x0005e20000100800 */
        /* <DEDUP_REMOVED lines=10> */
[----:B------:R-:W-:Y:S01]  /*6c40*/  LEA.HI.X.SX32 R69, R15, R3, 0x1, P1 ;  /* 0x000000030f457211 */ /* 0x000fe200008f0eff */
[----:B------:R-:W-:Y:S01]  /*6c50*/  VIADD R12, R6, 0xffffffbe ;  /* 0xffffffbe060c7836 */ /* 0x000fe20000000000 */
[----:B------:R-:W-:-:S02]  /*6c60*/  ISETP.GE.U32.AND P5, PT, R7, 0x7fffff40, PT ;  /* 0x7fffff400700780c */ /* 0x000fc40003fa6070 */
[----:B------:R0:W5:Y:S01]  /*6c70*/  @!P3 LDG.E.U16 R144, desc[UR20][R4.64] ;  /* 0x000000140490b981 */ /* 0x000162000c1e1500 */
[----:B------:R-:W-:Y:S01]  /*6c80*/  IMAD R7, R70, 0x82, RZ ;  /* 0x0000008246077824 */ /* 0x000fe200078e02ff */
[----:B------:R-:W-:Y:S02]  /*6c90*/  ISETP.GE.U32.AND P0, PT, R12, 0x7fffff3f, PT ;  /* 0x7fffff3f0c00780c */ /* 0x000fe40003f06070 */
[----:B------:R-:W-:Y:S01]  /*6ca0*/  STL [R1+0x5b0], R119 ;  /* 0x0005b07701007387 */ /* 0x000fe20000100800 */
[----:B0-----:R-:W-:Y:S02]  /*6cb0*/  @!P4 IMAD.MOV.U32 R4, RZ, RZ, R68 ;  /* 0x000000ffff04c224 */ /* 0x001fe400078e0044 */
[----:B------:R-:W-:Y:S01]  /*6cc0*/  @!P4 IMAD.MOV.U32 R5, RZ, RZ, R69 ;  /* 0x000000ffff05c224 */ /* 0x000fe200078e0045 */
[----:B------:R-:W-:Y:S01]  /*6cd0*/  STL [R1+0x5a8], R68 ;  /* 0x0005a84401007387 */ /* 0x000fe20000100800 */
[----:B------:R-:W-:-:S03]  /*6ce0*/  VIADD R12, R6, 0xffffffc0 ;  /* 0xffffffc0060c7836 */ /* 0x000fc60000000000 */
[----:B------:R-:W-:Y:S04]  /*6cf0*/  STL [R1+0x5ac], R132 ;  /* 0x0005ac8401007387 */ /* 0x000fe80000100800 */
[----:B------:R0:W5:Y:S04]  /*6d00*/  @!P4 LDG.E.U16 R145, desc[UR20][R4.64] ;  /* 0x000000140491c981 */ /* 0x000168000c1e1500 */
[----:B------:R2:W-:Y:S01]  /*6d10*/  STL [R1+0x5a4], R69 ;  /* 0x0005a44501007387 */ /* 0x0005e20000100800 */
[----:B------:R-:W-:Y:S01]  /*6d20*/  ISETP.GE.U32.AND P1, PT, R12, 0x7fffff41, PT ;  /* 0x7fffff410c00780c */ /* 0x000fe20003f26070 */
[C---:B0-----:R-:W-:Y:S01]  /*6d30*/  IMAD R4, R70.reuse, 0x41, RZ ;  /* 0x0000004146047824 */ /* 0x041fe200078e02ff */
[-C--:B--2---:R-:W-:Y:S01]  /*6d40*/  IADD3 R69, P4, PT, R7, R2.reuse, RZ ;  /* 0x0000000207457210 */ /* 0x084fe20007f9e0ff */
[C---:B------:R-:W-:Y:S01]  /*6d50*/  IMAD.SHL.U32 R5, R70.reuse, 0x40, RZ ;  /* 0x0000004046057824 */ /* 0x040fe200078e00ff */
[----:B------:R-:W-:-:S02]  /*6d60*/  LEA R12, P3, R70, R2, 0x7 ;  /* 0x00000002460c7211 */ /* 0x000fc400078638ff */
[-C--:B------:R-:W-:Y:S01]  /*6d70*/  LEA.HI.X.SX32 R119, R4, R3.reuse, 0x1, P4 ;  /* 0x0000000304777211 */ /* 0x080fe200020f0eff */
[----:B------:R-:W-:Y:S01]  /*6d80*/  VIADD R4, R6, 0xffffffc2 ;  /* 0xffffffc206047836 */ /* 0x000fe20000000000 */
[----:B------:R-:W-:-:S03]  /*6d90*/  LEA.HI.X.SX32 R68, R5, R3, 0x1, P3 ;  /* 0x0000000305447211 */ /* 0x000fc600018f0eff */
[----:B------:R-:W-:Y:S01]  /*6da0*/  @!P0 IMAD.MOV.U32 R5, RZ, RZ, R119 ;  /* 0x000000ffff058224 */ /* 0x000fe200078e0077 */
[----:B------:R-:W-:Y:S01]  /*6db0*/  ISETP.GE.U32.AND P3, PT, R4, 0x7fffff43, PT ;  /* 0x7fffff430400780c */ /* 0x000fe20003f66070 */
[----:B------:R-:W-:-:S05]  /*6dc0*/  @!P0 IMAD.MOV.U32 R4, RZ, RZ, R69 ;  /* 0x000000ffff048224 */ /* 0x000fca00078e0045 */
[----:B------:R0:W5:Y:S01]  /*6dd0*/  @!P0 LDG.E.U16 R142, desc[UR20][R4.64] ;  /* 0x00000014048e8981 */ /* 0x000162000c1e1500 */
[----:B------:R-:W-:Y:S02]  /*6de0*/  VIADD R7, R6, 0xffffffc1 ;  /* 0xffffffc106077836 */ /* 0x000fe40000000000 */
[----:B0-----:R-:W-:Y:S02]  /*6df0*/  @!P5 IMAD.MOV.U32 R4, RZ, RZ, R12 ;  /* 0x000000ffff04d224 */ /* 0x001fe400078e000c */
[----:B------:R-:W-:Y:S01]  /*6e00*/  @!P5 IMAD.MOV.U32 R5, RZ, RZ, R68 ;  /* 0x000000ffff05d224 */ /* 0x000fe200078e0044 */
[----:B------:R-:W-:Y:S04]  /*6e10*/  STL [R1+0x5a0], R69 ;  /* 0x0005a04501007387 */ /* 0x000fe80000100800 */
[----:B------:R0:W5:Y:S01]  /*6e20*/  @!P5 LDG.E.U16 R143, desc[UR20][R4.64] ;  /* 0x00000014048fd981 */ /* 0x000162000c1e1500 */
[----:B------:R-:W-:-:S02]  /*6e30*/  IADD3 R9, P5, PT, R9, R2, RZ ;  /* 0x0000000209097210 */ /* 0x000fc40007fbe0ff */
[----:B------:R-:W-:Y:S01]  /*6e40*/  ISETP.GE.U32.AND P4, PT, R7, 0x7fffff42, PT ;  /* 0x7fffff420700780c */ /* 0x000fe20003f86070 */
[----:B------:R2:W-:Y:S01]  /*6e50*/  STL [R1+0x598], R12 ;  /* 0x0005980c01007387 */ /* 0x0005e20000100800 */
[----:B0-----:R-:W-:Y:S01]  /*6e60*/  IMAD R4, R70, 0x3f, RZ ;  /* 0x0000003f46047824 */ /* 0x001fe200078e02ff */
[----:B------:R-:W-:Y:S01]  /*6e70*/  IADD3 R7, P0, PT, R8, R2, RZ ;  /* 0x0000000208077210 */ /* 0x000fe20007f1e0ff */
[----:B------:R-:W-:Y:S02]  /*6e80*/  VIADD R5, R6, 0xffffffc3 ;  /* 0xffffffc306057836 */ /* 0x000fe40000000000 */
[----:B--2---:R-:W-:Y:S01]  /*6e90*/  IMAD R12, R70, 0x3e, RZ ;  /* 0x0000003e460c7824 */ /* 0x004fe200078e02ff */
[----:B------:R-:W-:Y:S01]  /*6ea0*/  LEA.HI.X.SX32 R69, R4, R3, 0x1, P5 ;  /* 0x0000000304457211 */ /* 0x000fe200028f0eff */
[----:B------:R-:W-:Y:S01]  /*6eb0*/  VIADD R4, R6, 0xffffffc4 ;  /* 0xffffffc406047836 */ /* 0x000fe20000000000 */
[----:B------:R-:W-:Y:S01]  /*6ec0*/  STL [R1+0x59c], R119 ;  /* 0x00059c7701007387 */ /* 0x000fe20000100800 */
[----:B------:R-:W-:-:S03]  /*6ed0*/  ISETP.GE.U32.AND P5, PT, R5, 0x7fffff44, PT ;  /* 0x7fffff440500780c */ /* 0x000fc60003fa6070 */
[----:B------:R0:W-:Y:S01]  /*6ee0*/  STL [R1+0x594], R68 ;  /* 0x0005944401007387 */ /* 0x0001e20000100800 */
[----:B------:R-:W-:Y:S01]  /*6ef0*/  @!P1 IMAD.MOV.U32 R5, RZ, RZ, R69 ;  /* 0x000000ffff059224 */ /* 0x000fe200078e0045 */
[----:B0-----:R-:W-:Y:S02]  /*6f00*/  LEA.HI.X.SX32 R68, R12, R3, 0x1, P0 ;  /* 0x000000030c447211 */ /* 0x001fe400000f0eff */
[----:B------:R-:W-:Y:S01]  /*6f10*/  ISETP.GE.U32.AND P0, PT, R4, 0x7fffff45, PT ;  /* 0x7fffff450400780c */ /* 0x000fe20003f06070 */
[----:B------:R-:W-:-:S05]  /*6f20*/  @!P1 IMAD.MOV.U32 R4, RZ, RZ, R9 ;  /* 0x000000ffff049224 */ /* 0x000fca00078e0009 */
[----:B------:R0:W5:Y:S02]  /*6f30*/  @!P1 LDG.E.U16 R67, desc[UR20][R4.64] ;  /* 0x0000001404439981 */ /* 0x000164000c1e1500 */
[----:B0-----:R-:W-:Y:S02]  /*6f40*/  @!P4 IMAD.MOV.U32 R4, RZ, RZ, R7 ;  /* 0x000000ffff04c224 */ /* 0x001fe400078e0007 */
[----:B------:R-:W-:Y:S01]  /*6f50*/  @!P4 IMAD.MOV.U32 R5, RZ, RZ, R68 ;  /* 0x000000ffff05c224 */ /* 0x000fe200078e0044 */
[----:B------:R-:W-:Y:S04]  /*6f60*/  STL [R1+0x590], R9 ;  /* 0x0005900901007387 */ /* 0x000fe80000100800 */
[----:B------:R0:W5:Y:S01]  /*6f70*/  @!P4 LDG.E.U16 R141, desc[UR20][R4.64] ;  /* 0x00000014048dc981 */ /* 0x000162000c1e1500 */
[----:B------:R-:W-:-:S03]  /*6f80*/  IADD3 R17, P4, PT, R17, R2, RZ ;  /* 0x0000000211117210 */ /* 0x000fc60007f9e0ff */
[----:B------:R2:W-:Y:S01]  /*6f90*/  STL [R1+0x588], R7 ;  /* 0x0005880701007387 */ /* 0x0005e20000100800 */
[----:B0-----:R-:W-:-:S03]  /*6fa0*/  IMAD R4, R70, 0x3d, RZ ;  /* 0x0000003d46047824 */ /* 0x001fc600078e02ff */
[----:B------:R-:W-:Y:S01]  /*6fb0*/  STL [R1+0x58c], R69 ;  /* 0x00058c4501007387 */ /* 0x000fe20000100800 */
[----:B------:R-:W-:Y:S01]  /*6fc0*/  VIADD R5, R6, 0xffffffc5 ;  /* 0xffffffc506057836 */ /* 0x000fe20000000000 */
[----:B------:R-:W-:Y:S01]  /*6fd0*/  IADD3 R8, P1, PT, R13, R2, RZ ;  /* 0x000000020d087210 */ /* 0x000fe20007f3e0ff */
[----:B--2---:R-:W-:Y:S01]  /*6fe0*/  IMAD R7, R70, 0x3c, RZ ;  /* 0x0000003c46077824 */ /* 0x004fe200078e02ff */
[----:B------:R0:W-:Y:S04]  /*6ff0*/  STL [R1+0x584], R68 ;  /* 0x0005844401007387 */ /* 0x0001e80000100800 */
[-C--:B------:R-:W-:Y:S02]  /*7000*/  LEA.HI.X.SX32 R9, R7, R3.reuse, 0x1, P1 ;  /* 0x0000000307097211 */ /* 0x080fe400008f0eff */
[----:B0-----:R-:W-:Y:S01]  /*7010*/  LEA.HI.X.SX32 R68, R4, R3, 0x1, P4 ;  /* 0x0000000304447211 */ /* 0x001fe200020f0eff */
[----:B------:R-:W-:Y:S01]  /*7020*/  VIADD R4, R6, 0xffffffc6 ;  /* 0xffffffc606047836 */ /* 0x000fe20000000000 */
[----:B------:R-:W-:-:S03]  /*7030*/  ISETP.GE.U32.AND P4, PT, R5, 0x7fffff46, PT ;  /* 0x7fffff460500780c */ /* 0x000fc60003f86070 */
[----:B------:R-:W-:Y:S01]  /*7040*/  @!P3 IMAD.MOV.U32 R5, RZ, RZ, R68 ;  /* 0x000000ffff05b224 */ /* 0x000fe200078e0044 */
[----:B------:R-:W-:Y:S01]  /*7050*/  ISETP.GE.U32.AND P1, PT, R4, 0x7fffff47, PT ;  /* 0x7fffff470400780c */ /* 0x000fe20003f26070 */
[----:B------:R-:W-:-:S05]  /*7060*/  @!P3 IMAD.MOV.U32 R4, RZ, RZ, R17 ;  /* 0x000000ffff04b224 */ /* 0x000fca00078e0011 */
[----:B------:R0:W5:Y:S04]  /*7070*/  @!P3 LDG.E.U16 R65, desc[UR20][R4.64] ;  /* 0x000000140441b981 */ /* 0x000168000c1e1500 */
[----:B------:R2:W-:Y:S01]  /*7080*/  STL [R1+0x580], R17 ;  /* 0x0005801101007387 */ /* 0x0005e20000100800 */
[----:B0-----:R-:W-:Y:S02]  /*7090*/  @!P5 IMAD.MOV.U32 R4, RZ, RZ, R8 ;  /* 0x000000ffff04d224 */ /* 0x001fe400078e0008 */
[----:B------:R-:W-:Y:S01]  /*70a0*/  @!P5 IMAD.MOV.U32 R5, RZ, RZ, R9 ;  /* 0x000000ffff05d224 */ /* 0x000fe200078e0009 */
[----:B------:R0:W-:Y:S04]  /*70b0*/  STL [R1+0x578], R8 ;  /* 0x0005780801007387 */ /* 0x0001e80000100800 */
[----:B------:R3:W5:Y:S01]  /*70c0*/  @!P5 LDG.E.U16 R66, desc[UR20][R4.64] ;  /* 0x000000140442d981 */ /* 0x000762000c1e1500 */
[----:B--2---:R-:W-:Y:S01]  /*70d0*/  IADD3 R17, P5, PT, R36, R2, RZ ;  /* 0x0000000224117210 */ /* 0x004fe20007fbe0ff */
[----:B------:R-:W-:-:S02]  /*70e0*/  IMAD R13, R70, 0x3a, RZ ;  /* 0x0000003a460d7824 */ /* 0x000fc400078e02ff */
[----:B------:R2:W-:Y:S01]  /*70f0*/  STL [R1+0x57c], R68 ;  /* 0x00057c4401007387 */ /* 0x0005e20000100800 */
[----:B---3--:R-:W-:Y:S01]  /*7100*/  IMAD R4, R70, 0x3b, RZ ;  /* 0x0000003b46047824 */ /* 0x008fe200078e02ff */
[----:B0-----:R-:W-:Y:S01]  /*7110*/  IADD3 R8, P3, PT, R33, R2, RZ ;  /* 0x0000000221087210 */ /* 0x001fe20007f7e0ff */
[----:B------:R-:W-:-:S03]  /*7120*/  VIADD R5, R6, 0xffffffc7 ;  /* 0xffffffc706057836 */ /* 0x000fc60000000000 */
[-C--:B--2---:R-:W-:Y:S01]  /*7130*/  LEA.HI.X.SX32 R68, R4, R3.reuse, 0x1, P5 ;  /* 0x0000000304447211 */ /* 0x084fe200028f0eff */
[----:B------:R-:W-:Y:S01]  /*7140*/  VIADD R4, R6, 0xffffffc8 ;  /* 0xffffffc806047836 */ /* 0x000fe20000000000 */
[----:B------:R0:W-:Y:S01]  /*7150*/  STL [R1+0x574], R9 ;  /* 0x0005740901007387 */ /* 0x0001e20000100800 */
[----:B------:R-:W-:Y:S02]  /*7160*/  ISETP.GE.U32.AND P5, PT, R5, 0x7fffff48, PT ;  /* 0x7fffff480500780c */ /* 0x000fe40003fa6070 */
[----:B------:R-:W-:Y:S01]  /*7170*/  PRMT R63, RZ, 0x7610, R63 ;  /* 0x00007610ff3f7816 */ /* 0x000fe2000000003f */
[----:B------:R-:W-:Y:S01]  /*7180*/  @!P0 IMAD.MOV.U32 R5, RZ, RZ, R68 ;  /* 0x000000ffff058224 */ /* 0x000fe200078e0044 */
[----:B0-----:R-:W-:Y:S02]  /*7190*/  LEA.HI.X.SX32 R9, R13, R3, 0x1, P3 ;  /* 0x000000030d097211 */ /* 0x001fe400018f0eff */
[----:B------:R-:W-:Y:S01]  /*71a0*/  ISETP.GE.U32.AND P3, PT, R4, 0x7fffff49, PT ;  /* 0x7fffff490400780c */ /* 0x000fe20003f66070 */
[----:B------:R-:W-:Y:S01]  /*71b0*/  @!P0 IMAD.MOV.U32 R4, RZ, RZ, R17 ;  /* 0x000000ffff048224 */ /* 0x000fe200078e0011 */
[----:B------:R-:W-:-:S04]  /*71c0*/  PRMT R64, RZ, 0x7610, R64 ;  /* 0x00007610ff407816 */ /* 0x000fc80000000040 */
[----:B------:R0:W5:Y:S04]  /*71d0*/  @!P0 LDG.E.U16 R63, desc[UR20][R4.64] ;  /* 0x00000014043f8981 */ /* 0x000168000c1e1500 */
[----:B------:R-:W-:Y:S01]  /*71e0*/  STL [R1+0x570], R17 ;  /* 0x0005701101007387 */ /* 0x000fe20000100800 */
[----:B0-----:R-:W-:Y:S02]  /*71f0*/  @!P4 IMAD.MOV.U32 R4, RZ, RZ, R8 ;  /* 0x000000ffff04c224 */ /* 0x001fe400078e0008 */
[----:B------:R-:W-:Y:S01]  /*7200*/  @!P4 IMAD.MOV.U32 R5, RZ, RZ, R9 ;  /* 0x000000ffff05c224 */ /* 0x000fe200078e0009 */
[----:B------:R-:W-:Y:S04]  /*7210*/  STL [R1+0x568], R8 ;  /* 0x0005680801007387 */ /* 0x000fe80000100800 */
[----:B------:R0:W5:Y:S04]  /*7220*/  @!P4 LDG.E.U16 R64, desc[UR20][R4.64] ;  /* 0x000000140440c981 */ /* 0x000168000c1e1500 */
[----:B------:R2:W-:Y:S01]  /*7230*/  STL [R1+0x56c], R68 ;  /* 0x00056c4401007387 */ /* 0x0005e20000100800 */
[----:B0-----:R-:W-:Y:S01]  /*7240*/  IMAD R4, R70, 0x39, RZ ;  /* 0x0000003946047824 */ /* 0x001fe200078e02ff */
[----:B--2---:R-:W-:-:S02]  /*7250*/  IADD3 R68, P4, PT, R39, R2, RZ ;  /* 0x0000000227447210 */ /* 0x004fc40007f9e0ff */
[----:B------:R0:W-:Y:S01]  /*7260*/  STL [R1+0x564], R9 ;  /* 0x0005640901007387 */ /* 0x0001e20000100800 */
[----:B------:R-:W-:Y:S01]  /*7270*/  IMAD R8, R70, 0x38, RZ ;  /* 0x0000003846087824 */ /* 0x000fe200078e02ff */
[-C--:B------:R-:W-:Y:S01]  /*7280*/  LEA.HI.X.SX32 R69, R4, R3.reuse, 0x1, P4 ;  /* 0x0000000304457211 */ /* 0x080fe200020f0eff */
[C---:B------:R-:W-:Y:S02]  /*7290*/  VIADD R5, R6.reuse, 0xffffffc9 ;  /* 0xffffffc906057836 */ /* 0x040fe40000000000 */
[----:B------:R-:W-:Y:S01]  /*72a0*/  VIADD R4, R6, 0xffffffca ;  /* 0xffffffca06047836 */ /* 0x000fe20000000000 */
[----:B0-----:R-:W-:Y:S02]  /*72b0*/  IADD3 R9, P0, PT, R35, R2, RZ ;  /* 0x0000000223097210 */ /* 0x001fe40007f1e0ff */
[----:B------:R-:W-:Y:S02]  /*72c0*/  ISETP.GE.U32.AND P4, PT, R5, 0x7fffff4a, PT ;  /* 0x7fffff4a0500780c */ /* 0x000fe40003f86070 */
[----:B------:R-:W-:Y:S01]  /*72d0*/  LEA.HI.X.SX32 R17, R8, R3, 0x1, P0 ;  /* 0x0000000308117211 */ /* 0x000fe200000f0eff */
[----:B------:R-:W-:Y:S01]  /*72e0*/  @!P1 IMAD.MOV.U32 R5, RZ, RZ, R69 ;  /* 0x000000ffff059224 */ /* 0x000fe200078e0045 */
[----:B------:R-:W-:-:S02]  /*72f0*/  PRMT R61, RZ, 0x7610, R61 ;  /* 0x00007610ff3d7816 */ /* 0x000fc4000000003d */
        /* <DEDUP_REMOVED lines=10> */
[----:B0-----:R-:W-:-:S03]  /*73a0*/  IMAD R4, R70, 0x37, RZ ;  /* 0x0000003746047824 */ /* 0x001fc600078e02ff */
[----:B------:R0:W-:Y:S01]  /*73b0*/  STL [R1+0x554], R17 ;  /* 0x0005541101007387 */ /* 0x0001e20000100800 */
[-C--:B--2---:R-:W-:Y:S01]  /*73c0*/  IADD3 R69, P5, PT, R38, R2.reuse, RZ ;  /* 0x0000000226457210 */ /* 0x084fe20007fbe0ff */
[----:B------:R-:W-:Y:S01]  /*73d0*/  VIADD R5, R6, 0xffffffcb ;  /* 0xffffffcb06057836 */ /* 0x000fe20000000000 */
[----:B------:R-:W-:Y:S02]  /*73e0*/  IADD3 R9, P1, PT, R32, R2, RZ ;  /* 0x0000000220097210 */ /* 0x000fe40007f3e0ff */
[----:B------:R-:W-:Y:S01]  /*73f0*/  LEA.HI.X.SX32 R119, R4, R3, 0x1, P5 ;  /* 0x0000000304777211 */ /* 0x000fe200028f0eff */
[----:B------:R-:W-:Y:S02]  /*7400*/  VIADD R4, R6, 0xffffffcc ;  /* 0xffffffcc06047836 */ /* 0x000fe40000000000 */
[----:B0-----:R-:W-:Y:S01]  /*7410*/  IMAD R17, R70, 0x36, RZ ;  /* 0x0000003646117824 */ /* 0x001fe200078e02ff */
[----:B------:R-:W-:Y:S01]  /*7420*/  ISETP.GE.U32.AND P5, PT, R5, 0x7fffff4c, PT ;  /* 0x7fffff4c0500780c */ /* 0x000fe20003fa6070 */
[----:B------:R-:W-:Y:S01]  /*7430*/  @!P3 IMAD.MOV.U32 R5, RZ, RZ, R119 ;  /* 0x000000ffff05b224 */ /* 0x000fe200078e0077 */
[----:B------:R-:W-:-:S02]  /*7440*/  PRMT R59, RZ, 0x7610, R59 ;  /* 0x00007610ff3b7816 */ /* 0x000fc4000000003b */
[----:B------:R-:W-:Y:S02]  /*7450*/  LEA.HI.X.SX32 R68, R17, R3, 0x1, P1 ;  /* 0x0000000311447211 */ /* 0x000fe400008f0eff */
[----:B------:R-:W-:Y:S01]  /*7460*/  ISETP.GE.U32.AND P1, PT, R4, 0x7fffff4d, PT ;  /* 0x7fffff4d0400780c */ /* 0x000fe20003f26070 */
[----:B------:R-:W-:Y:S01]  /*7470*/  @!P3 IMAD.MOV.U32 R4, RZ, RZ, R69 ;  /* 0x000000ffff04b224 */ /* 0x000fe200078e0045 */
[----:B------:R-:W-:-:S04]  /*7480*/  PRMT R60, RZ, 0x7610, R60 ;  /* 0x00007610ff3c7816 */ /* 0x000fc8000000003c */
[----:B------:R0:W5:Y:S04]  /*7490*/  @!P3 LDG.E.U16 R59, desc[UR20][R4.64] ;  /* 0x00000014043bb981 */ /* 0x000168000c1e1500 */
[----:B------:R2:W-:Y:S01]  /*74a0*/  STL [R1+0x550], R69 ;  /* 0x0005504501007387 */ /* 0x0005e20000100800 */
[----:B0-----:R-:W-:Y:S02]  /*74b0*/  @!P4 IMAD.MOV.U32 R4, RZ, RZ, R9 ;  /* 0x000000ffff04c224 */ /* 0x001fe400078e0009 */
[----:B------:R-:W-:Y:S01]  /*74c0*/  @!P4 IMAD.MOV.U32 R5, RZ, RZ, R68 ;  /* 0x000000ffff05c224 */ /* 0x000fe200078e0044 */
[----:B------:R0:W-:Y:S04]  /*74d0*/  STL [R1+0x548], R9 ;  /* 0x0005480901007387 */ /* 0x0001e80000100800 */
[----:B------:R3:W5:Y:S01]  /*74e0*/  @!P4 LDG.E.U16 R60, desc[UR20][R4.64] ;  /* 0x00000014043cc981 */ /* 0x000762000c1e1500 */
[----:B--2---:R-:W-:-:S03]  /*74f0*/  IADD3 R69, P4, PT, R37, R2, RZ ;  /* 0x0000000225457210 */ /* 0x004fc60007f9e0ff */
[----:B------:R2:W-:Y:S01]  /*7500*/  STL [R1+0x54c], R119 ;  /* 0x00054c7701007387 */ /* 0x0005e20000100800 */
[----:B---3--:R-:W-:Y:S01]  /*7510*/  IMAD R4, R70, 0x35, RZ ;  /* 0x0000003546047824 */ /* 0x008fe200078e02ff */
[----:B------:R-:W-:Y:S01]  /*7520*/  IADD3 R20, P3, PT, R20, R2, RZ ;  /* 0x0000000214147210 */ /* 0x000fe20007f7e0ff */
[----:B0-----:R-:W-:Y:S02]  /*7530*/  IMAD R9, R70, 0x34, RZ ;  /* 0x0000003446097824 */ /* 0x001fe400078e02ff */
[----:B------:R-:W-:Y:S01]  /*7540*/  VIADD R5, R6, 0xffffffcd ;  /* 0xffffffcd06057836 */ /* 0x000fe20000000000 */
[-C--:B--2---:R-:W-:Y:S01]  /*7550*/  LEA.HI.X.SX32 R119, R4, R3.reuse, 0x1, P4 ;  /* 0x0000000304777211 */ /* 0x084fe200020f0eff */
[----:B------:R-:W-:Y:S01]  /*7560*/  VIADD R4, R6, 0xffffffce ;  /* 0xffffffce06047836 */ /* 0x000fe20000000000 */
[----:B------:R0:W-:Y:S01]  /*7570*/  STL [R1+0x544], R68 ;  /* 0x0005444401007387 */ /* 0x0001e20000100800 */
[----:B------:R-:W-:Y:S02]  /*7580*/  PRMT R57, RZ, 0x7610, R57 ;  /* 0x00007610ff397816 */ /* 0x000fe40000000039 */
[----:B------:R-:W-:Y:S01]  /*7590*/  ISETP.GE.U32.AND P4, PT, R5, 0x7fffff4e, PT ;  /* 0x7fffff4e0500780c */ /* 0x000fe20003f86070 */
[----:B------:R-:W-:Y:S01]  /*75a0*/  @!P0 IMAD.MOV.U32 R5, RZ, RZ, R119 ;  /* 0x000000ffff058224 */ /* 0x000fe200078e0077 */
[----:B0-----:R-:W-:-:S02]  /*75b0*/  LEA.HI.X.SX32 R68, R9, R3, 0x1, P3 ;  /* 0x0000000309447211 */ /* 0x001fc400018f0eff */
        /* <DEDUP_REMOVED lines=11> */
[C---:B---3--:R-:W-:Y:S01]  /*7670*/  IMAD R4, R70.reuse, 0x33, RZ ;  /* 0x0000003346047824 */ /* 0x048fe200078e02ff */
        /* <DEDUP_REMOVED lines=172> */
[----:B------:R-:W-:Y:S04]  /*8140*/  STL [R1+0x4bc], R119 ;  /* 0x0004bc7701007387 */ /* 0x000fe80000100800 */
[----:B------:R0:W5:Y:S04]  /*8150*/  @!P5 LDG.E.U16 R42, desc[UR20][R4.64] ;  /* 0x00000014042ad981 */ /* 0x000168000c1e1500 */
[----:B------:R2:W-:Y:S01]  /*8160*/  STL [R1+0x4b4], R68 ;  /* 0x0004b44401007387 */ /* 0x0005e20000100800 */
[C---:B0-----:R-:W-:Y:S01]  /*8170*/  IMAD R4, R70.reuse, 0x23, RZ ;  /* 0x0000002346047824 */ /* 0x041fe200078e02ff */
[-C--:B--2---:R-:W-:Y:S01]  /*8180*/  IADD3 R68, P5, PT, R19, R2.reuse, RZ ;  /* 0x0000000213447210 */ /* 0x084fe20007fbe0ff */
[----:B------:R-:W-:Y:S01]  /*8190*/  IMAD R19, R70, 0x22, RZ ;  /* 0x0000002246137824 */ /* 0x000fe200078e02ff */
[----:B------:R-:W-:Y:S01]  /*81a0*/  IADD3 R10, P3, PT, R10, R2, RZ ;  /* 0x000000020a0a7210 */ /* 0x000fe20007f7e0ff */
[----:B------:R-:W-:Y:S01]  /*81b0*/  VIADD R5, R6, 0xffffffdf ;  /* 0xffffffdf06057836 */ /* 0x000fe20000000000 */
[-C--:B------:R-:W-:Y:S01]  /*81c0*/  LEA.HI.X.SX32 R69, R4, R3.reuse, 0x1, P5 ;  /* 0x0000000304457211 */ /* 0x080fe200028f0eff */
[----:B------:R-:W-:Y:S01]  /*81d0*/  VIADD R4, R6, 0xffffffe0 ;  /* 0xffffffe006047836 */ /* 0x000fe20000000000 */
[----:B------:R-:W-:-:S02]  /*81e0*/  LEA.HI.X.SX32 R14, R19, R3, 0x1, P3 ;  /* 0x00000003130e7211 */ /* 0x000fc400018f0eff */
[----:B------:R-:W-:Y:S01]  /*81f0*/  ISETP.GE.U32.AND P5, PT, R5, 0x7fffff60, PT ;  /* 0x7fffff600500780c */ /* 0x000fe20003fa6070 */
[----:B------:R-:W-:Y:S01]  /*8200*/  @!P0 IMAD.MOV.U32 R5, RZ, RZ, R69 ;  /* 0x000000ffff058224 */ /* 0x000fe200078e0045 */
[----:B------:R-:W-:Y:S02]  /*8210*/  PRMT R39, RZ, 0x7610, R39 ;  /* 0x00007610ff277816 */ /* 0x000fe40000000027 */
        /* <DEDUP_REMOVED lines=13> */
[----:B------:R-:W-:Y:S01]  /*82f0*/  IMAD.SHL.U32 R5, R70, 0x20, RZ ;  /* 0x0000002046057824 */ /* 0x000fe200078e00ff */
[----:B------:R-:W-:Y:S01]  /*8300*/  LEA.HI.X.SX32 R119, R4, R3, 0x1, P4 ;  /* 0x0000000304777211 */ /* 0x000fe200020f0eff */
[----:B------:R-:W-:Y:S01]  /*8310*/  VIADD R4, R6, 0xffffffe2 ;  /* 0xffffffe206047836 */ /* 0x000fe20000000000 */
[----:B------:R-:W-:Y:S02]  /*8320*/  PRMT R37, RZ, 0x7610, R37 ;  /* 0x00007610ff257816 */ /* 0x000fe40000000025 */
[----:B0-----:R-:W-:-:S04]  /*8330*/  LEA R14, P0, R70, R2, 0x6 ;  /* 0x00000002460e7211 */ /* 0x001fc800078030ff */
[----:B------:R-:W-:Y:S01]  /*8340*/  LEA.HI.X.SX32 R68, R5, R3, 0x1, P0 ;  /* 0x0000000305447211 */ /* 0x000fe200000f0eff */
[----:B------:R-:W-:Y:S01]  /*8350*/  @!P1 IMAD.MOV.U32 R5, RZ, RZ, R119 ;  /* 0x000000ffff059224 */ /* 0x000fe200078e0077 */
[----:B------:R-:W-:Y:S01]  /*8360*/  ISETP.GE.U32.AND P0, PT, R4, 0x7fffff63, PT ;  /* 0x7fffff630400780c */ /* 0x000fe20003f06070 */
[----:B------:R-:W-:Y:S01]  /*8370*/  @!P1 IMAD.MOV.U32 R4, RZ, RZ, R69 ;  /* 0x000000ffff049224 */ /* 0x000fe200078e0045 */
[----:B------:R-:W-:-:S04]  /*8380*/  PRMT R38, RZ, 0x7610, R38 ;  /* 0x00007610ff267816 */ /* 0x000fc80000000026 */
[----:B------:R0:W5:Y:S01]  /*8390*/  @!P1 LDG.E.U16 R37, desc[UR20][R4.64] ;  /* 0x0000001404259981 */ /* 0x000162000c1e1500 */
[----:B------:R-:W-:Y:S02]  /*83a0*/  VIADD R10, R6, 0xffffffe1 ;  /* 0xffffffe1060a7836 */ /* 0x000fe40000000000 */
[----:B0-----:R-:W-:Y:S02]  /*83b0*/  @!P5 IMAD.MOV.U32 R4, RZ, RZ, R14 ;  /* 0x000000ffff04d224 */ /* 0x001fe400078e000e */
[----:B------:R-:W-:Y:S01]  /*83c0*/  @!P5 IMAD.MOV.U32 R5, RZ, RZ, R68 ;  /* 0x000000ffff05d224 */ /* 0x000fe200078e0044 */
[----:B------:R-:W-:Y:S04]  /*83d0*/  STL [R1+0x4a0], R69 ;  /* 0x0004a04501007387 */ /* 0x000fe80000100800 */
[----:B------:R0:W5:Y:S01]  /*83e0*/  @!P5 LDG.E.U16 R38, desc[UR20][R4.64] ;  /* 0x000000140426d981 */ /* 0x000162000c1e1500 */
[----:B------:R-:W-:-:S03]  /*83f0*/  IADD3 R12, P5, PT, R12, R2, RZ ;  /* 0x000000020c0c7210 */ /* 0x000fc60007fbe0ff */
[----:B------:R2:W-:Y:S01]  /*8400*/  STL [R1+0x498], R14 ;  /* 0x0004980e01007387 */ /* 0x0005e20000100800 */
[----:B------:R-:W-:Y:S01]  /*8410*/  ISETP.GE.U32.AND P4, PT, R10, 0x7fffff62, PT ;  /* 0x7fffff620a00780c */ /* 0x000fe20003f86070 */
[----:B0-----:R-:W-:Y:S02]  /*8420*/  IMAD R4, R70, 0x1f, RZ ;  /* 0x0000001f46047824 */ /* 0x001fe400078e02ff */
[----:B------:R-:W-:Y:S01]  /*8430*/  STL [R1+0x49c], R119 ;  /* 0x00049c7701007387 */ /* 0x000fe20000100800 */
[----:B------:R-:W-:Y:S01]  /*8440*/  VIADD R5, R6, 0xffffffe3 ;  /* 0xffffffe306057836 */ /* 0x000fe20000000000 */
[----:B------:R-:W-:Y:S01]  /*8450*/  IADD3 R7, P1, PT, R7, R2, RZ ;  /* 0x0000000207077210 */ /* 0x000fe20007f3e0ff */
[----:B--2---:R-:W-:Y:S01]  /*8460*/  IMAD R14, R70, 0x1e, RZ ;  /* 0x0000001e460e7824 */ /* 0x004fe200078e02ff */
[----:B------:R0:W-:Y:S01]  /*8470*/  STL [R1+0x494], R68 ;  /* 0x0004944401007387 */ /* 0x0001e20000100800 */
[----:B------:R-:W-:-:S03]  /*8480*/  PRMT R35, RZ, 0x7610, R35 ;  /* 0x00007610ff237816 */ /* 0x000fc60000000023 */
[-C--:B------:R-:W-:Y:S02]  /*8490*/  LEA.HI.X.SX32 R10, R14, R3.reuse, 0x1, P1 ;  /* 0x000000030e0a7211 */ /* 0x080fe400008f0eff */
[----:B0-----:R-:W-:Y:S01]  /*84a0*/  LEA.HI.X.SX32 R68, R4, R3, 0x1, P5 ;  /* 0x0000000304447211 */ /* 0x001fe200028f0eff */
[----:B------:R-:W-:Y:S01]  /*84b0*/  VIADD R4, R6, 0xffffffe4 ;  /* 0xffffffe406047836 */ /* 0x000fe20000000000 */
[----:B------:R-:W-:-:S03]  /*84c0*/  ISETP.GE.U32.AND P5, PT, R5, 0x7fffff64, PT ;  /* 0x7fffff640500780c */ /* 0x000fc60003fa6070 */
[----:B------:R-:W-:Y:S01]  /*84d0*/  @!P3 IMAD.MOV.U32 R5, RZ, RZ, R68 ;  /* 0x000000ffff05b224 */ /* 0x000fe200078e0044 */
[----:B------:R-:W-:Y:S01]  /*84e0*/  ISETP.GE.U32.AND P1, PT, R4, 0x7fffff65, PT ;  /* 0x7fffff650400780c */ /* 0x000fe20003f26070 */
[----:B------:R-:W-:Y:S01]  /*84f0*/  @!P3 IMAD.MOV.U32 R4, RZ, RZ, R12 ;  /* 0x000000ffff04b224 */ /* 0x000fe200078e000c */
[----:B------:R-:W-:-:S04]  /*8500*/  PRMT R36, RZ, 0x7610, R36 ;  /* 0x00007610ff247816 */ /* 0x000fc80000000024 */
        /* <DEDUP_REMOVED lines=8> */
[----:B------:R0:W-:Y:S01]  /*8590*/  STL [R1+0x48c], R68 ;  /* 0x00048c4401007387 */ /* 0x0001e20000100800 */
[----:B------:R-:W-:-:S03]  /*85a0*/  VIADD R5, R6, 0xffffffe5 ;  /* 0xffffffe506057836 */ /* 0x000fc60000000000 */
[----:B------:R3:W-:Y:S01]  /*85b0*/  STL [R1+0x484], R10 ;  /* 0x0004840a01007387 */ /* 0x0007e20000100800 */
[----:B--2---:R-:W-:Y:S02]  /*85c0*/  IADD3 R7, P3, PT, R8, R2, RZ ;  /* 0x0000000208077210 */ /* 0x004fe40007f7e0ff */
[-C--:B0-----:R-:W-:Y:S01]  /*85d0*/  LEA.HI.X.SX32 R68, R4, R3.reuse, 0x1, P4 ;  /* 0x0000000304447211 */ /* 0x081fe200020f0eff */
[----:B------:R-:W-:Y:S02]  /*85e0*/  VIADD R4, R6, 0xffffffe6 ;  /* 0xffffffe606047836 */ /* 0x000fe40000000000 */
[----:B---3--:R-:W-:Y:S01]  /*85f0*/  IMAD R10, R70, 0x1c, RZ ;  /* 0x0000001c460a7824 */ /* 0x008fe200078e02ff */
[----:B------:R-:W-:Y:S01]  /*8600*/  ISETP.GE.U32.AND P4, PT, R5, 0x7fffff66, PT ;  /* 0x7fffff660500780c */ /* 0x000fe20003f86070 */
[----:B------:R-:W-:Y:S01]  /*8610*/  @!P0 IMAD.MOV.U32 R5, RZ, RZ, R68 ;  /* 0x000000ffff058224 */ /* 0x000fe200078e0044 */
[----:B------:R-:W-:Y:S02]  /*8620*/  PRMT R33, RZ, 0x7610, R33 ;  /* 0x00007610ff217816 */ /* 0x000fe40000000021 */
[----:B------:R-:W-:-:S02]  /*8630*/  LEA.HI.X.SX32 R12, R10, R3, 0x1, P3 ;  /* 0x000000030a0c7211 */ /* 0x000fc400018f0eff */
        /* <DEDUP_REMOVED lines=11> */
[----:B---3--:R-:W-:-:S03]  /*86f0*/  IMAD R4, R70, 0x1b, RZ ;  /* 0x0000001b46047824 */ /* 0x008fc600078e02ff */
[----:B------:R3:W-:Y:S01]  /*8700*/  STL [R1+0x474], R12 ;  /* 0x0004740c01007387 */ /* 0x0007e20000100800 */
[----:B------:R-:W-:Y:S01]  /*8710*/  VIADD R5, R6, 0xffffffe7 ;  /* 0xffffffe706057836 */ /* 0x000fe20000000000 */
[----:B0-----:R-:W-:Y:S02]  /*8720*/  IADD3 R7, P0, PT, R9, R2, RZ ;  /* 0x0000000209077210 */ /* 0x001fe40007f1e0ff */
[----:B--2---:R-:W-:Y:S01]  /*8730*/  LEA.HI.X.SX32 R68, R4, R3, 0x1, P5 ;  /* 0x0000000304447211 */ /* 0x004fe200028f0eff */
[----:B------:R-:W-:Y:S02]  /*8740*/  VIADD R4, R6, 0xffffffe8 ;  /* 0xffffffe806047836 */ /* 0x000fe40000000000 */
[----:B---3--:R-:W-:Y:S01]  /*8750*/  IMAD R12, R70, 0x1a, RZ ;  /* 0x0000001a460c7824 */ /* 0x008fe200078e02ff */
        /* <DEDUP_REMOVED lines=17> */
[----:B0-----:R-:W-:Y:S02]  /*8870*/  IMAD R7, R70, 0x18, RZ ;  /* 0x0000001846077824 */ /* 0x001fe400078e02ff */
[----:B------:R-:W-:Y:S01]  /*8880*/  VIADD R5, R6, 0xffffffe9 ;  /* 0xffffffe906057836 */ /* 0x000fe20000000000 */
[-C--:B--2---:R-:W-:Y:S01]  /*8890*/  LEA.HI.X.SX32 R68, R4, R3.reuse, 0x1, P4 ;  /* 0x0000000304447211 */ /* 0x084fe200020f0eff */
[----:B------:R-:W-:Y:S01]  /*88a0*/  VIADD R4, R6, 0xffffffea ;  /* 0xffffffea06047836 */ /* 0x000fe20000000000 */
[----:B---3--:R-:W-:Y:S02]  /*88b0*/  IADD3 R8, P1, PT, R11, R2, RZ ;  /* 0x000000020b087210 */ /* 0x008fe40007f3e0ff */
        /* <DEDUP_REMOVED lines=94> */
[----:B------:R-:W-:-:S03]  /*8ea0*/  VIADD R9, R6, 0xfffffff1 ;  /* 0xfffffff106097836 */ /* 0x000fc60000000000 */
[----:B------:R-:W-:Y:S01]  /*8eb0*/  STL [R1+0x420], R119 ;  /* 0x0004207701007387 */ /* 0x000fe20000100800 */
[----:B0-----:R-:W-:Y:S02]  /*8ec0*/  @!P5 IMAD.MOV.U32 R4, RZ, RZ, R68 ;  /* 0x000000ffff04d224 */ /* 0x001fe400078e0044 */
[----:B------:R-:W-:Y:S01]  /*8ed0*/  @!P5 IMAD.MOV.U32 R5, RZ, RZ, R69 ;  /* 0x000000ffff05d224 */ /* 0x000fe200078e0045 */
[----:B------:R-:W-:Y:S04]  /*8ee0*/  STL [R1+0x418], R68 ;  /* 0x0004184401007387 */ /* 0x000fe80000100800 */
[----:B------:R-:W-:Y:S04]  /*8ef0*/  STL [R1+0x41c], R132 ;  /* 0x00041c8401007387 */ /* 0x000fe80000100800 */
[----:B------:R0:W5:Y:S04]  /*8f00*/  @!P5 LDG.E.U16 R22, desc[UR20][R4.64] ;  /* 0x000000140416d981 */ /* 0x000168000c1e1500 */
[----:B------:R2:W-:Y:S01]  /*8f10*/  STL [R1+0x414], R69 ;  /* 0x0004144501007387 */ /* 0x0005e20000100800 */
[----:B------:R-:W-:Y:S01]  /*8f20*/  ISETP.GE.U32.AND P4, PT, R9, 0x7fffff72, PT ;  /* 0x7fffff720900780c */ /* 0x000fe20003f86070 */
[----:B0-----:R-:W-:Y:S01]  /*8f30*/  IMAD R4, R70, 0xf, RZ ;  /* 0x0000000f46047824 */ /* 0x001fe200078e02ff */
        /* <DEDUP_REMOVED lines=17> */
[----:B------:R0:W-:Y:S04]  /*9050*/  STL [R1+0x408], R9 ;  /* 0x0004080901007387 */ /* 0x0001e80000100800 */
[----:B------:R-:W-:Y:S04]  /*9060*/  STL [R1+0x40c], R132 ;  /* 0x00040c8401007387 */ /* 0x000fe80000100800 */
[----:B------:R2:W5:Y:S04]  /*9070*/  @!P4 LDG.E.U16 R20, desc[UR20][R4.64] ;  /* 0x000000140414c981 */ /* 0x000568000c1e1500 */
[----:B------:R3:W-:Y:S01]  /*9080*/  STL [R1+0x404], R68 ;  /* 0x0004044401007387 */ /* 0x0007e20000100800 */
[----:B0-----:R-:W-:-:S02]  /*9090*/  IMAD R9, R70, 0xc, RZ ;  /* 0x0000000c46097824 */ /* 0x001fc400078e02ff */
[----:B--2---:R-:W-:Y:S01]  /*90a0*/  IMAD R4, R70, 0xd, RZ ;  /* 0x0000000d46047824 */ /* 0x004fe200078e02ff */
[-C--:B---3--:R-:W-:Y:S01]  /*90b0*/  IADD3 R68, P4, PT, R12, R2.reuse, RZ ;  /* 0x000000020c447210 */ /* 0x088fe20007f9e0ff */
[----:B------:R-:W-:Y:S01]  /*90c0*/  VIADD R5, R6, 0xfffffff5 ;  /* 0xfffffff506057836 */ /* 0x000fe20000000000 */
[----:B------:R-:W-:Y:S02]  /*90d0*/  IADD3 R7, P1, PT, R7, R2, RZ ;  /* 0x0000000207077210 */ /* 0x000fe40007f3e0ff */
[-C--:B------:R-:W-:Y:S01]  /*90e0*/  LEA.HI.X.SX32 R69, R4, R3.reuse, 0x1, P4 ;  /* 0x0000000304457211 */ /* 0x080fe200020f0eff */
[----:B------:R-:W-:Y:S01]  /*90f0*/  VIADD R4, R6, 0xfffffff6 ;  /* 0xfffffff606047836 */ /* 0x000fe20000000000 */
[----:B------:R-:W-:Y:S02]  /*9100*/  LEA.HI.X.SX32 R10, R9, R3, 0x1, P1 ;  /* 0x00000003090a7211 */ /* 0x000fe400008f0eff */
[----:B------:R-:W-:Y:S01]  /*9110*/  ISETP.GE.U32.AND P4, PT, R5, 0x7fffff76, PT ;  /* 0x7fffff760500780c */ /* 0x000fe20003f86070 */
        /* <DEDUP_REMOVED lines=31> */
[----:B------:R-:W-:Y:S04]  /*9310*/  STL [R1+0x3e8], R7 ;  /* 0x0003e80701007387 */ /* 0x000fe80000100800 */
[----:B------:R0:W5:Y:S01]  /*9320*/  @!P4 LDG.E.U16 R16, desc[UR20][R4.64] ;  /* 0x000000140410c981 */ /* 0x000162000c1e1500 */
[----:B--2---:R-:W-:-:S03]  /*9330*/  IADD3 R69, P4, PT, R13, R2, RZ ;  /* 0x000000020d457210 */ /* 0x004fc60007f9e0ff */
[----:B------:R2:W-:Y:S01]  /*9340*/  STL [R1+0x3ec], R132 ;  /* 0x0003ec8401007387 */ /* 0x0005e20000100800 */
[C---:B0-----:R-:W-:Y:S01]  /*9350*/  IMAD R4, R70.reuse, 0x9, RZ ;  /* 0x0000000946047824 */ /* 0x041fe200078e02ff */
[C---:B------:R-:W-:Y:S01]  /*9360*/  LEA R8, P0, R70.reuse, R2, 0x4 ;  /* 0x0000000246087211 */ /* 0x040fe200078020ff */
[----:B------:R-:W-:-:S03]  /*9370*/  IMAD.SHL.U32 R5, R70, 0x8, RZ ;  /* 0x0000000846057824 */ /* 0x000fc600078e00ff */
[-C--:B--2---:R-:W-:Y:S01]  /*9380*/  LEA.HI.X.SX32 R132, R4, R3.reuse, 0x1, P4 ;  /* 0x0000000304847211 */ /* 0x084fe200020f0eff */
[----:B------:R-:W-:Y:S01]  /*9390*/  VIADD R4, R6, 0xfffffffa ;  /* 0xfffffffa06047836 */ /* 0x000fe20000000000 */
[----:B------:R0:W-:Y:S01]  /*93a0*/  STL [R1+0x3e4], R68 ;  /* 0x0003e44401007387 */ /* 0x0001e20000100800 */
[----:B------:R-:W-:Y:S02]  /*93b0*/  PRMT R13, RZ, 0x7610, R13 ;  /* 0x00007610ff0d7816 */ /* 0x000fe4000000000d */
[----:B------:R-:W-:Y:S02]  /*93c0*/  PRMT R14, RZ, 0x7610, R14 ;  /* 0x00007610ff0e7816 */ /* 0x000fe4000000000e */
[----:B0-----:R-:W-:Y:S01]  /*93d0*/  LEA.HI.X.SX32 R68, R5, R3, 0x1, P0 ;  /* 0x0000000305447211 */ /* 0x001fe200000f0eff */
[----:B------:R-:W-:Y:S01]  /*93e0*/  @!P1 IMAD.MOV.U32 R5, RZ, RZ, R132 ;  /* 0x000000ffff059224 */ /* 0x000fe200078e0084 */
[----:B------:R-:W-:Y:S01]  /*93f0*/  ISETP.GE.U32.AND P0, PT, R4, 0x7fffff7b, PT ;  /* 0x7fffff7b0400780c */ /* 0x000fe20003f06070 */
[----:B------:R-:W-:-:S05]  /*9400*/  @!P1 IMAD.MOV.U32 R4, RZ, RZ, R69 ;  /* 0x000000ffff049224 */ /* 0x000fca00078e0045 */
[----:B------:R0:W5:Y:S01]  /*9410*/  @!P1 LDG.E.U16 R13, desc[UR20][R4.64] ;  /* 0x00000014040d9981 */ /* 0x000162000c1e1500 */
[----:B------:R-:W-:-:S03]  /*9420*/  VIADD R7, R6, 0xfffffff9 ;  /* 0xfffffff906077836 */ /* 0x000fc60000000000 */
[----:B------:R2:W-:Y:S01]  /*9430*/  STL [R1+0x3e0], R69 ;  /* 0x0003e04501007387 */ /* 0x0005e20000100800 */
[----:B0-----:R-:W-:Y:S02]  /*9440*/  @!P5 IMAD.MOV.U32 R4, RZ, RZ, R8 ;  /* 0x000000ffff04d224 */ /* 0x001fe400078e0008 */
[----:B------:R-:W-:Y:S01]  /*9450*/  @!P5 IMAD.MOV.U32 R5, RZ, RZ, R68 ;  /* 0x000000ffff05d224 */ /* 0x000fe200078e0044 */
[----:B------:R0:W-:Y:S04]  /*9460*/  STL [R1+0x3d8], R8 ;  /* 0x0003d80801007387 */ /* 0x0001e80000100800 */
[----:B------:R3:W5:Y:S01]  /*9470*/  @!P5 LDG.E.U16 R14, desc[UR20][R4.64] ;  /* 0x00000014040ed981 */ /* 0x000762000c1e1500 */
[----:B--2---:R-:W-:Y:S02]  /*9480*/  IADD3 R69, P5, PT, R119, R2, RZ ;  /* 0x0000000277457210 */ /* 0x004fe40007fbe0ff */
[----:B------:R-:W-:Y:S01]  /*9490*/  ISETP.GE.U32.AND P4, PT, R7, 0x7fffff7a, PT ;  /* 0x7fffff7a0700780c */ /* 0x000fe20003f86070 */
[----:B------:R2:W-:Y:S01]  /*94a0*/  STL [R1+0x3dc], R132 ;  /* 0x0003dc8401007387 */ /* 0x0005e20000100800 */
[----:B------:R-:W-:-:S02]  /*94b0*/  IMAD R7, R70, 0x6, RZ ;  /* 0x0000000646077824 */ /* 0x000fc400078e02ff */
        /* <DEDUP_REMOVED lines=13> */
[----:B------:R0:W5:Y:S01]  /*9590*/  @!P3 LDG.E.U16 R11, desc[UR20][R4.64] ;  /* 0x00000014040bb981 */ /* 0x000162000c1e1500 */
[----:B------:R-:W-:Y:S01]  /*95a0*/  IADD3 R119, P3, PT, R10, R2, RZ ;  /* 0x000000020a777210 */ /* 0x000fe20007f7e0ff */
[----:B0-----:R-:W-:Y:S02]  /*95b0*/  @!P4 IMAD.MOV.U32 R4, RZ, RZ, R8 ;  /* 0x000000ffff04c224 */ /* 0x001fe400078e0008 */
[----:B------:R-:W-:Y:S01]  /*95c0*/  @!P4 IMAD.MOV.U32 R5, RZ, RZ, R68 ;  /* 0x000000ffff05c224 */ /* 0x000fe200078e0044 */
[----:B------:R-:W-:Y:S04]  /*95d0*/  STL [R1+0x3d0], R69 ;  /* 0x0003d04501007387 */ /* 0x000fe80000100800 */
[----:B------:R0:W5:Y:S04]  /*95e0*/  @!P4 LDG.E.U16 R12, desc[UR20][R4.64] ;  /* 0x00000014040cc981 */ /* 0x000168000c1e1500 */
[----:B------:R-:W-:Y:S01]  /*95f0*/  STL [R1+0x3c8], R8 ;  /* 0x0003c80801007387 */ /* 0x000fe20000100800 */
[----:B0-----:R-:W-:-:S03]  /*9600*/  IMAD R4, R70, 0x5, RZ ;  /* 0x0000000546047824 */ /* 0x001fc600078e02ff */
[----:B------:R0:W-:Y:S01]  /*9610*/  STL [R1+0x3cc], R132 ;  /* 0x0003cc8401007387 */ /* 0x0001e20000100800 */
[----:B------:R-:W-:-:S03]  /*9620*/  IMAD.SHL.U32 R5, R70, 0x4, RZ ;  /* 0x0000000446057824 */ /* 0x000fc600078e00ff */
[----:B------:R2:W-:Y:S01]  /*9630*/  STL [R1+0x3c4], R68 ;  /* 0x0003c44401007387 */ /* 0x0005e20000100800 */
[-C--:B0-----:R-:W-:Y:S01]  /*9640*/  LEA.HI.X.SX32 R132, R4, R3.reuse, 0x1, P3 ;  /* 0x0000000304847211 */ /* 0x081fe200018f0eff */
[----:B------:R-:W-:Y:S01]  /*9650*/  VIADD R4, R6, 0xfffffffe ;  /* 0xfffffffe06047836 */ /* 0x000fe20000000000 */
[----:B--2---:R-:W-:Y:S02]  /*9660*/  LEA R68, P4, R70, R2, 0x3 ;  /* 0x0000000246447211 */ /* 0x004fe400078818ff */
[----:B------:R-:W-:Y:S02]  /*9670*/  PRMT R9, RZ, 0x7610, R9 ;  /* 0x00007610ff097816 */ /* 0x000fe40000000009 */
[----:B------:R-:W-:Y:S01]  /*9680*/  LEA.HI.X.SX32 R69, R5, R3, 0x1, P4 ;  /* 0x0000000305457211 */ /* 0x000fe200020f0eff */
[----:B------:R-:W-:Y:S01]  /*9690*/  @!P0 IMAD.MOV.U32 R5, RZ, RZ, R132 ;  /* 0x000000ffff058224 */ /* 0x000fe200078e0084 */
[----:B------:R-:W-:Y:S01]  /*96a0*/  ISETP.GE.U32.AND P4, PT, R4, 0x7fffff7f, PT ;  /* 0x7fffff7f0400780c */ /* 0x000fe20003f86070 */
[----:B------:R-:W-:Y:S01]  /*96b0*/  @!P0 IMAD.MOV.U32 R4, RZ, RZ, R119 ;  /* 0x000000ffff048224 */ /* 0x000fe200078e0077 */
[----:B------:R-:W-:Y:S04]  /*96c0*/  STL [R1+0x3c0], R119 ;  /* 0x0003c07701007387 */ /* 0x000fe80000100800 */
[----:B------:R-:W-:Y:S04]  /*96d0*/  STL [R1+0x3b8], R68 ;  /* 0x0003b84401007387 */ /* 0x000fe80000100800 */
[----:B------:R-:W-:Y:S04]  /*96e0*/  STL [R1+0x3bc], R132 ;  /* 0x0003bc8401007387 */ /* 0x000fe80000100800 */
[----:B------:R0:W5:Y:S04]  /*96f0*/  @!P0 LDG.E.U16 R9, desc[UR20][R4.64] ;  /* 0x0000001404098981 */ /* 0x000168000c1e1500 */
[----:B------:R2:W-:Y:S01]  /*9700*/  STL [R1+0x3b4], R69 ;  /* 0x0003b44501007387 */ /* 0x0005e20000100800 */
[----:B0-----:R-:W-:-:S02]  /*9710*/  @!P5 IMAD.MOV.U32 R5, RZ, RZ, R69 ;  /* 0x000000ffff05d224 */ /* 0x001fc400078e0045 */
[----:B--2---:R-:W0:Y:S01]  /*9720*/  S2R R69, SR_TID.X ;  /* 0x0000000000457919 */ /* 0x004e220000002100 */
[----:B------:R-:W-:Y:S01]  /*9730*/  PRMT R10, RZ, 0x7610, R10 ;  /* 0x00007610ff0a7816 */ /* 0x000fe2000000000a */
[----:B------:R-:W-:Y:S02]  /*9740*/  @!P5 IMAD.MOV.U32 R4, RZ, RZ, R68 ;  /* 0x000000ffff04d224 */ /* 0x000fe400078e0044 */
[----:B------:R-:W-:-:S03]  /*9750*/  VIADD R8, R6, 0xfffffffd ;  /* 0xfffffffd06087836 */ /* 0x000fc60000000000 */
[----:B------:R2:W5:Y:S01]  /*9760*/  @!P5 LDG.E.U16 R10, desc[UR20][R4.64] ;  /* 0x00000014040ad981 */ /* 0x000562000c1e1500 */
[-C--:B------:R-:W-:Y:S01]  /*9770*/  IADD3 R119, P5, PT, R7, R2.reuse, RZ ;  /* 0x0000000207777210 */ /* 0x080fe20007fbe0ff */
[----:B------:R-:W-:Y:S01]  /*9780*/  IMAD.SHL.U32 R153, R70, 0x2, RZ ;  /* 0x0000000246997824 */ /* 0x000fe200078e00ff */
[----:B------:R-:W-:Y:S02]  /*9790*/  ISETP.GE.U32.AND P3, PT, R8, 0x7fffff7e, PT ;  /* 0x7fffff7e0800780c */ /* 0x000fe40003f66070 */
[----:B------:R-:W-:Y:S01]  /*97a0*/  LEA R68, P0, R70, R2, 0x2 ;  /* 0x0000000246447211 */ /* 0x000fe200078010ff */
[----:B--2---:R-:W-:Y:S02]  /*97b0*/  VIADD R5, R6, 0x7f ;  /* 0x0000007f06057836 */ /* 0x004fe40000000000 */
[----:B------:R-:W-:-:S03]  /*97c0*/  IMAD R4, R70, 0x3, RZ ;  /* 0x0000000346047824 */ /* 0x000fc600078e02ff */
[----:B------:R-:W-:Y:S02]  /*97d0*/  ISETP.GT.AND P6, PT, R5, 0x7f, PT ;  /* 0x0000007f0500780c */ /* 0x000fe40003fc4270 */
[-C--:B------:R-:W-:Y:S01]  /*97e0*/  LEA.HI.X.SX32 R132, R4, R3.reuse, 0x1, P5 ;  /* 0x0000000304847211 */ /* 0x080fe200028f0eff */
[----:B------:R-:W-:Y:S01]  /*97f0*/  @!P1 IMAD.MOV.U32 R4, RZ, RZ, R119 ;  /* 0x000000ffff049224 */ /* 0x000fe200078e0077 */
[----:B------:R-:W-:Y:S02]  /*9800*/  PRMT R7, RZ, 0x7610, R7 ;  /* 0x00007610ff077816 */ /* 0x000fe40000000007 */
[----:B0-----:R-:W-:Y:S02]  /*9810*/  LOP3.LUT R5, R69, 0x7f, RZ, 0xc0, !PT ;  /* 0x0000007f45057812 */ /* 0x001fe400078ec0ff */
[----:B------:R-:W-:Y:S02]  /*9820*/  LEA.HI.X.SX32 R69, R153, R3, 0x1, P0 ;  /* 0x0000000399457211 */ /* 0x000fe400000f0eff */
[----:B------:R-:W-:Y:S01]  /*9830*/  ISETP.LT.AND P0, PT, R5, R6, P6 ;  /* 0x000000060500720c */ /* 0x000fe20003701270 */
[----:B------:R-:W-:Y:S01]  /*9840*/  @!P1 IMAD.MOV.U32 R5, RZ, RZ, R132 ;  /* 0x000000ffff059224 */ /* 0x000fe200078e0084 */
[----:B------:R0:W-:Y:S01]  /*9850*/  STL [R1+0x3b0], R119 ;  /* 0x0003b07701007387 */ /* 0x0001e20000100800 */
[----:B------:R-:W-:Y:S01]  /*9860*/  VIADD R6, R0, 0x7c ;  /* 0x0000007c00067836 */ /* 0x000fe20000000000 */
[----:B------:R-:W-:-:S02]  /*9870*/  PRMT R8, RZ, 0x7610, R8 ;  /* 0x00007610ff087816 */ /* 0x000fc40000000008 */
[----:B------:R-:W-:Y:S04]  /*9880*/  STL [R1+0x3a8], R68 ;  /* 0x0003a84401007387 */ /* 0x000fe80000100800 */
[----:B------:R2:W-:Y:S01]  /*9890*/  STL [R1+0x3ac], R132 ;  /* 0x0003ac8401007387 */ /* 0x0005e20000100800 */
[----:B0-----:R-:W-:-:S03]  /*98a0*/  VIADD R119, R0, 0x7b ;  /* 0x0000007b00777836 */ /* 0x001fc60000000000 */
[----:B------:R0:W5:Y:S04]  /*98b0*/  @!P1 LDG.E.U16 R7, desc[UR20][R4.64] ;  /* 0x0000001404079981 */ /* 0x000168000c1e1500 */
[----:B------:R3:W-:Y:S01]  /*98c0*/  STL [R1+0x3a4], R69 ;  /* 0x0003a44501007387 */ /* 0x0007e20000100800 */
[----:B--2---:R-:W-:-:S03]  /*98d0*/  IABS R132, R6 ;  /* 0x0000000600847213 */ /* 0x004fc60000000000 */
[----:B------:R-:W-:Y:S01]  /*98e0*/  STL [R1+0x85c], R119 ;  /* 0x00085c7701007387 */ /* 0x000fe20000100800 */
[----:B0-----:R-:W-:Y:S02]  /*98f0*/  @!P3 IMAD.MOV.U32 R5, RZ, RZ, R69 ;  /* 0x000000ffff05b224 */ /* 0x001fe400078e0045 */
[----:B------:R-:W-:Y:S02]  /*9900*/  @!P3 IMAD.MOV.U32 R4, RZ, RZ, R68 ;  /* 0x000000ffff04b224 */ /* 0x000fe400078e0044 */
[C---:B---3--:R-:W-:Y:S01]  /*9910*/  VIADD R69, R0.reuse, 0x7d ;  /* 0x0000007d00457836 */ /* 0x048fe20000000000 */
[----:B------:R0:W-:Y:S01]  /*9920*/  STL [R1+0x858], R6 ;  /* 0x0008580601007387 */ /* 0x0001e20000100800 */
[----:B------:R-:W-:-:S03]  /*9930*/  VIADD R68, R0, 0x7e ;  /* 0x0000007e00447836 */ /* 0x000fc60000000000 */
[----:B------:R2:W5:Y:S04]  /*9940*/  @!P3 LDG.E.U16 R8, desc[UR20][R4.64] ;  /* 0x000000140408b981 */ /* 0x000568000c1e1500 */
[----:B------:R-:W-:Y:S01]  /*9950*/  STL [R1+0x854], R69 ;  /* 0x0008544501007387 */ /* 0x000fe20000100800 */
[----:B0-----:R-:W-:-:S03]  /*9960*/  IADD3 R6, P1, PT, R153, R2, RZ ;  /* 0x0000000299067210 */ /* 0x001fc60007f3e0ff */
[----:B------:R0:W-:Y:S01]  /*9970*/  STL [R1+0x850], R68 ;  /* 0x0008504401007387 */ /* 0x0001e20000100800 */
[----:B--2---:R-:W-:Y:S02]  /*9980*/  IABS R4, R68 ;  /* 0x0000004400047213 */ /* 0x004fe40000000000 */
[----:B------:R-:W-:Y:S01]  /*9990*/  IABS R119, R119 ;  /* 0x0000007700777213 */ /* 0x000fe20000000000 */
[----:B------:R-:W-:Y:S01]  /*99a0*/  STL [R1+0x3a0], R6 ;  /* 0x0003a00601007387 */ /* 0x000fe20000100800 */
[----:B------:R-:W-:Y:S02]  /*99b0*/  IABS R153, R69 ;  /* 0x0000004500997213 */ /* 0x000fe40000000000 */
[----:B0-----:R-:W-:-:S05]  /*99c0*/  LEA.HI.X.SX32 R68, R70, R3, 0x1, P1 ;  /* 0x0000000346447211 */ /* 0x001fca00008f0eff */
[----:B------:R0:W-:Y:S01]  /*99d0*/  STL [R1+0x39c], R68 ;  /* 0x00039c4401007387 */ /* 0x0001e20000100800 */
[----:B------:R-:W-:Y:S01]  /*99e0*/  @!P4 IMAD.MOV.U32 R69, RZ, RZ, R68 ;  /* 0x000000ffff45c224 */ /* 0x000fe200078e0044 */
[----:B------:R-:W-:Y:S01]  /*99f0*/  PRMT R5, RZ, 0x7610, R5 ;  /* 0x00007610ff057816 */ /* 0x000fe20000000005 */
[----:B0-----:R-:W-:Y:S02]  /*9a00*/  @!P4 IMAD.MOV.U32 R68, RZ, RZ, R6 ;  /* 0x000000ffff44c224 */ /* 0x001fe400078e0006 */
[----:B------:R-:W-:-:S03]  /*9a10*/  IMAD.HI.U32 R6, R73, R119, RZ ;  /* 0x0000007749067227 */ /* 0x000fc600078e00ff */
[----:B------:R0:W5:Y:S01]  /*9a20*/  @!P4 LDG.E.U16 R5, desc[UR20][R68.64] ;  /* 0x000000144405c981 */ /* 0x000162000c1e1500 */
[----:B------:R-:W-:-:S04]  /*9a30*/  IMAD.MOV R6, RZ, RZ, -R6 ;  /* 0x000000ffff067224 */ /* 0x000fc800078e0a06 */
[----:B------:R-:W-:Y:S02]  /*9a40*/  IMAD R119, R72, R6, R119 ;  /* 0x0000000648777224 */ /* 0x000fe400078e0277 */
[----:B------:R-:W-:-:S04]  /*9a50*/  IMAD.HI.U32 R6, R73, R4, RZ ;  /* 0x0000000449067227 */ /* 0x000fc800078e00ff */
[----:B0-----:R-:W-:-:S04]  /*9a60*/  IMAD.HI.U32 R69, R73, R132, RZ ;  /* 0x0000008449457227 */ /* 0x001fc800078e00ff */
[----:B------:R-:W-:-:S04]  /*9a70*/  IMAD.HI.U32 R68, R73, R153, RZ ;  /* 0x0000009949447227 */ /* 0x000fc800078e00ff */
[----:B------:R-:W-:Y:S02]  /*9a80*/  IMAD.MOV R6, RZ, RZ, -R6 ;  /* 0x000000ffff067224 */ /* 0x000fe400078e0a06 */
[----:B------:R-:W-:Y:S02]  /*9a90*/  IMAD.MOV R69, RZ, RZ, -R69 ;  /* 0x000000ffff457224 */ /* 0x000fe400078e0a45 */
[----:B------:R-:W-:Y:S02]  /*9aa0*/  IMAD.MOV R68, RZ, RZ, -R68 ;  /* 0x000000ffff447224 */ /* 0x000fe400078e0a44 */
[C---:B------:R-:W-:Y:S02]  /*9ab0*/  IMAD R4, R72.reuse, R6, R4 ;  /* 0x0000000648047224 */ /* 0x040fe400078e0204 */
[C---:B------:R-:W-:Y:S02]  /*9ac0*/  IMAD R132, R72.reuse, R69, R132 ;  /* 0x0000004548847224 */ /* 0x040fe400078e0284 */
[----:B------:R0:W5:Y:S01]  /*9ad0*/  LDL.LU R69, [R1+0xa20] ;  /* 0x000a200001457983 */ /* 0x0001620000300800 */
[----:B------:R-:W-:-:S03]  /*9ae0*/  IMAD R153, R72, R68, R153 ;  /* 0x0000004448997224 */ /* 0x000fc600078e0299 */
[----:B------:R0:W5:Y:S01]  /*9af0*/  LDL.LU R68, [R1+0xa1c] ;  /* 0x000a1c0001447983 */ /* 0x0001620000300800 */
[----:B------:R-:W-:-:S03]  /*9b00*/  ISETP.GT.U32.AND P1, PT, R72, R78, PT ;  /* 0x0000004e4800720c */ /* 0x000fc60003f24070 */
[----:B------:R0:W-:Y:S01]  /*9b10*/  STL [R1+0x54], R4 ;  /* 0x0000540401007387 */ /* 0x0001e20000100800 */
[----:B------:R-:W-:Y:S01]  /*9b20*/  ISETP.GT.U32.AND P3, PT, R72, R77, PT ;  /* 0x0000004d4800720c */ /* 0x000fe20003f64070 */
[----:B-1----:R-:W-:-:S04]  /*9b30*/  @!UP1 UIADD3 UR4, UPT, UPT, -UR7, 0x100000, URZ ;  /* 0x0010000007049890 */ /* 0x002fc8000fffe1ff */
[----:B------:R-:W-:Y:S02]  /*9b40*/  @!UP1 USHF.L.U32 UR5, UR4, 0xb, URZ ;  /* 0x0000000b04059899 */ /* 0x000fe400080006ff */
[----:B------:R-:W-:Y:S01]  /*9b50*/  @!UP1 USHF.L.U32 UR4, UR4, 0x1, URZ ;  /* 0x0000000104049899 */ /* 0x000fe200080006ff */
[----:B------:R-:W-:Y:S01]  /*9b60*/  VOTEU.ALL UP1, P2 ;  /* 0x0000000000ff7886 */ /* 0x000fe20001020000 */
[----:B------:R-:W-:Y:S01]  /*9b70*/  ISETP.GT.U32.AND P4, PT, R72, R76, PT ;  /* 0x0000004c4800720c */ /* 0x000fe20003f84070 */
[----:B------:R-:W-:-:S03]  /*9b80*/  @!P1 IMAD.IADD R78, R78, 0x1, -R72 ;  /* 0x000000014e4e9824 */ /* 0x000fc600078e0a48 */
[----:B------:R-:W-:-:S06]  /*9b90*/  @!P3 IMAD.IADD R77, R77, 0x1, -R72 ;  /* 0x000000014d4db824 */ /* 0x000fcc00078e0a48 */
[----:B------:R0:W1:Y:S01]  /*9ba0*/  @!UP1 SYNCS.EXCH.64 URZ, [UR9+0x10008], UR4 ;  /* 0x0100080409ff95b2 */ /* 0x0000620008000100 */
[C---:B------:R-:W-:Y:S02]  /*9bb0*/  ISETP.GT.U32.AND P5, PT, R72.reuse, R79, PT ;  /* 0x0000004f4800720c */ /* 0x040fe40003fa4070 */
[C---:B------:R-:W-:Y:S02]  /*9bc0*/  ISETP.GT.U32.AND P3, PT, R72.reuse, R78, PT ;  /* 0x0000004e4800720c */ /* 0x040fe40003f64070 */
[----:B------:R-:W-:Y:S01]  /*9bd0*/  ISETP.GT.U32.AND P1, PT, R72, R77, PT ;  /* 0x0000004d4800720c */ /* 0x000fe20003f24070 */
[----:B0-----:R-:W-:-:S12]  /*9be0*/  @!P6 BRA `(.L_x_6) ;  /* 0x000000080000e947 */ /* 0x001fd80003800000 */
[----:B------:R-:W2:Y:S04]  /*9bf0*/  LDL.LU R6, [R1+0xb8] ;  /* 0x0000b80001067983 */ /* 0x000ea80000300800 */
[----:B-----5:R0:W-:Y:S04]  /*9c00*/  STL [R1+0xa34], R71 ;  /* 0x000a344701007387 */ /* 0x0201e80000100800 */
[----:B------:R3:W-:Y:S04]  /*9c10*/  STL [R1+0xa30], R70 ;  /* 0x000a304601007387 */ /* 0x0007e80000100800 */
[----:B------:R4:W-:Y:S04]  /*9c20*/  STL [R1+0xa2c], R69 ;  /* 0x000a2c4501007387 */ /* 0x0009e80000100800 */
[----:B------:R1:W-:Y:S04]  /*9c30*/  STL [R1+0xa28], R68 ;  /* 0x000a284401007387 */ /* 0x0003e80000100800 */
[----:B------:R0:W-:Y:S04]  /*9c40*/  STL [R1+0xa24], R3 ;  /* 0x000a240301007387 */ /* 0x0001e80000100800 */
[----:B------:R1:W-:Y:S04]  /*9c50*/  STL [R1+0xa20], R2 ;  /* 0x000a200201007387 */ /* 0x0003e80000100800 */
[----:B------:R1:W-:Y:S04]  /*9c60*/  STL [R1+0xa1c], R0 ;  /* 0x000a1c0001007387 */ /* 0x0003e80000100800 */
[----:B0-----:R-:W2:Y:S04]  /*9c70*/  LDL.LU R71, [R1] ;  /* 0x0000000001477983 */ /* 0x001ea80000300800 */
[----:B---3--:R-:W3:Y:S04]  /*9c80*/  LDL.LU R70, [R1+0x20] ;  /* 0x0000200001467983 */ /* 0x008ee80000300800 */
[----:B----4-:R-:W4:Y:S04]  /*9c90*/  LDL.LU R69, [R1+0x34] ;  /* 0x0000340001457983 */ /* 0x010f280000300800 */
[----:B-1----:R-:W3:Y:S04]  /*9ca0*/  LDL.LU R68, [R1+0x3c] ;  /* 0x00003c0001447983 */ /* 0x002ee80000300800 */
[----:B------:R-:W3:Y:S04]  /*9cb0*/  LDL.LU R3, [R1+0x5c] ;  /* 0x00005c0001037983 */ /* 0x000ee80000300800 */
[----:B------:R-:W3:Y:S04]  /*9cc0*/  LDL.LU R2, [R1+0x64] ;  /* 0x0000640001027983 */ /* 0x000ee80000300800 */
[----:B------:R-:W3:Y:S01]  /*9cd0*/  LDL.LU R0, [R1+0x6c] ;  /* 0x00006c0001007983 */ /* 0x000ee20000300800 */
[----:B--2---:R-:W-:-:S02]  /*9ce0*/  PRMT R4, R6, 0x5410, R5 ;  /* 0x0000541006047816 */ /* 0x004fc40000000005 */
[----:B------:R-:W-:Y:S02]  /*9cf0*/  PRMT R5, R8, 0x5410, R7 ;  /* 0x0000541008057816 */ /* 0x000fe40000000007 */
[----:B------:R-:W-:Y:S02]  /*9d00*/  PRMT R8, R14, 0x5410, R13 ;  /* 0x000054100e087816 */ /* 0x000fe4000000000d */
[----:B------:R-:W-:Y:S02]  /*9d10*/  PRMT R13, R24, 0x5410, R23 ;  /* 0x00005410180d7816 */ /* 0x000fe40000000017 */
[----:B------:R-:W-:Y:S02]  /*9d20*/  PRMT R23, R44, 0x5410, R43 ;  /* 0x000054102c177816 */ /* 0x000fe4000000002b */
[----:B------:R-:W2:Y:S01]  /*9d30*/  LDL.LU R44, [R1+0x1c] ;  /* 0x00001c00012c7983 */ /* 0x000ea20000300800 */
[----:B------:R-:W-:Y:S02]  /*9d40*/  PRMT R24, R46, 0x5410, R45 ;  /* 0x000054102e187816 */ /* 0x000fe4000000002d */
[----:B------:R-:W-:Y:S01]  /*9d50*/  PRMT R14, R26, 0x5410, R25 ;  /* 0x000054101a0e7816 */ /* 0x000fe20000000019 */
[----:B------:R-:W3:Y:S01]  /*9d60*/  LDL.LU R45, [R1+0x24] ;  /* 0x00002400012d7983 */ /* 0x000ee20000300800 */
[----:B------:R-:W-:-:S03]  /*9d70*/  PRMT R25, R48, 0x5410, R47 ;  /* 0x0000541030197816 */ /* 0x000fc6000000002f */
[----:B------:R-:W4:Y:S01]  /*9d80*/  LDL.LU R46, [R1+0x38] ;  /* 0x00003800012e7983 */ /* 0x000f220000300800 */
[----:B------:R-:W-:-:S03]  /*9d90*/  PRMT R26, R50, 0x5410, R49 ;  /* 0x00005410321a7816 */ /* 0x000fc60000000031 */
[----:B------:R-:W4:Y:S04]  /*9da0*/  LDL.LU R47, [R1+0x40] ;  /* 0x00004000012f7983 */ /* 0x000f280000300800 */
[----:B------:R-:W4:Y:S04]  /*9db0*/  LDL.LU R48, [R1+0x60] ;  /* 0x0000600001307983 */ /* 0x000f280000300800 */
[----:B------:R-:W4:Y:S04]  /*9dc0*/  LDL.LU R49, [R1+0x68] ;  /* 0x0000680001317983 */ /* 0x000f280000300800 */
[----:B------:R-:W4:Y:S01]  /*9dd0*/  LDL.LU R50, [R1+0x70] ;  /* 0x0000700001327983 */ /* 0x000f220000300800 */
[----:B------:R-:W-:-:S02]  /*9de0*/  PRMT R6, R10, 0x5410, R9 ;  /* 0x000054100a067816 */ /* 0x000fc40000000009 */
[----:B------:R-:W-:Y:S02]  /*9df0*/  PRMT R9, R16, 0x5410, R15 ;  /* 0x0000541010097816 */ /* 0x000fe4000000000f */
[----:B------:R-:W-:Y:S02]  /*9e00*/  PRMT R15, R28, 0x5410, R27 ;  /* 0x000054101c0f7816 */ /* 0x000fe4000000001b */
[----:B------:R-:W-:Y:S02]  /*9e10*/  PRMT R27, R52, 0x5410, R51 ;  /* 0x00005410341b7816 */ /* 0x000fe40000000033 */
[----:B------:R-:W4:Y:S01]  /*9e20*/  LDL.LU R51, [R1+0x78] ;  /* 0x0000780001337983 */ /* 0x000f220000300800 */
[----:B------:R-:W-:Y:S02]  /*9e30*/  PRMT R28, R54, 0x5410, R53 ;  /* 0x00005410361c7816 */ /* 0x000fe40000000035 */
[----:B------:R-:W-:Y:S01]  /*9e40*/  PRMT R16, R30, 0x5410, R29 ;  /* 0x000054101e107816 */ /* 0x000fe2000000001d */
[----:B------:R-:W4:Y:S01]  /*9e50*/  LDL.LU R52, [R1+0x80] ;  /* 0x0000800001347983 */ /* 0x000f220000300800 */
[----:B------:R-:W-:-:S03]  /*9e60*/  PRMT R29, R56, 0x5410, R55 ;  /* 0x00005410381d7816 */ /* 0x000fc60000000037 */
        /* <DEDUP_REMOVED lines=44> */
[----:B------:R-:W4:Y:S04]  /*a130*/  LDL.LU R157, [R1+0xdc] ;  /* 0x0000dc00019d7983 */ /* 0x000f280000300800 */
[----:B------:R-:W4:Y:S01]  /*a140*/  LDL.LU R148, [R1+0xe4] ;  /* 0x0000e40001947983 */ /* 0x000f220000300800 */
[----:B------:R-:W-:-:S03]  /*a150*/  PRMT R42, R163, 0x5410, R162 ;  /* 0x00005410a32a7816 */ /* 0x000fc600000000a2 */
[----:B------:R-:W4:Y:S04]  /*a160*/  LDL.LU R159, [R1+0xbc] ;  /* 0x0000bc00019f7983 */ /* 0x000f280000300800 */
[----:B------:R-:W4:Y:S01]  /*a170*/  LDL.LU R158, [R1+0xc4] ;  /* 0x0000c400019e7983 */ /* 0x000f220000300800 */
[----:B------:R-:W-:-:S03]  /*a180*/  PRMT R43, R165, 0x5410, R164 ;  /* 0x00005410a52b7816 */ /* 0x000fc600000000a4 */
[----:B------:R-:W4:Y:S04]  /*a190*/  LDL.LU R161, [R1+0xa8] ;  /* 0x0000a80001a17983 */ /* 0x000f280000300800 */
[----:B------:R-:W4:Y:S04]  /*a1a0*/  LDL.LU R160, [R1+0xb0] ;  /* 0x0000b00001a07983 */ /* 0x000f280000300800 */
[----:B------:R-:W4:Y:S04]  /*a1b0*/  LDL.LU R163, [R1+0x88] ;  /* 0x0000880001a37983 */ /* 0x000f280000300800 */
[----:B------:R-:W4:Y:S04]  /*a1c0*/  LDL.LU R162, [R1+0xa0] ;  /* 0x0000a00001a27983 */ /* 0x000f280000300800 */
[----:B------:R-:W4:Y:S04]  /*a1d0*/  LDL.LU R165, [R1+0x74] ;  /* 0x0000740001a57983 */ /* 0x000f280000300800 */
[----:B------:R-:W4:Y:S01]  /*a1e0*/  LDL.LU R164, [R1+0x7c] ;  /* 0x00007c0001a47983 */ /* 0x000f220000300800 */
[----:B--2---:R-:W-:-:S03]  /*a1f0*/  PRMT R44, R44, 0x5410, R71 ;  /* 0x000054102c2c7816 */ /* 0x004fc60000000047 */
[----:B------:R0:W5:Y:S01]  /*a200*/  LDL.LU R71, [R1+0xa34] ;  /* 0x000a340001477983 */ /* 0x0001620000300800 */
[----:B---3--:R-:W-:-:S03]  /*a210*/  PRMT R45, R45, 0x5410, R70 ;  /* 0x000054102d2d7816 */ /* 0x008fc60000000046 */
[----:B------:R0:W5:Y:S01]  /*a220*/  LDL.LU R70, [R1+0xa30] ;  /* 0x000a300001467983 */ /* 0x0001620000300800 */
[----:B----4-:R-:W-:-:S03]  /*a230*/  PRMT R46, R46, 0x5410, R69 ;  /* 0x000054102e2e7816 */ /* 0x010fc60000000045 */
[----:B------:R0:W5:Y:S01]  /*a240*/  LDL.LU R69, [R1+0xa2c] ;  /* 0x000a2c0001457983 */ /* 0x0001620000300800 */
[----:B------:R-:W-:-:S03]  /*a250*/  PRMT R47, R47, 0x5410, R68 ;  /* 0x000054102f2f7816 */ /* 0x000fc60000000044 */
[----:B------:R0:W5:Y:S01]  /*a260*/  LDL.LU R68, [R1+0xa28] ;  /* 0x000a280001447983 */ /* 0x0001620000300800 */
[----:B------:R-:W-:-:S03]  /*a270*/  PRMT R48, R48, 0x5410, R3 ;  /* 0x0000541030307816 */ /* 0x000fc60000000003 */
[----:B------:R0:W5:Y:S01]  /*a280*/  LDL.LU R3, [R1+0xa24] ;  /* 0x000a240001037983 */ /* 0x0001620000300800 */
[----:B------:R-:W-:-:S03]  /*a290*/  PRMT R49, R49, 0x5410, R2 ;  /* 0x0000541031317816 */ /* 0x000fc60000000002 */
[----:B------:R0:W5:Y:S01]  /*a2a0*/  LDL.LU R2, [R1+0xa20] ;  /* 0x000a200001027983 */ /* 0x0001620000300800 */
[----:B------:R-:W-:-:S03]  /*a2b0*/  PRMT R50, R50, 0x5410, R0 ;  /* 0x0000541032327816 */ /* 0x000fc60000000000 */
[----:B------:R0:W5:Y:S01]  /*a2c0*/  LDL.LU R0, [R1+0xa1c] ;  /* 0x000a1c0001007983 */ /* 0x0001620000300800 */
[----:B------:R-:W-:Y:S02]  /*a2d0*/  PRMT R67, R67, 0x5410, R141 ;  /* 0x0000541043437816 */ /* 0x000fe4000000008d */
[----:B------:R-:W-:Y:S02]  /*a2e0*/  PRMT R65, R65, 0x5410, R143 ;  /* 0x0000541041417816 */ /* 0x000fe4000000008f */
[----:B------:R-:W-:Y:S02]  /*a2f0*/  PRMT R66, R66, 0x5410, R142 ;  /* 0x0000541042427816 */ /* 0x000fe4000000008e */
[----:B------:R-:W-:Y:S02]  /*a300*/  PRMT R63, R63, 0x5410, R145 ;  /* 0x000054103f3f7816 */ /* 0x000fe40000000091 */
[----:B------:R-:W-:Y:S02]  /*a310*/  PRMT R64, R64, 0x5410, R144 ;  /* 0x0000541040407816 */ /* 0x000fe40000000090 */
[----:B------:R-:W-:-:S02]  /*a320*/  PRMT R61, R61, 0x5410, R147 ;  /* 0x000054103d3d7816 */ /* 0x000fc40000000093 */
        /* <DEDUP_REMOVED lines=10> */
[----:B------:R-:W-:-:S04]  /*a3d0*/  PRMT R52, R52, 0x5410, R164 ;  /* 0x0000541034347816 */ /* 0x000fc800000000a4 */
[----:B------:R0:W-:Y:S03]  /*a3e0*/  STTM.x64 tmem[UR10+0x80], R4 ;  /* 0x00008004000079ed */ /* 0x0001e6000834000a */
.L_x_6:
[----:B-----5:R-:W2:Y:S04]  /*a3f0*/  LDL R141, [R1+0x87c] ;  /* 0x00087c00018d7983 */ /* 0x020ea80000100800 */
[----:B0-----:R-:W3:Y:S04]  /*a400*/  LDL R5, [R1+0x8d0] ;  /* 0x0008d00001057983 */ /* 0x001ee80000100800 */
[----:B------:R-:W4:Y:S01]  /*a410*/  LDL R4, [R1+0x8c8] ;  /* 0x0008c80001047983 */ /* 0x000f220000100800 */
[----:B------:R-:W-:Y:S01]  /*a420*/  ISETP.GE.AND P6, PT, R0, RZ, PT ;  /* 0x000000ff0000720c */ /* 0x000fe20003fc6270 */
[--C-:B------:R-:W-:Y:S01]  /*a430*/  @!P4 IMAD.IADD R76, R76, 0x1, -R72.reuse ;  /* 0x000000014c4cc824 */ /* 0x100fe200078e0a48 */
[----:B------:R-:W0:Y:S01]  /*a440*/  LDCU UR4, c[0x0][0x3b0] ;  /* 0x00007600ff0477ac */ /* 0x000e220008000800 */
[--C-:B------:R-:W-:Y:S01]  /*a450*/  @!P3 IMAD.IADD R78, R78, 0x1, -R72.reuse ;  /* 0x000000014e4eb824 */ /* 0x100fe200078e0a48 */
[----:B------:R-:W1:Y:S01]  /*a460*/  FENCE.VIEW.ASYNC.T ;  /* 0x00000000000073c6 */ /* 0x000e620000000200 */
[--C-:B------:R-:W-:Y:S01]  /*a470*/  @!P1 IMAD.IADD R77, R77, 0x1, -R72.reuse ;  /* 0x000000014d4d9824 */ /* 0x100fe200078e0a48 */
[C---:B------:R-:W-:Y:S01]  /*a480*/  ISETP.GT.U32.AND P3, PT, R72.reuse, R76, PT ;  /* 0x0000004c4800720c */ /* 0x040fe20003f64070 */
[----:B------:R-:W-:Y:S01]  /*a490*/  STL [R1+0xa5c], R13 ;  /* 0x000a5c0d01007387 */ /* 0x000fe20000100800 */
[----:B------:R-:W-:Y:S01]  /*a4a0*/  ISETP.NE.AND P1, PT, R75, RZ, PT ;  /* 0x000000ff4b00720c */ /* 0x000fe20003f25270 */
[----:B------:R-:W-:Y:S01]  /*a4b0*/  @!P5 IMAD.IADD R79, R79, 0x1, -R72 ;  /* 0x000000014f4fd824 */ /* 0x000fe200078e0a48 */
[----:B------:R-:W-:Y:S01]  /*a4c0*/  LOP3.LUT R75, RZ, R75, RZ, 0x33, !PT ;  /* 0x0000004bff4b7212 */ /* 0x000fe200078e33ff */
[----:B------:R-:W-:Y:S01]  /*a4d0*/  STL [R1+0xa58], R12 ;  /* 0x000a580c01007387 */ /* 0x000fe20000100800 */
[----:B------:R-:W-:Y:S01]  /*a4e0*/  PRMT R148, RZ, 0x7610, R148 ;  /* 0x00007610ff947816 */ /* 0x000fe20000000094 */
[----:B------:R-:W-:Y:S01]  /*a4f0*/  @!P6 IMAD.MOV R78, RZ, RZ, -R78 ;  /* 0x000000ffff4ee224 */ /* 0x000fe200078e0a4e */
[----:B------:R-:W-:Y:S01]  /*a500*/  ISETP.GT.U32.AND P5, PT, R72, R79, PT ;  /* 0x0000004f4800720c */ /* 0x000fe20003fa4070 */
[----:B------:R0:W-:Y:S01]  /*a510*/  STL [R1+0xa54], R11 ;  /* 0x000a540b01007387 */ /* 0x0001e20000100800 */
[----:B------:R-:W2:Y:S02]  /*a520*/  LDCU UR5, c[0x0][0x3b0] ;  /* 0x00007600ff0577ac */ /* 0x000ea40008000800 */
[----:B------:R-:W-:Y:S01]  /*a530*/  SEL R78, R75, R78, !P1 ;  /* 0x0000004e4b4e7207 */ /* 0x000fe20004800000 */
[----:B------:R-:W-:Y:S01]  /*a540*/  @!P3 IMAD.IADD R76, R76, 0x1, -R72 ;  /* 0x000000014c4cb824 */ /* 0x000fe200078e0a48 */
[----:B------:R-:W2:Y:S01]  /*a550*/  LDCU UR7, c[0x0][0x3b0] ;  /* 0x00007600ff0777ac */ /* 0x000ea20008000800 */
[----:B------:R-:W-:Y:S02]  /*a560*/  STL [R1+0xa50], R10 ;  /* 0x000a500a01007387 */ /* 0x000fe40000100800 */
[----:B0-----:R-:W-:Y:S01]  /*a570*/  IMAD R78, R78, UR4, RZ ;  /* 0x000000044e4e7c24 */ /* 0x001fe2000f8e02ff */
[----:B------:R-:W-:Y:S01]  /*a580*/  PRMT R147, RZ, 0x7610, R147 ;  /* 0x00007610ff937816 */ /* 0x000fe20000000093 */
[----:B------:R0:W-:Y:S01]  /*a590*/  STL [R1+0xa4c], R9 ;  /* 0x000a4c0901007387 */ /* 0x0001e20000100800 */
[----:B------:R-:W-:Y:S01]  /*a5a0*/  PRMT R11, RZ, 0x7610, R11 ;  /* 0x00007610ff0b7816 */ /* 0x000fe2000000000b */
[----:B------:R-:W0:Y:S01]  /*a5b0*/  LDCU UR11, c[0x0][0x3b0] ;  /* 0x00007600ff0b77ac */ /* 0x000e220008000800 */
[----:B------:R-:W0:Y:S01]  /*a5c0*/  LDCU UR12, c[0x0][0x3b0] ;  /* 0x00007600ff0c77ac */ /* 0x000e220008000800 */
[----:B-1----:R-:W-:Y:S01]  /*a5d0*/  BAR.SYNC.DEFER_BLOCKING 0x0 ;  /* 0x0000000000007b1d */ /* 0x002fe20000010000 */
[----:B--2---:R-:W-:-:S02]  /*a5e0*/  ISETP.GE.AND P4, PT, R141, RZ, PT ;  /* 0x000000ff8d00720c */ /* 0x004fc40003f86270 */
[----:B---3--:R-:W-:Y:S01]  /*a5f0*/  ISETP.GE.AND P6, PT, R5, RZ, PT ;  /* 0x000000ff0500720c */ /* 0x008fe20003fc6270 */
[----:B------:R-:W-:Y:S02]  /*a600*/  @!P5 IMAD.IADD R79, R79, 0x1, -R72 ;  /* 0x000000014f4fd824 */ /* 0x000fe400078e0a48 */
[----:B------:R-:W-:Y:S01]  /*a610*/  STL [R1+0xa28], R71 ;  /* 0x000a284701007387 */ /* 0x000fe20000100800 */
[----:B----4-:R-:W-:-:S03]  /*a620*/  ISETP.GE.AND P3, PT, R4, RZ, PT ;  /* 0x000000ff0400720c */ /* 0x010fc60003f66270 */
[----:B------:R-:W-:Y:S04]  /*a630*/  STL [R1+0xa24], R70 ;  /* 0x000a244601007387 */ /* 0x000fe80000100800 */
[----:B------:R-:W-:Y:S01]  /*a640*/  @!P4 IMAD.MOV R77, RZ, RZ, -R77 ;  /* 0x000000ffff4dc224 */ /* 0x000fe200078e0a4d */
[----:B------:R-:W-:Y:S01]  /*a650*/  ISETP.GT.U32.AND P4, PT, R72, R81, PT ;  /* 0x000000514800720c */ /* 0x000fe20003f84070 */
[----:B------:R-:W-:Y:S03]  /*a660*/  STL [R1+0xa20], R3 ;  /* 0x000a200301007387 */ /* 0x000fe60000100800 */
[----:B------:R-:W-:Y:S01]  /*a670*/  SEL R77, R75, R77, !P1 ;  /* 0x0000004d4b4d7207 */ /* 0x000fe20004800000 */
[----:B------:R-:W-:Y:S01]  /*a680*/  @!P6 IMAD.MOV R76, RZ, RZ, -R76 ;  /* 0x000000ffff4ce224 */ /* 0x000fe200078e0a4c */
[C---:B------:R-:W-:Y:S01]  /*a690*/  LEA R142, P6, R78.reuse, R69, 0x1 ;  /* 0x000000454e8e7211 */ /* 0x040fe200078c08ff */
[----:B------:R-:W-:Y:S01]  /*a6a0*/  @!P3 IMAD.MOV R79, RZ, RZ, -R79 ;  /* 0x000000ffff4fb224 */ /* 0x000fe200078e0a4f */
[----:B------:R-:W-:Y:S01]  /*a6b0*/  STL [R1+0xa1c], R2 ;  /* 0x000a1c0201007387 */ /* 0x000fe20000100800 */
[----:B------:R-:W-:Y:S01]  /*a6c0*/  IMAD R77, R77, UR4, RZ ;  /* 0x000000044d4d7c24 */ /* 0x000fe2000f8e02ff */
[----:B------:R-:W-:-:S03]  /*a6d0*/  LEA.HI.X.SX32 R141, R78, R68, 0x1, P6 ;  /* 0x000000444e8d7211 */ /* 0x000fc600030f0eff */
[----:B------:R-:W-:Y:S01]  /*a6e0*/  @!P4 IMAD.IADD R81, R81, 0x1, -R72 ;  /* 0x000000015151c824 */ /* 0x000fe200078e0a48 */
[----:B------:R-:W-:Y:S01]  /*a6f0*/  LEA R158, P4, R77, R69, 0x1 ;  /* 0x000000454d9e7211 */ /* 0x000fe200078808ff */
[----:B------:R-:W-:Y:S01]  /*a700*/  @P0 IMAD.MOV.U32 R4, RZ, RZ, R142 ;  /* 0x000000ffff040224 */ /* 0x000fe200078e008e */
[----:B------:R-:W-:Y:S01]  /*a710*/  SEL R76, R75, R76, !P1 ;  /* 0x0000004c4b4c7207 */ /* 0x000fe20004800000 */
[----:B------:R-:W-:Y:S01]  /*a720*/  @P0 IMAD.MOV.U32 R5, RZ, RZ, R141 ;  /* 0x000000ffff050224 */ /* 0x000fe200078e008d */
[----:B------:R-:W-:Y:S01]  /*a730*/  LEA.HI.X.SX32 R157, R77, R68, 0x1, P4 ;  /* 0x000000444d9d7211 */ /* 0x000fe200020f0eff */
[----:B------:R-:W2:Y:S01]  /*a740*/  LDL R12, [R1+0x918] ;  /* 0x00091800010c7983 */ /* 0x000ea20000100800 */
[C---:B------:R-:W-:Y:S02]  /*a750*/  ISETP.GT.U32.AND P6, PT, R72.reuse, R82, PT ;  /* 0x000000524800720c */ /* 0x040fe40003fc4070 */
[----:B------:R-:W-:Y:S01]  /*a760*/  ISETP.GT.U32.AND P3, PT, R72, R81, PT ;  /* 0x000000514800720c */ /* 0x000fe20003f64070 */
[----:B------:R1:W3:Y:S01]  /*a770*/  @P0 LDG.E.U16 R148, desc[UR20][R4.64] ;  /* 0x0000001404940981 */ /* 0x0002e2000c1e1500 */
[----:B------:R-:W-:Y:S01]  /*a780*/  SEL R79, R75, R79, !P1 ;  /* 0x0000004f4b4f7207 */ /* 0x000fe20004800000 */
[----:B------:R-:W-:Y:S01]  /*a790*/  IMAD R76, R76, UR5, RZ ;  /* 0x000000054c4c7c24 */ /* 0x000fe2000f8e02ff */
[----:B------:R-:W-:Y:S01]  /*a7a0*/  PRMT R13, RZ, 0x7610, R13 ;  /* 0x00007610ff0d7816 */ /* 0x000fe2000000000d */
[----:B------:R-:W-:Y:S01]  /*a7b0*/  STL [R1+0xa30], R142 ;  /* 0x000a308e01007387 */ /* 0x000fe20000100800 */
[----:B------:R-:W-:Y:S01]  /*a7c0*/  ISETP.GT.U32.AND P5, PT, R72, R80, PT ;  /* 0x000000504800720c */ /* 0x000fe20003fa4070 */
[----:B-1----:R-:W-:-:S02]  /*a7d0*/  @P0 IMAD.MOV.U32 R4, RZ, RZ, R158 ;  /* 0x000000ffff040224 */ /* 0x002fc400078e009e */
[----:B------:R-:W-:Y:S01]  /*a7e0*/  STL [R1+0xa2c], R141 ;  /* 0x000a2c8d01007387 */ /* 0x000fe20000100800 */
[----:B------:R-:W-:Y:S01]  /*a7f0*/  @P0 IMAD.MOV.U32 R5, RZ, RZ, R157 ;  /* 0x000000ffff050224 */ /* 0x000fe200078e009d */
[----:B------:R-:W-:Y:S01]  /*a800*/  ISETP.GT.U32.AND P4, PT, R72, R84, PT ;  /* 0x000000544800720c */ /* 0x000fe20003f84070 */
[--C-:B------:R-:W-:Y:S01]  /*a810*/  @!P6 IMAD.IADD R82, R82, 0x1, -R72.reuse ;  /* 0x000000015252e824 */ /* 0x100fe200078e0a48 */
[----:B------:R-:W1:Y:S02]  /*a820*/  LDCU UR5, c[0x0][0x3b0] ;  /* 0x00007600ff0577ac */ /* 0x000e640008000800 */
[----:B------:R4:W2:Y:S01]  /*a830*/  @P0 LDG.E.U16 R11, desc[UR20][R4.64] ;  /* 0x00000014040b0981 */ /* 0x0008a2000c1e1500 */
[----:B------:R-:W-:Y:S01]  /*a840*/  IMAD R79, R79, UR7, RZ ;  /* 0x000000074f4f7c24 */ /* 0x000fe2000f8e02ff */
[----:B------:R-:W-:Y:S01]  /*a850*/  PRMT R165, RZ, 0x7610, R165 ;  /* 0x00007610ffa57816 */ /* 0x000fe200000000a5 */
[--C-:B------:R-:W-:Y:S01]  /*a860*/  @!P3 IMAD.IADD R81, R81, 0x1, -R72.reuse ;  /* 0x000000015151b824 */ /* 0x100fe200078e0a48 */
[----:B------:R-:W-:Y:S01]  /*a870*/  STL [R1+0xa38], R158 ;  /* 0x000a389e01007387 */ /* 0x000fe20000100800 */
[----:B------:R-:W-:Y:S01]  /*a880*/  @!P5 IMAD.IADD R80, R80, 0x1, -R72 ;  /* 0x000000015050d824 */ /* 0x000fe200078e0a48 */
[----:B0-----:R-:W-:Y:S01]  /*a890*/  PRMT R9, RZ, 0x7610, R9 ;  /* 0x00007610ff097816 */ /* 0x001fe20000000009 */
[----:B------:R-:W0:Y:S01]  /*a8a0*/  LDCU UR7, c[0x0][0x3b0] ;  /* 0x00007600ff0777ac */ /* 0x000e220008000800 */
[----:B------:R-:W-:Y:S01]  /*a8b0*/  STL [R1+0xa34], R157 ;  /* 0x000a349d01007387 */ /* 0x000fe20000100800 */
[----:B----4-:R-:W-:-:S03]  /*a8c0*/  LEA R5, P6, R76, R69, 0x1 ;  /* 0x000000454c057211 */ /* 0x010fc600078c08ff */
[----:B------:R-:W4:Y:S01]  /*a8d0*/  LDL R162, [R1+0x978] ;  /* 0x0009780001a27983 */ /* 0x000f220000100800 */
[----:B------:R-:W-:-:S03]  /*a8e0*/  LEA.HI.X.SX32 R4, R76, R68, 0x1, P6 ;  /* 0x000000444c047211 */ /* 0x000fc600030f0eff */
[----:B---3--:R3:W-:Y:S04]  /*a8f0*/  STL [R1+0x848], R148 ;  /* 0x0008489401007387 */ /* 0x0087e80000100800 */
[----:B---3--:R-:W3:Y:S04]  /*a900*/  LDL R148, [R1+0x9a8] ;  /* 0x0009a80001947983 */ /* 0x008ee80000100800 */
[----:B--2---:R2:W-:Y:S04]  /*a910*/  STL [R1+0x844], R11 ;  /* 0x0008440b01007387 */ /* 0x0045e80000100800 */
[----:B------:R0:W-:Y:S01]  /*a920*/  STL [R1+0x20], R5 ;  /* 0x0000200501007387 */ /* 0x0001e20000100800 */
[----:B--2---:R-:W-:-:S02]  /*a930*/  LEA R11, P3, R79, R69, 0x1 ;  /* 0x000000454f0b7211 */ /* 0x004fc400078608ff */
[----:B0-----:R-:W-:-:S03]  /*a940*/  @P0 LOP3.LUT R5, R5, R4, RZ, 0x3c, !PT ;  /* 0x0000000405050212 */ /* 0x001fc600078e3cff */
[----:B------:R-:W-:Y:S04]  /*a950*/  STL [R1+0x60], R11 ;  /* 0x0000600b01007387 */ /* 0x000fe80000100800 */
[----:B------:R0:W-:Y:S02]  /*a960*/  STL [R1+0x1c], R4 ;  /* 0x00001c0401007387 */ /* 0x0001e40000100800 */
[----:B0-----:R-:W-:-:S04]  /*a970*/  @P0 LOP3.LUT R4, R5, R4, RZ, 0x3c, !PT ;  /* 0x0000000405040212 */ /* 0x001fc800078e3cff */
[----:B------:R-:W-:-:S05]  /*a980*/  @P0 LOP3.LUT R5, R5, R4, RZ, 0x3c, !PT ;  /* 0x0000000405050212 */ /* 0x000fca00078e3cff */
[----:B------:R-:W2:Y:S01]  /*a990*/  @P0 LDG.E.U16 R13, desc[UR20][R4.64] ;  /* 0x00000014040d0981 */ /* 0x000ea2000c1e1500 */
[----:B------:R-:W-:-:S03]  /*a9a0*/  ISETP.GE.AND P6, PT, R12, RZ, PT ;  /* 0x000000ff0c00720c */ /* 0x000fc60003fc6270 */
[----:B--2---:R0:W-:Y:S04]  /*a9b0*/  STL [R1+0x840], R13 ;  /* 0x0008400d01007387 */ /* 0x0041e80000100800 */
[----:B0-----:R-:W2:Y:S04]  /*a9c0*/  LDL.LU R13, [R1+0xa5c] ;  /* 0x000a5c00010d7983 */ /* 0x001ea80000300800 */
[----:B------:R-:W2:Y:S01]  /*a9d0*/  LDL R5, [R1+0x948] ;  /* 0x0009480001057983 */ /* 0x000ea20000100800 */
[----:B------:R-:W-:Y:S01]  /*a9e0*/  LEA.HI.X.SX32 R12, R79, R68, 0x1, P3 ;  /* 0x000000444f0c7211 */ /* 0x000fe200018f0eff */
[----:B------:R-:W-:Y:S01]  /*a9f0*/  @P0 IMAD.MOV.U32 R4, RZ, RZ, R11 ;  /* 0x000000ffff040224 */ /* 0x000fe200078e000b */
[----:B------:R-:W-:Y:S01]  /*aa00*/  ISETP.GT.U32.AND P5, PT, R72, R80, PT ;  /* 0x000000504800720c */ /* 0x000fe20003fa4070 */
[----:B------:R-:W-:Y:S01]  /*aa10*/  @!P4 IMAD.IADD R84, R84, 0x1, -R72 ;  /* 0x000000015454c824 */ /* 0x000fe200078e0a48 */
[----:B--2---:R-:W-:Y:S01]  /*aa20*/  ISETP.GE.AND P3, PT, R5, RZ, PT ;  /* 0x000000ff0500720c */ /* 0x004fe20003f66270 */
[----:B------:R-:W-:-:S05]  /*aa30*/  @P0 IMAD.MOV.U32 R5, RZ, RZ, R12 ;  /* 0x000000ffff050224 */ /* 0x000fca00078e000c */
[----:B------:R0:W2:Y:S05]  /*aa40*/  @P0 LDG.E.U16 R147, desc[UR20][R4.64] ;  /* 0x0000001404930981 */ /* 0x0000aa000c1e1500 */
[----:B------:R-:W-:Y:S01]  /*aa50*/  @!P5 IMAD.IADD R80, R80, 0x1, -R72 ;  /* 0x000000015050d824 */ /* 0x000fe200078e0a48 */
[C---:B------:R-:W-:Y:S01]  /*aa60*/  ISETP.GT.U32.AND P5, PT, R72.reuse, R84, PT ;  /* 0x000000544800720c */ /* 0x040fe20003fa4070 */
[----:B------:R-:W-:Y:S01]  /*aa70*/  @!P6 IMAD.MOV R81, RZ, RZ, -R81 ;  /* 0x000000ffff51e224 */ /* 0x000fe200078e0a51 */
[C---:B------:R-:W-:Y:S02]  /*aa80*/  ISETP.GT.U32.AND P4, PT, R72.reuse, R82, PT ;  /* 0x000000524800720c */ /* 0x040fe40003f84070 */
[----:B------:R-:W-:Y:S01]  /*aa90*/  ISETP.GT.U32.AND P6, PT, R72, R83, PT ;  /* 0x000000534800720c */ /* 0x000fe20003fc4070 */
[----:B------:R-:W-:Y:S01]  /*aaa0*/  @!P3 IMAD.MOV R80, RZ, RZ, -R80 ;  /* 0x000000ffff50b224 */ /* 0x000fe200078e0a50 */
[C---:B------:R-:W-:Y:S01]  /*aab0*/  SEL R81, R75.reuse, R81, !P1 ;  /* 0x000000514b517207 */ /* 0x040fe20004800000 */
[----:B------:R0:W-:Y:S03]  /*aac0*/  STL [R1+0x5c], R12 ;  /* 0x00005c0c01007387 */ /* 0x0001e60000100800 */
[----:B------:R-:W-:Y:S01]  /*aad0*/  SEL R80, R75, R80, !P1 ;  /* 0x000000504b507207 */ /* 0x000fe20004800000 */
[----:B------:R-:W-:-:S02]  /*aae0*/  IMAD R81, R81, UR11, RZ ;  /* 0x0000000b51517c24 */ /* 0x000fc4000f8e02ff */
[--C-:B------:R-:W-:Y:S02]  /*aaf0*/  @!P5 IMAD.IADD R84, R84, 0x1, -R72.reuse ;  /* 0x000000015454d824 */ /* 0x100fe400078e0a48 */
[--C-:B------:R-:W-:Y:S01]  /*ab00*/  @!P4 IMAD.IADD R82, R82, 0x1, -R72.reuse ;  /* 0x000000015252c824 */ /* 0x100fe200078e0a48 */
[----:B0-----:R-:W2:Y:S01]  /*ab10*/  LDL.LU R12, [R1+0xa58] ;  /* 0x000a5800010c7983 */ /* 0x001ea20000300800 */
[----:B-1----:R-:W-:Y:S01]  /*ab20*/  IMAD R80, R80, UR5, RZ ;  /* 0x0000000550507c24 */ /* 0x002fe2000f8e02ff */
[-C--:B------:R-:W-:Y:S01]  /*ab30*/  LEA R4, P5, R81, R69.reuse, 0x1 ;  /* 0x0000004551047211 */ /* 0x080fe200078a08ff */
[----:B------:R-:W-:Y:S01]  /*ab40*/  @!P6 IMAD.IADD R83, R83, 0x1, -R72 ;  /* 0x000000015353e824 */ /* 0x000fe200078e0a48 */
[----:B------:R-:W2:Y:S01]  /*ab50*/  LDL.LU R11, [R1+0xa54] ;  /* 0x000a5400010b7983 */ /* 0x000ea20000300800 */
[----:B---3--:R-:W-:Y:S01]  /*ab60*/  ISETP.GE.AND P4, PT, R148, RZ, PT ;  /* 0x000000ff9400720c */ /* 0x008fe20003f86270 */
[----:B------:R-:W0:Y:S01]  /*ab70*/  LDCU UR5, c[0x0][0x3b0] ;  /* 0x00007600ff0577ac */ /* 0x000e220008000800 */
[----:B------:R-:W-:-:S02]  /*ab80*/  LEA R148, P6, R80, R69, 0x1 ;  /* 0x0000004550947211 */ /* 0x000fc400078c08ff */
[-C--:B------:R-:W-:Y:S01]  /*ab90*/  LEA.HI.X.SX32 R5, R81, R68.reuse, 0x1, P5 ;  /* 0x0000004451057211 */ /* 0x080fe200028f0eff */
[----:B------:R-:W1:Y:S01]  /*aba0*/  LDCU UR11, c[0x0][0x3b0] ;  /* 0x00007600ff0b77ac */ /* 0x000e620008000800 */
[----:B----4-:R-:W-:Y:S02]  /*abb0*/  ISETP.GE.AND P3, PT, R162, RZ, PT ;  /* 0x000000ffa200720c */ /* 0x010fe40003f66270 */
[----:B------:R-:W-:Y:S01]  /*abc0*/  LEA.HI.X.SX32 R162, R80, R68, 0x1, P6 ;  /* 0x0000004450a27211 */ /* 0x000fe200030f0eff */
[----:B------:R3:W4:Y:S04]  /*abd0*/  @P0 LDG.E.U16 R165, desc[UR20][R4.64] ;  /* 0x0000001404a50981 */ /* 0x000728000c1e1500 */
[----:B--2---:R2:W-:Y:S04]  /*abe0*/  STL [R1+0x83c], R147 ;  /* 0x00083c9301007387 */ /* 0x0045e80000100800 */
[----:B--2---:R-:W2:Y:S04]  /*abf0*/  LDL R147, [R1+0x9d8] ;  /* 0x0009d80001937983 */ /* 0x004ea80000100800 */
[----:B------:R3:W-:Y:S04]  /*ac00*/  STL [R1+0xa0], R4 ;  /* 0x0000a00401007387 */ /* 0x0007e80000100800 */
[----:B------:R-:W-:Y:S04]  /*ac10*/  STL [R1+0xe0], R148 ;  /* 0x0000e09401007387 */ /* 0x000fe80000100800 */
[----:B------:R0:W-:Y:S01]  /*ac20*/  STL [R1+0x9c], R5 ;  /* 0x00009c0501007387 */ /* 0x0001e20000100800 */
[----:B---3--:R-:W-:-:S02]  /*ac30*/  @P0 IMAD.MOV.U32 R4, RZ, RZ, R148 ;  /* 0x000000ffff040224 */ /* 0x008fc400078e0094 */
[----:B0-----:R-:W-:-:S05]  /*ac40*/  @P0 IMAD.MOV.U32 R5, RZ, RZ, R162 ;  /* 0x000000ffff050224 */ /* 0x001fca00078e00a2 */
[----:B------:R0:W3:Y:S01]  /*ac50*/  @P0 LDG.E.U16 R9, desc[UR20][R4.64] ;  /* 0x0000001404090981 */ /* 0x0000e2000c1e1500 */
[----:B------:R-:W-:Y:S01]  /*ac60*/  @!P3 IMAD.MOV R82, RZ, RZ, -R82 ;  /* 0x000000ffff52b224 */ /* 0x000fe200078e0a52 */
[C---:B------:R-:W-:Y:S01]  /*ac70*/  ISETP.GT.U32.AND P3, PT, R72.reuse, R83, PT ;  /* 0x000000534800720c */ /* 0x040fe20003f64070 */
[----:B------:R-:W-:Y:S01]  /*ac80*/  @!P4 IMAD.MOV R84, RZ, RZ, -R84 ;  /* 0x000000ffff54c224 */ /* 0x000fe200078e0a54 */
[C---:B------:R-:W-:Y:S02]  /*ac90*/  ISETP.GT.U32.AND P6, PT, R72.reuse, R86, PT ;  /* 0x000000564800720c */ /* 0x040fe40003fc4070 */
[C---:B------:R-:W-:Y:S02]  /*aca0*/  SEL R82, R75.reuse, R82, !P1 ;  /* 0x000000524b527207 */ /* 0x040fe40004800000 */
[----:B------:R-:W-:Y:S02]  /*acb0*/  ISETP.GT.U32.AND P5, PT, R72, R87, PT ;  /* 0x000000574800720c */ /* 0x000fe40003fa4070 */
[----:B------:R-:W-:Y:S01]  /*acc0*/  SEL R84, R75, R84, !P1 ;  /* 0x000000544b547207 */ /* 0x000fe20004800000 */
[----:B------:R0:W-:Y:S01]  /*acd0*/  STL [R1+0xdc], R162 ;  /* 0x0000dca201007387 */ /* 0x0001e20000100800 */
[----:B------:R-:W-:Y:S01]  /*ace0*/  IMAD R82, R82, UR7, RZ ;  /* 0x0000000752527c24 */ /* 0x000fe2000f8e02ff */
[----:B------:R-:W-:Y:S01]  /*acf0*/  PRMT R10, RZ, 0x7610, R10 ;  /* 0x00007610ff0a7816 */ /* 0x000fe2000000000a */
[----:B------:R-:W1:Y:S01]  /*ad00*/  LDCU UR7, c[0x0][0x3b0] ;  /* 0x00007600ff0777ac */ /* 0x000e620008000800 */
[----:B------:R-:W-:Y:S01]  /*ad10*/  @!P3 IMAD.IADD R83, R83, 0x1, -R72 ;  /* 0x000000015353b824 */ /* 0x000fe200078e0a48 */
[----:B------:R-:W3:Y:S01]  /*ad20*/  LDL R148, [R1+0x9f4] ;  /* 0x0009f40001947983 */ /* 0x000ee20000100800 */
[----:B------:R-:W-:Y:S01]  /*ad30*/  IMAD R84, R84, UR12, RZ ;  /* 0x0000000c54547c24 */ /* 0x000fe2000f8e02ff */
[----:B------:R-:W-:Y:S01]  /*ad40*/  PRMT R164, RZ, 0x7610, R164 ;  /* 0x00007610ffa47816 */ /* 0x000fe200000000a4 */
[--C-:B------:R-:W-:Y:S01]  /*ad50*/  @!P6 IMAD.IADD R86, R86, 0x1, -R72.reuse ;  /* 0x000000015656e824 */ /* 0x100fe200078e0a48 */
[----:B0-----:R-:W3:Y:S01]  /*ad60*/  LDL R162, [R1+0xa08] ;  /* 0x000a080001a27983 */ /* 0x001ee20000100800 */
[----:B------:R-:W-:Y:S01]  /*ad70*/  LEA R4, P6, R82, R69, 0x1 ;  /* 0x0000004552047211 */ /* 0x000fe200078c08ff */
[----:B------:R-:W-:-:S02]  /*ad80*/  @!P5 IMAD.IADD R87, R87, 0x1, -R72 ;  /* 0x000000015757d824 */ /* 0x000fc400078e0a48 */
[----:B------:R-:W-:Y:S01]  /*ad90*/  ISETP.GT.U32.AND P5, PT, R72, R86, PT ;  /* 0x000000564800720c */ /* 0x000fe20003fa4070 */
[----:B------:R-:W0:Y:S01]  /*ada0*/  LDCU UR12, c[0x0][0x3b0] ;  /* 0x00007600ff0c77ac */ /* 0x000e220008000800 */
[----:B------:R-:W-:-:S05]  /*adb0*/  LEA.HI.X.SX32 R5, R82, R68, 0x1, P6 ;  /* 0x0000004452057211 */ /* 0x000fca00030f0eff */
[----:B------:R0:W3:Y:S01]  /*adc0*/  @P0 LDG.E.U16 R10, desc[UR20][R4.64] ;  /* 0x00000014040a0981 */ /* 0x0000e2000c1e1500 */
[----:B------:R-:W-:-:S05]  /*add0*/  PRMT R160, RZ, 0x7610, R160 ;  /* 0x00007610ffa07816 */ /* 0x000fca00000000a0 */
[----:B------:R-:W-:Y:S01]  /*ade0*/  @!P5 IMAD.IADD R86, R86, 0x1, -R72 ;  /* 0x000000015656d824 */ /* 0x000fe200078e0a48 */
[----:B--2---:R-:W-:Y:S02]  /*adf0*/  ISETP.GE.AND P4, PT, R147, RZ, PT ;  /* 0x000000ff9300720c */ /* 0x004fe40003f86270 */
[----:B------:R-:W2:Y:S04]  /*ae00*/  LDL R147, [R1+0x9ac] ;  /* 0x0009ac0001937983 */ /* 0x000ea80000100800 */
[----:B----4-:R4:W-:Y:S07]  /*ae10*/  STL [R1+0x838], R165 ;  /* 0x000838a501007387 */ /* 0x0109ee0000100800 */
[----:B------:R-:W-:Y:S01]  /*ae20*/  @!P4 IMAD.MOV R83, RZ, RZ, -R83 ;  /* 0x000000ffff53c224 */ /* 0x000fe200078e0a53 */
[----:B----4-:R-:W-:Y:S01]  /*ae30*/  LEA R165, P4, R84, R69, 0x1 ;  /* 0x0000004554a57211 */ /* 0x010fe200078808ff */
[----:B------:R0:W-:Y:S03]  /*ae40*/  STL [R1+0x140], R4 ;  /* 0x0001400401007387 */ /* 0x0001e60000100800 */
[----:B------:R-:W-:Y:S01]  /*ae50*/  SEL R83, R75, R83, !P1 ;  /* 0x000000534b537207 */ /* 0x000fe20004800000 */
[----:B------:R-:W-:Y:S04]  /*ae60*/  STL [R1+0x180], R165 ;  /* 0x000180a501007387 */ /* 0x000fe80000100800 */
[----:B---3--:R3:W-:Y:S01]  /*ae70*/  STL [R1+0x834], R9 ;  /* 0x0008340901007387 */ /* 0x0087e20000100800 */
[----:B0-----:R-:W-:-:S03]  /*ae80*/  @P0 IMAD.MOV.U32 R4, RZ, RZ, R165 ;  /* 0x000000ffff040224 */ /* 0x001fc600078e00a5 */
[----:B------:R0:W-:Y:S01]  /*ae90*/  STL [R1+0x13c], R5 ;  /* 0x00013c0501007387 */ /* 0x0001e20000100800 */
[----:B---3--:R-:W-:Y:S01]  /*aea0*/  LEA.HI.X.SX32 R9, R84, R68, 0x1, P4 ;  /* 0x0000004454097211 */ /* 0x008fe200020f0eff */
[----:B------:R-:W-:Y:S01]  /*aeb0*/  IMAD R83, R83, UR5, RZ ;  /* 0x0000000553537c24 */ /* 0x000fe2000f8e02ff */
[----:B------:R-:W-:Y:S01]  /*aec0*/  ISETP.GT.U32.AND P3, PT, R72, R87, PT ;  /* 0x000000574800720c */ /* 0x000fe20003f64070 */
[----:B------:R-:W3:Y:S02]  /*aed0*/  LDCU UR5, c[0x0][0x3b0] ;  /* 0x00007600ff0577ac */ /* 0x000ee40008000800 */
[----:B0-----:R-:W-:-:S05]  /*aee0*/  @P0 IMAD.MOV.U32 R5, RZ, RZ, R9 ;  /* 0x000000ffff050224 */ /* 0x001fca00078e0009 */
[----:B------:R0:W4:Y:S02]  /*aef0*/  @P0 LDG.E.U16 R164, desc[UR20][R4.64] ;  /* 0x0000001404a40981 */ /* 0x000124000c1e1500 */
[----:B0-----:R-:W-:-:S04]  /*af00*/  LEA R4, P5, R83, R69, 0x1 ;  /* 0x0000004553047211 */ /* 0x001fc800078a08ff */
[----:B------:R-:W-:-:S05]  /*af10*/  LEA.HI.X.SX32 R5, R83, R68, 0x1, P5 ;  /* 0x0000004453057211 */ /* 0x000fca00028f0eff */
[----:B------:R0:W4:Y:S01]  /*af20*/  @P0 LDG.E.U16 R160, desc[UR20][R4.64] ;  /* 0x0000001404a00981 */ /* 0x000122000c1e1500 */
[----:B------:R-:W-:Y:S01]  /*af30*/  ISETP.GT.U32.AND P4, PT, R72, R85, PT ;  /* 0x000000554800720c */ /* 0x000fe20003f84070 */
[----:B------:R-:W-:Y:S01]  /*af40*/  @!P3 IMAD.IADD R87, R87, 0x1, -R72 ;  /* 0x000000015757b824 */ /* 0x000fe200078e0a48 */
[----:B------:R-:W-:Y:S02]  /*af50*/  ISETP.GE.AND P6, PT, R162, RZ, PT ;  /* 0x000000ffa200720c */ /* 0x000fe40003fc6270 */
[----:B------:R-:W-:-:S09]  /*af60*/  ISETP.GT.U32.AND P3, PT, R72, R88, PT ;  /* 0x000000584800720c */ /* 0x000fd20003f64070 */
[----:B------:R-:W-:Y:S01]  /*af70*/  @!P4 IMAD.IADD R85, R85, 0x1, -R72 ;  /* 0x000000015555c824 */ /* 0x000fe200078e0a48 */
[----:B------:R-:W-:Y:S01]  /*af80*/  ISETP.GE.AND P4, PT, R148, RZ, PT ;  /* 0x000000ff9400720c */ /* 0x000fe20003f86270 */
[----:B------:R-:W-:-:S03]  /*af90*/  @!P6 IMAD.MOV R87, RZ, RZ, -R87 ;  /* 0x000000ffff57e224 */ /* 0x000fc600078e0a57 */
[----:B------:R-:W-:Y:S01]  /*afa0*/  ISETP.GT.U32.AND P5, PT, R72, R85, PT ;  /* 0x000000554800720c */ /* 0x000fe20003fa4070 */
[----:B------:R-:W-:Y:S01]  /*afb0*/  @!P3 IMAD.IADD R88, R88, 0x1, -R72 ;  /* 0x000000015858b824 */ /* 0x000fe200078e0a48 */
[----:B------:R-:W-:-:S07]  /*afc0*/  SEL R87, R75, R87, !P1 ;  /* 0x000000574b577207 */ /* 0x000fce0004800000 */
[----:B------:R-:W-:Y:S01]  /*afd0*/  @!P4 IMAD.MOV R86, RZ, RZ, -R86 ;  /* 0x000000ffff56c224 */ /* 0x000fe200078e0a56 */
[----:B------:R-:W-:Y:S04]  /*afe0*/  STL [R1+0x17c], R9 ;  /* 0x00017c0901007387 */ /* 0x000fe80000100800 */
[----:B------:R-:W-:Y:S01]  /*aff0*/  SEL R86, R75, R86, !P1 ;  /* 0x000000564b567207 */ /* 0x000fe20004800000 */
[----:B---3--:R-:W-:Y:S01]  /*b000*/  IMAD R87, R87, UR5, RZ ;  /* 0x0000000557577c24 */ /* 0x008fe2000f8e02ff */
[----:B------:R3:W-:Y:S01]  /*b010*/  STL [R1+0x830], R10 ;  /* 0x0008300a01007387 */ /* 0x0007e20000100800 */
[----:B------:R-:W-:Y:S01]  /*b020*/  @!P5 IMAD.IADD R85, R85, 0x1, -R72 ;  /* 0x000000015555d824 */ /* 0x000fe200078e0a48 */
[----:B------:R-:W-:Y:S01]  /*b030*/  PRMT R163, RZ, 0x7610, R163 ;  /* 0x00007610ffa37816 */ /* 0x000fe200000000a3 */
[----:B-1----:R-:W-:Y:S01]  /*b040*/  IMAD R86, R86, UR7, RZ ;  /* 0x0000000756567c24 */ /* 0x002fe2000f8e02ff */
[----:B------:R-:W-:Y:S01]  /*b050*/  PRMT R143, RZ, 0x7610, R143 ;  /* 0x00007610ff8f7816 */ /* 0x000fe2000000008f */
[----:B------:R-:W1:Y:S01]  /*b060*/  LDCU UR5, c[0x0][0x3b0] ;  /* 0x00007600ff0577ac */ /* 0x000e620008000800 */
[----:B--2---:R-:W-:Y:S01]  /*b070*/  ISETP.GE.AND P3, PT, R147, RZ, PT ;  /* 0x000000ff9300720c */ /* 0x004fe20003f66270 */
[----:B---3--:R-:W2:Y:S01]  /*b080*/  LDL.LU R10, [R1+0xa50] ;  /* 0x000a5000010a7983 */ /* 0x008ea20000300800 */
[----:B------:R-:W-:Y:S01]  /*b090*/  ISETP.GT.U32.AND P6, PT, R72, R88, PT ;  /* 0x000000584800720c */ /* 0x000fe20003fc4070 */
[----:B------:R-:W3:Y:S02]  /*b0a0*/  LDCU UR7, c[0x0][0x3b0] ;  /* 0x00007600ff0777ac */ /* 0x000ee40008000800 */
[----:B------:R-:W2:Y:S04]  /*b0b0*/  LDL.LU R9, [R1+0xa4c] ;  /* 0x000a4c0001097983 */ /* 0x000ea80000300800 */
[----:B------:R0:W-:Y:S04]  /*b0c0*/  STL [R1+0x1c0], R4 ;  /* 0x0001c00401007387 */ /* 0x0001e80000100800 */
[----:B------:R-:W-:Y:S01]  /*b0d0*/  @!P3 IMAD.MOV R85, RZ, RZ, -R85 ;  /* 0x000000ffff55b224 */ /* 0x000fe200078e0a55 */
[-C--:B------:R-:W-:Y:S01]  /*b0e0*/  LEA R147, P3, R86, R69.reuse, 0x1 ;  /* 0x0000004556937211 */ /* 0x080fe200078608ff */
[----:B------:R-:W2:Y:S01]  /*b0f0*/  LDL R148, [R1+0x970] ;  /* 0x0009700001947983 */ /* 0x000ea20000100800 */
[----:B0-----:R-:W-:-:S03]  /*b100*/  LEA R4, P5, R87, R69, 0x1 ;  /* 0x0000004557047211 */ /* 0x001fc600078a08ff */
[----:B------:R0:W-:Y:S01]  /*b110*/  STL [R1+0x1bc], R5 ;  /* 0x0001bc0501007387 */ /* 0x0001e20000100800 */
[-C--:B------:R-:W-:Y:S02]  /*b120*/  LEA.HI.X.SX32 R162, R86, R68.reuse, 0x1, P3 ;  /* 0x0000004456a27211 */ /* 0x080fe400018f0eff */
[----:B0-----:R-:W-:-:S05]  /*b130*/  LEA.HI.X.SX32 R5, R87, R68, 0x1, P5 ;  /* 0x0000004457057211 */ /* 0x001fca00028f0eff */
[----:B------:R0:W3:Y:S04]  /*b140*/  @P0 LDG.E.U16 R163, desc[UR20][R4.64] ;  /* 0x0000001404a30981 */ /* 0x0000e8000c1e1500 */
[----:B----4-:R4:W-:Y:S04]  /*b150*/  STL [R1+0x828], R160 ;  /* 0x000828a001007387 */ /* 0x0109e80000100800 */
[----:B----4-:R-:W4:Y:S04]  /*b160*/  LDL R160, [R1+0x92c] ;  /* 0x00092c0001a07983 */ /* 0x010f280000100800 */
[----:B------:R-:W-:Y:S04]  /*b170*/  STL [R1+0x82c], R164 ;  /* 0x00082ca401007387 */ /* 0x000fe80000100800 */
[----:B------:R0:W-:Y:S04]  /*b180*/  STL [R1+0x200], R4 ;  /* 0x0002000401007387 */ /* 0x0001e80000100800 */
[----:B------:R-:W-:Y:S04]  /*b190*/  STL [R1+0x240], R147 ;  /* 0x0002409301007387 */ /* 0x000fe80000100800 */
[----:B------:R1:W-:Y:S01]  /*b1a0*/  STL [R1+0x1fc], R5 ;  /* 0x0001fc0501007387 */ /* 0x0003e20000100800 */
[----:B0-----:R-:W-:-:S02]  /*b1b0*/  @P0 IMAD.MOV.U32 R4, RZ, RZ, R147 ;  /* 0x000000ffff040224 */ /* 0x001fc400078e0093 */
[----:B-1----:R-:W-:-:S05]  /*b1c0*/  @P0 IMAD.MOV.U32 R5, RZ, RZ, R162 ;  /* 0x000000ffff050224 */ /* 0x002fca00078e00a2 */
[----:B------:R-:W3:Y:S01]  /*b1d0*/  @P0 LDG.E.U16 R143, desc[UR20][R4.64] ;  /* 0x00000014048f0981 */ /* 0x000ee2000c1e1500 */
[----:B------:R-:W-:Y:S02]  /*b1e0*/  ISETP.GT.U32.AND P4, PT, R72, R90, PT ;  /* 0x0000005a4800720c */ /* 0x000fe40003f84070 */
[----:B------:R-:W-:Y:S01]  /*b1f0*/  SEL R85, R75, R85, !P1 ;  /* 0x000000554b557207 */ /* 0x000fe20004800000 */
[----:B------:R-:W-:-:S04]  /*b200*/  @!P6 IMAD.IADD R88, R88, 0x1, -R72 ;  /* 0x000000015858e824 */ /* 0x000fc800078e0a48 */
[----:B------:R-:W-:-:S06]  /*b210*/  IMAD R85, R85, UR11, RZ ;  /* 0x0000000b55557c24 */ /* 0x000fcc000f8e02ff */
[----:B------:R-:W-:Y:S01]  /*b220*/  @!P4 IMAD.IADD R90, R90, 0x1, -R72 ;  /* 0x000000015a5ac824 */ /* 0x000fe200078e0a48 */
[----:B------:R-:W-:Y:S01]  /*b230*/  PRMT R161, RZ, 0x7610, R161 ;  /* 0x00007610ffa17816 */ /* 0x000fe200000000a1 */
[----:B------:R-:W0:Y:S01]  /*b240*/  LDCU UR11, c[0x0][0x3b0] ;  /* 0x00007600ff0b77ac */ /* 0x000e220008000800 */
[----:B------:R-:W-:Y:S02]  /*b250*/  PRMT R145, RZ, 0x7610, R145 ;  /* 0x00007610ff917816 */ /* 0x000fe40000000091 */
[----:B--2---:R-:W-:Y:S02]  /*b260*/  ISETP.GE.AND P5, PT, R148, RZ, PT ;  /* 0x000000ff9400720c */ /* 0x004fe40003fa6270 */
[----:B------:R-:W2:Y:S04]  /*b270*/  LDL R148, [R1+0x8bc] ;  /* 0x0008bc0001947983 */ /* 0x000ea80000100800 */
[----:B------:R-:W-:Y:S04]  /*b280*/  STL [R1+0x23c], R162 ;  /* 0x00023ca201007387 */ /* 0x000fe80000100800 */
[----:B------:R-:W2:Y:S03]  /*b290*/  LDL R147, [R1+0x898] ;  /* 0x0008980001937983 */ /* 0x000ea60000100800 */
[----:B------:R-:W-:Y:S01]  /*b2a0*/  @!P5 IMAD.MOV R88, RZ, RZ, -R88 ;  /* 0x000000ffff58d224 */ /* 0x000fe200078e0a58 */
[----:B------:R-:W-:-:S04]  /*b2b0*/  ISETP.GT.U32.AND P5, PT, R72, R90, PT ;  /* 0x0000005a4800720c */ /* 0x000fc80003fa4070 */
[----:B------:R-:W-:-:S05]  /*b2c0*/  SEL R88, R75, R88, !P1 ;  /* 0x000000584b587207 */ /* 0x000fca0004800000 */
[----:B------:R-:W-:Y:S01]  /*b2d0*/  IMAD R88, R88, UR5, RZ ;  /* 0x0000000558587c24 */ /* 0x000fe2000f8e02ff */
[----:B------:R-:W-:Y:S01]  /*b2e0*/  ISETP.GT.U32.AND P6, PT, R72, R89, PT ;  /* 0x000000594800720c */ /* 0x000fe20003fc4070 */
[----:B------:R-:W1:Y:S02]  /*b2f0*/  LDCU UR5, c[0x0][0x3b0] ;  /* 0x00007600ff0577ac */ /* 0x000e640008000800 */
[----:B------:R-:W-:Y:S01]  /*b300*/  @!P5 IMAD.IADD R90, R90, 0x1, -R72 ;  /* 0x000000015a5ad824 */ /* 0x000fe200078e0a48 */
[----:B---3--:R3:W-:Y:S02]  /*b310*/  STL [R1+0x820], R143 ;  /* 0x0008208f01007387 */ /* 0x0087e40000100800 */
[----:B---3--:R-:W-:-:S04]  /*b320*/  LEA R143, P4, R85, R69, 0x1 ;  /* 0x00000045558f7211 */ /* 0x008fc800078808ff */
[----:B------:R-:W-:Y:S01]  /*b330*/  LEA.HI.X.SX32 R162, R85, R68, 0x1, P4 ;  /* 0x0000004455a27211 */ /* 0x000fe200020f0eff */
[----:B------:R-:W-:-:S04]  /*b340*/  @P0 IMAD.MOV.U32 R4, RZ, RZ, R143 ;  /* 0x000000ffff040224 */ /* 0x000fc800078e008f */
[----:B------:R-:W-:-:S05]  /*b350*/  @P0 IMAD.MOV.U32 R5, RZ, RZ, R162 ;  /* 0x000000ffff050224 */ /* 0x000fca00078e00a2 */
[----:B------:R3:W2:Y:S04]  /*b360*/  @P0 LDG.E.U16 R161, desc[UR20][R4.64] ;  /* 0x0000001404a10981 */ /* 0x0006a8000c1e1500 */
[----:B------:R0:W-:Y:S01]  /*b370*/  STL [R1+0x280], R143 ;  /* 0x0002808f01007387 */ /* 0x0001e20000100800 */
[----:B---3--:R-:W-:-:S03]  /*b380*/  LEA R4, P5, R88, R69, 0x1 ;  /* 0x0000004558047211 */ /* 0x008fc600078a08ff */
[----:B------:R-:W-:Y:S01]  /*b390*/  STL [R1+0x27c], R162 ;  /* 0x00027ca201007387 */ /* 0x000fe20000100800 */
[----:B------:R-:W-:-:S03]  /*b3a0*/  LEA.HI.X.SX32 R5, R88, R68, 0x1, P5 ;  /* 0x0000004458057211 */ /* 0x000fc600028f0eff */
[----:B0-----:R-:W3:Y:S04]  /*b3b0*/  LDL R143, [R1+0x868] ;  /* 0x00086800018f7983 */ /* 0x001ee80000100800 */
[----:B------:R0:W3:Y:S01]  /*b3c0*/  @P0 LDG.E.U16 R145, desc[UR20][R4.64] ;  /* 0x0000001404910981 */ /* 0x0000e2000c1e1500 */
[C---:B------:R-:W-:Y:S01]  /*b3d0*/  ISETP.GT.U32.AND P3, PT, R72.reuse, R91, PT ;  /* 0x0000005b4800720c */ /* 0x040fe20003f64070 */
[----:B------:R-:W-:Y:S01]  /*b3e0*/  @!P6 IMAD.IADD R89, R89, 0x1, -R72 ;  /* 0x000000015959e824 */ /* 0x000fe200078e0a48 */
[----:B------:R-:W-:-:S04]  /*b3f0*/  ISETP.GT.U32.AND P6, PT, R72, R74, PT ;  /* 0x0000004a4800720c */ /* 0x000fc80003fc4070 */
[----:B------:R-:W-:-:S07]  /*b400*/  ISETP.GT.U32.AND P4, PT, R72, R89, PT ;  /* 0x000000594800720c */ /* 0x000fce0003f84070 */
[--C-:B------:R-:W-:Y:S01]  /*b410*/  @!P3 IMAD.IADD R91, R91, 0x1, -R72.reuse ;  /* 0x000000015b5bb824 */ /* 0x100fe200078e0a48 */
[----:B----4-:R-:W-:Y:S01]  /*b420*/  ISETP.GE.AND P3, PT, R160, RZ, PT ;  /* 0x000000ffa000720c */ /* 0x010fe20003f66270 */
[----:B------:R-:W-:-:S04]  /*b430*/  @!P6 IMAD.IADD R74, R74, 0x1, -R72 ;  /* 0x000000014a4ae824 */ /* 0x000fc800078e0a48 */
[----:B------:R-:W-:Y:S01]  /*b440*/  @!P4 IMAD.IADD R89, R89, 0x1, -R72 ;  /* 0x000000015959c824 */ /* 0x000fe200078e0a48 */
[C---:B------:R-:W-:Y:S02]  /*b450*/  ISETP.GT.U32.AND P4, PT, R72.reuse, R74, PT ;  /* 0x0000004a4800720c */ /* 0x040fe40003f84070 */
[----:B------:R-:W-:-:S05]  /*b460*/  ISETP.GT.U32.AND P5, PT, R72, R92, PT ;  /* 0x0000005c4800720c */ /* 0x000fca0003fa4070 */
[----:B------:R-:W-:Y:S01]  /*b470*/  @!P3 IMAD.MOV R90, RZ, RZ, -R90 ;  /* 0x000000ffff5ab224 */ /* 0x000fe200078e0a5a */
[----:B------:R-:W-:-:S04]  /*b480*/  ISETP.GT.U32.AND P3, PT, R72, R91, PT ;  /* 0x0000005b4800720c */ /* 0x000fc80003f64070 */
[----:B------:R-:W-:Y:S01]  /*b490*/  SEL R90, R75, R90, !P1 ;  /* 0x0000005a4b5a7207 */ /* 0x000fe20004800000 */
[--C-:B------:R-:W-:Y:S01]  /*b4a0*/  @!P4 IMAD.IADD R74, R74, 0x1, -R72.reuse ;  /* 0x000000014a4ac824 */ /* 0x100fe200078e0a48 */
[----:B------:R-:W-:Y:S03]  /*b4b0*/  STL [R1+0x824], R163 ;  /* 0x000824a301007387 */ /* 0x000fe60000100800 */
[----:B------:R-:W-:Y:S01]  /*b4c0*/  IMAD R90, R90, UR7, RZ ;  /* 0x000000075a5a7c24 */ /* 0x000fe2000f8e02ff */
[----:B------:R0:W-:Y:S01]  /*b4d0*/  STL [R1+0x2c0], R4 ;  /* 0x0002c00401007387 */ /* 0x0001e20000100800 */
[--C-:B------:R-:W-:Y:S01]  /*b4e0*/  @!P5 IMAD.IADD R92, R92, 0x1, -R72.reuse ;  /* 0x000000015c5cd824 */ /* 0x100fe200078e0a48 */
[----:B------:R-:W-:Y:S01]  /*b4f0*/  PRMT R159, RZ, 0x7610, R159 ;  /* 0x00007610ff9f7816 */ /* 0x000fe2000000009f */
[----:B------:R-:W-:Y:S01]  /*b500*/  @!P3 IMAD.IADD R91, R91, 0x1, -R72 ;  /* 0x000000015b5bb824 */ /* 0x000fe200078e0a48 */
[----:B------:R4:W-:Y:S01]  /*b510*/  STL [R1+0x2bc], R5 ;  /* 0x0002bc0501007387 */ /* 0x0009e20000100800 */
[----:B------:R-:W-:Y:S01]  /*b520*/  PRMT R146, RZ, 0x7610, R146 ;  /* 0x00007610ff927816 */ /* 0x000fe20000000092 */
[----:B------:R-:W1:Y:S01]  /*b530*/  LDCU UR7, c[0x0][0x3b0] ;  /* 0x00007600ff0777ac */ /* 0x000e620008000800 */
[----:B0-----:R-:W-:-:S04]  /*b540*/  LEA R4, P3, R90, R69, 0x1 ;  /* 0x000000455a047211 */ /* 0x001fc800078608ff */
[----:B----4-:R-:W-:-:S05]  /*b550*/  LEA.HI.X.SX32 R5, R90, R68, 0x1, P3 ;  /* 0x000000445a057211 */ /* 0x010fca00018f0eff */
[----:B------:R0:W4:Y:S01]  /*b560*/  @P0 LDG.E.U16 R159, desc[UR20][R4.64] ;  /* 0x00000014049f0981 */ /* 0x000122000c1e1500 */
[----:B------:R-:W-:Y:S02]  /*b570*/  PRMT R144, RZ, 0x7610, R144 ;  /* 0x00007610ff907816 */ /* 0x000fe40000000090 */
[----:B--2---:R-:W-:-:S13]  /*b580*/  ISETP.GE.AND P6, PT, R148, RZ, PT ;  /* 0x000000ff9400720c */ /* 0x004fda0003fc6270 */
[----:B------:R-:W-:Y:S01]  /*b590*/  @!P6 IMAD.MOV R89, RZ, RZ, -R89 ;  /* 0x000000ffff59e224 */ /* 0x000fe200078e0a59 */
[----:B------:R-:W-:-:S04]  /*b5a0*/  ISETP.GE.AND P6, PT, R147, RZ, PT ;  /* 0x000000ff9300720c */ /* 0x000fc80003fc6270 */
[----:B------:R-:W-:-:S05]  /*b5b0*/  SEL R89, R75, R89, !P1 ;  /* 0x000000594b597207 */ /* 0x000fca0004800000 */
[----:B-1----:R-:W-:Y:S01]  /*b5c0*/  IMAD R89, R89, UR5, RZ ;  /* 0x0000000559597c24 */ /* 0x002fe2000f8e02ff */
[----:B---3--:R-:W-:-:S03]  /*b5d0*/  ISETP.GE.AND P5, PT, R143, RZ, PT ;  /* 0x000000ff8f00720c */ /* 0x008fc60003fa6270 */
[----:B------:R-:W-:Y:S01]  /*b5e0*/  @!P6 IMAD.MOV R74, RZ, RZ, -R74 ;  /* 0x000000ffff4ae224 */ /* 0x000fe200078e0a4a */
[C---:B------:R-:W-:Y:S01]  /*b5f0*/  LEA R147, P6, R89.reuse, R69, 0x1 ;  /* 0x0000004559937211 */ /* 0x040fe200078c08ff */
[----:B------:R-:W1:Y:S01]  /*b600*/  LDCU UR5, c[0x0][0x3b0] ;  /* 0x00007600ff0577ac */ /* 0x000e620008000800 */
[----:B------:R2:W-:Y:S02]  /*b610*/  STL [R1+0x818], R145 ;  /* 0x0008189101007387 */ /* 0x0005e40000100800 */
[----:B------:R-:W-:Y:S02]  /*b620*/  LEA.HI.X.SX32 R148, R89, R68, 0x1, P6 ;  /* 0x0000004459947211 */ /* 0x000fe400030f0eff */
[----:B------:R-:W-:Y:S01]  /*b630*/  SEL R74, R75, R74, !P1 ;  /* 0x0000004a4b4a7207 */ /* 0x000fe20004800000 */
[----:B--2---:R-:W2:Y:S04]  /*b640*/  LDL R145, [R1+0x880] ;  /* 0x0008800001917983 */ /* 0x004ea80000100800 */
[----:B------:R-:W-:Y:S04]  /*b650*/  STL [R1+0x81c], R161 ;  /* 0x00081ca101007387 */ /* 0x000fe80000100800 */
[----:B------:R-:W3:Y:S04]  /*b660*/  LDL R143, [R1+0x8e4] ;  /* 0x0008e400018f7983 */ /* 0x000ee80000100800 */
[----:B------:R0:W-:Y:S01]  /*b670*/  STL [R1+0x2f8], R4 ;  /* 0x0002f80401007387 */ /* 0x0001e20000100800 */
[----:B------:R-:W-:Y:S01]  /*b680*/  IMAD R74, R74, UR11, RZ ;  /* 0x0000000b4a4a7c24 */ /* 0x000fe2000f8e02ff */
[C---:B------:R-:W-:Y:S01]  /*b690*/  ISETP.GT.U32.AND P4, PT, R72.reuse, R92, PT ;  /* 0x0000005c4800720c */ /* 0x040fe20003f84070 */
[----:B------:R-:W-:Y:S01]  /*b6a0*/  @!P5 IMAD.MOV R91, RZ, RZ, -R91 ;  /* 0x000000ffff5bd224 */ /* 0x000fe200078e0a5b */
[----:B------:R-:W-:Y:S01]  /*b6b0*/  STL [R1+0x330], R147 ;  /* 0x0003309301007387 */ /* 0x000fe20000100800 */
[----:B------:R-:W-:Y:S01]  /*b6c0*/  ISETP.GT.U32.AND P3, PT, R72, R93, PT ;  /* 0x0000005d4800720c */ /* 0x000fe20003f64070 */
[----:B------:R-:W1:Y:S02]  /*b6d0*/  LDCU UR11, c[0x0][0x3b0] ;  /* 0x00007600ff0b77ac */ /* 0x000e640008000800 */
[----:B------:R1:W-:Y:S01]  /*b6e0*/  STL [R1+0x2f4], R5 ;  /* 0x0002f40501007387 */ /* 0x0003e20000100800 */
[----:B0-----:R-:W-:-:S02]  /*b6f0*/  @P0 IMAD.MOV.U32 R4, RZ, RZ, R147 ;  /* 0x000000ffff040224 */ /* 0x001fc400078e0093 */
[----:B-1----:R-:W-:-:S05]  /*b700*/  @P0 IMAD.MOV.U32 R5, RZ, RZ, R148 ;  /* 0x000000ffff050224 */ /* 0x002fca00078e0094 */
[----:B------:R0:W4:Y:S02]  /*b710*/  @P0 LDG.E.U16 R146, desc[UR20][R4.64] ;  /* 0x0000001404920981 */ /* 0x000124000c1e1500 */
[----:B0-----:R-:W-:-:S04]  /*b720*/  LEA R4, P5, R74, R69, 0x1 ;  /* 0x000000454a047211 */ /* 0x001fc800078a08ff */
[----:B------:R-:W-:-:S05]  /*b730*/  LEA.HI.X.SX32 R5, R74, R68, 0x1, P5 ;  /* 0x000000444a057211 */ /* 0x000fca00028f0eff */
[----:B------:R-:W4:Y:S01]  /*b740*/  @P0 LDG.E.U16 R144, desc[UR20][R4.64] ;  /* 0x0000001404900981 */ /* 0x000f22000c1e1500 */
[--C-:B------:R-:W-:Y:S02]  /*b750*/  @!P4 IMAD.IADD R92, R92, 0x1, -R72.reuse ;  /* 0x000000015c5cc824 */ /* 0x100fe400078e0a48 */
[----:B------:R-:W-:Y:S01]  /*b760*/  @!P3 IMAD.IADD R93, R93, 0x1, -R72 ;  /* 0x000000015d5db824 */ /* 0x000fe200078e0a48 */
[C---:B------:R-:W-:Y:S02]  /*b770*/  ISETP.GT.U32.AND P4, PT, R72.reuse, R94, PT ;  /* 0x0000005e4800720c */ /* 0x040fe40003f84070 */
[----:B------:R-:W-:Y:S02]  /*b780*/  SEL R91, R75, R91, !P1 ;  /* 0x0000005b4b5b7207 */ /* 0x000fe40004800000 */
[----:B------:R-:W-:Y:S01]  /*b790*/  ISETP.GT.U32.AND P3, PT, R72, R93, PT ;  /* 0x0000005d4800720c */ /* 0x000fe20003f64070 */
[----:B------:R-:W-:Y:S02]  /*b7a0*/  STL [R1+0x32c], R148 ;  /* 0x00032c9401007387 */ /* 0x000fe40000100800 */
[----:B------:R-:W-:-:S06]  /*b7b0*/  IMAD R91, R91, UR4, RZ ;  /* 0x000000045b5b7c24 */ /* 0x000fcc000f8e02ff */
[----:B------:R-:W-:Y:S01]  /*b7c0*/  @!P4 IMAD.IADD R94, R94, 0x1, -R72 ;  /* 0x000000015e5ec824 */ /* 0x000fe200078e0a48 */
[----:B------:R-:W-:-:S03]  /*b7d0*/  PRMT R7, RZ, 0x7610, R7 ;  /* 0x00007610ff077816 */ /* 0x000fc60000000007 */
[----:B------:R-:W-:Y:S01]  /*b7e0*/  @!P3 IMAD.IADD R93, R93, 0x1, -R72 ;  /* 0x000000015d5db824 */ /* 0x000fe200078e0a48 */
[----:B------:R-:W-:Y:S02]  /*b7f0*/  PRMT R43, RZ, 0x7610, R43 ;  /* 0x00007610ff2b7816 */ /* 0x000fe4000000002b */
[----:B--2---:R-:W-:Y:S02]  /*b800*/  ISETP.GE.AND P6, PT, R145, RZ, PT ;  /* 0x000000ff9100720c */ /* 0x004fe40003fc6270 */
[----:B------:R-:W2:Y:S04]  /*b810*/  LDL R145, [R1+0x8ec] ;  /* 0x0008ec0001917983 */ /* 0x000ea80000100800 */
[----:B------:R-:W-:Y:S07]  /*b820*/  STL [R1+0x368], R4 ;  /* 0x0003680401007387 */ /* 0x000fee0000100800 */
[----:B------:R-:W-:Y:S01]  /*b830*/  @!P6 IMAD.MOV R92, RZ, RZ, -R92 ;  /* 0x000000ffff5ce224 */ /* 0x000fe200078e0a5c */
[----:B------:R-:W-:Y:S04]  /*b840*/  STL [R1+0x364], R5 ;  /* 0x0003640501007387 */ /* 0x000fe80000100800 */
[----:B------:R-:W-:-:S02]  /*b850*/  SEL R92, R75, R92, !P1 ;  /* 0x0000005c4b5c7207 */ /* 0x000fc40004800000 */
[----:B---3--:R-:W-:-:S03]  /*b860*/  ISETP.GE.AND P4, PT, R143, RZ, PT ;  /* 0x000000ff8f00720c */ /* 0x008fc60003f86270 */
[----:B------:R-:W-:-:S05]  /*b870*/  IMAD R92, R92, UR4, RZ ;  /* 0x000000045c5c7c24 */ /* 0x000fca000f8e02ff */
[-C--:B------:R-:W-:Y:S01]  /*b880*/  LEA R160, P3, R92, R69.reuse, 0x1 ;  /* 0x000000455ca07211 */ /* 0x080fe200078608ff */
[----:B----4-:R0:W-:Y:S02]  /*b890*/  STL [R1+0x7b0], R144 ;  /* 0x0007b09001007387 */ /* 0x0101e40000100800 */
[C---:B0-----:R-:W-:Y:S02]  /*b8a0*/  LEA R144, P6, R91.reuse, R69, 0x1 ;  /* 0x000000455b907211 */ /* 0x041fe400078c08ff */
[----:B------:R0:W-:Y:S02]  /*b8b0*/  STL [R1+0x810], R146 ;  /* 0x0008109201007387 */ /* 0x0001e40000100800 */
[----:B------:R-:W-:Y:S01]  /*b8c0*/  LEA.HI.X.SX32 R143, R91, R68, 0x1, P6 ;  /* 0x000000445b8f7211 */ /* 0x000fe200030f0eff */
[----:B------:R-:W-:-:S04]  /*b8d0*/  @P0 IMAD.MOV.U32 R4, RZ, RZ, R144 ;  /* 0x000000ffff040224 */ /* 0x000fc800078e0090 */
[----:B------:R-:W-:Y:S01]  /*b8e0*/  @P0 IMAD.MOV.U32 R5, RZ, RZ, R143 ;  /* 0x000000ffff050224 */ /* 0x000fe200078e008f */
[----:B0-----:R-:W3:Y:S04]  /*b8f0*/  LDL R146, [R1+0x924] ;  /* 0x0009240001927983 */ /* 0x001ee80000100800 */
[----:B------:R0:W-:Y:S04]  /*b900*/  STL [R1+0x814], R159 ;  /* 0x0008149f01007387 */ /* 0x0001e80000100800 */
[----:B------:R1:W4:Y:S01]  /*b910*/  @P0 LDG.E.U16 R7, desc[UR20][R4.64] ;  /* 0x0000001404070981 */ /* 0x000322000c1e1500 */
[----:B0-----:R-:W-:Y:S01]  /*b920*/  LEA.HI.X.SX32 R159, R92, R68, 0x1, P3 ;  /* 0x000000445c9f7211 */ /* 0x001fe200018f0eff */
[----:B-1----:R-:W-:-:S04]  /*b930*/  @P0 IMAD.MOV.U32 R4, RZ, RZ, R160 ;  /* 0x000000ffff040224 */ /* 0x002fc800078e00a0 */
[----:B------:R-:W-:-:S05]  /*b940*/  @P0 IMAD.MOV.U32 R5, RZ, RZ, R159 ;  /* 0x000000ffff050224 */ /* 0x000fca00078e009f */
[----:B------:R0:W3:Y:S01]  /*b950*/  @P0 LDG.E.U16 R43, desc[UR20][R4.64] ;  /* 0x00000014042b0981 */ /* 0x0000e2000c1e1500 */
[----:B------:R-:W-:Y:S01]  /*b960*/  ISETP.GT.U32.AND P5, PT, R72, R95, PT ;  /* 0x0000005f4800720c */ /* 0x000fe20003fa4070 */
[----:B------:R-:W-:-:S12]  /*b970*/  @!P4 IMAD.MOV R93, RZ, RZ, -R93 ;  /* 0x000000ffff5dc224 */ /* 0x000fd800078e0a5d */
[----:B------:R-:W-:Y:S01]  /*b980*/  @!P5 IMAD.IADD R95, R95, 0x1, -R72 ;  /* 0x000000015f5fd824 */ /* 0x000fe200078e0a48 */
[----:B------:R-:W-:-:S04]  /*b990*/  ISETP.GT.U32.AND P5, PT, R72, R94, PT ;  /* 0x0000005e4800720c */ /* 0x000fc80003fa4070 */
[----:B------:R-:W-:Y:S02]  /*b9a0*/  ISETP.GT.U32.AND P6, PT, R72, R95, PT ;  /* 0x0000005f4800720c */ /* 0x000fe40003fc4070 */
[----:B------:R-:W-:-:S05]  /*b9b0*/  SEL R93, R75, R93, !P1 ;  /* 0x0000005d4b5d7207 */ /* 0x000fca0004800000 */
[----:B------:R-:W-:Y:S01]  /*b9c0*/  IMAD R93, R93, UR5, RZ ;  /* 0x000000055d5d7c24 */ /* 0x000fe2000f8e02ff */
[----:B------:R-:W-:Y:S01]  /*b9d0*/  STL [R1+0xa40], R144 ;  /* 0x000a409001007387 */ /* 0x000fe20000100800 */
[--C-:B------:R-:W-:Y:S01]  /*b9e0*/  @!P5 IMAD.IADD R94, R94, 0x1, -R72.reuse ;  /* 0x000000015e5ed824 */ /* 0x100fe200078e0a48 */
[----:B------:R-:W-:Y:S01]  /*b9f0*/  PRMT R45, RZ, 0x7610, R45 ;  /* 0x00007610ff2d7816 */ /* 0x000fe2000000002d */
[----:B------:R-:W1:Y:S02]  /*ba00*/  LDCU UR5, c[0x0][0x3b0] ;  /* 0x00007600ff0577ac */ /* 0x000e640008000800 */
[----:B------:R-:W-:Y:S01]  /*ba10*/  @!P6 IMAD.IADD R95, R95, 0x1, -R72 ;  /* 0x000000015f5fe824 */ /* 0x000fe200078e0a48 */
[----:B------:R-:W-:Y:S01]  /*ba20*/  STL [R1+0xa3c], R143 ;  /* 0x000a3c8f01007387 */ /* 0x000fe20000100800 */
[----:B------:R-:W-:Y:S02]  /*ba30*/  PRMT R8, RZ, 0x7610, R8 ;  /* 0x00007610ff087816 */ /* 0x000fe40000000008 */
[----:B--2---:R-:W-:-:S02]  /*ba40*/  ISETP.GE.AND P3, PT, R145, RZ, PT ;  /* 0x000000ff9100720c */ /* 0x004fc40003f66270 */
[----:B------:R-:W-:-:S04]  /*ba50*/  LEA R145, P6, R93, R69, 0x1 ;  /* 0x000000455d917211 */ /* 0x000fc800078c08ff */
[----:B0-----:R-:W-:Y:S02]  /*ba60*/  LEA.HI.X.SX32 R4, R93, R68, 0x1, P6 ;  /* 0x000000445d047211 */ /* 0x001fe400030f0eff */
[----:B------:R-:W-:-:S05]  /*ba70*/  ISETP.GT.U32.AND P6, PT, R72, R97, PT ;  /* 0x000000614800720c */ /* 0x000fca0003fc4070 */
[----:B------:R-:W-:Y:S02]  /*ba80*/  @!P3 IMAD.MOV R94, RZ, RZ, -R94 ;  /* 0x000000ffff5eb224 */ /* 0x000fe400078e0a5e */
[----:B------:R-:W-:-:S03]  /*ba90*/  @P0 IMAD.MOV.U32 R5, RZ, RZ, R4 ;  /* 0x000000ffff050224 */ /* 0x000fc600078e0004 */
[----:B------:R-:W-:-:S05]  /*baa0*/  SEL R94, R75, R94, !P1 ;  /* 0x0000005e4b5e7207 */ /* 0x000fca0004800000 */
[----:B------:R-:W-:Y:S01]  /*bab0*/  IMAD R94, R94, UR7, RZ ;  /* 0x000000075e5e7c24 */ /* 0x000fe2000f8e02ff */
[----:B------:R-:W-:Y:S01]  /*bac0*/  ISETP.GT.U32.AND P4, PT, R72, R96, PT ;  /* 0x000000604800720c */ /* 0x000fe20003f84070 */
[----:B------:R-:W-:Y:S01]  /*bad0*/  @!P6 IMAD.IADD R97, R97, 0x1, -R72 ;  /* 0x000000016161e824 */ /* 0x000fe200078e0a48 */
[----:B------:R-:W-:Y:S01]  /*bae0*/  PRMT R6, RZ, 0x7610, R6 ;  /* 0x00007610ff067816 */ /* 0x000fe20000000006 */
[----:B------:R-:W0:Y:S01]  /*baf0*/  LDCU UR7, c[0x0][0x3b0] ;  /* 0x00007600ff0777ac */ /* 0x000e220008000800 */
[----:B----4-:R2:W-:Y:S04]  /*bb00*/  STL [R1+0x80c], R7 ;  /* 0x00080c0701007387 */ /* 0x0105e80000100800 */
[----:B--2---:R-:W2:Y:S04]  /*bb10*/  LDL R7, [R1+0x954] ;  /* 0x0009540001077983 */ /* 0x004ea80000100800 */
[----:B------:R-:W-:Y:S04]  /*bb20*/  STL [R1+0xa48], R160 ;  /* 0x000a48a001007387 */ /* 0x000fe80000100800 */
[----:B------:R-:W-:Y:S04]  /*bb30*/  STL [R1+0xa44], R159 ;  /* 0x000a449f01007387 */ /* 0x000fe80000100800 */
[----:B---3--:R3:W-:Y:S04]  /*bb40*/  STL [R1+0x808], R43 ;  /* 0x0008082b01007387 */ /* 0x0087e80000100800 */
[----:B---3--:R-:W3:Y:S04]  /*bb50*/  LDL R43, [R1+0x97c] ;  /* 0x00097c00012b7983 */ /* 0x008ee80000100800 */
[----:B------:R-:W-:Y:S04]  /*bb60*/  STL [R1+0x28], R145 ;  /* 0x0000289101007387 */ /* 0x000fe80000100800 */
[----:B------:R4:W-:Y:S02]  /*bb70*/  STL [R1+0x24], R4 ;  /* 0x0000240401007387 */ /* 0x0009e40000100800 */
[----:B----4-:R-:W-:-:S05]  /*bb80*/  @P0 IMAD.MOV.U32 R4, RZ, RZ, R145 ;  /* 0x000000ffff040224 */ /* 0x010fca00078e0091 */
[----:B------:R4:W3:Y:S02]  /*bb90*/  @P0 LDG.E.U16 R45, desc[UR20][R4.64] ;  /* 0x00000014042d0981 */ /* 0x0008e4000c1e1500 */
[----:B----4-:R-:W-:-:S04]  /*bba0*/  LEA R4, P6, R94, R69, 0x1 ;  /* 0x000000455e047211 */ /* 0x010fc800078c08ff */
[----:B------:R-:W-:-:S05]  /*bbb0*/  LEA.HI.X.SX32 R5, R94, R68, 0x1, P6 ;  /* 0x000000445e057211 */ /* 0x000fca00030f0eff */
[----:B------:R4:W3:Y:S01]  /*bbc0*/  @P0 LDG.E.U16 R8, desc[UR20][R4.64] ;  /* 0x0000001404080981 */ /* 0x0008e2000c1e1500 */
[----:B------:R-:W-:Y:S01]  /*bbd0*/  @!P4 IMAD.IADD R96, R96, 0x1, -R72 ;  /* 0x000000016060c824 */ /* 0x000fe200078e0a48 */
[----:B------:R-:W-:-:S04]  /*bbe0*/  ISETP.GE.AND P4, PT, R146, RZ, PT ;  /* 0x000000ff9200720c */ /* 0x000fc80003f86270 */
[----:B------:R-:W-:-:S09]  /*bbf0*/  ISETP.GT.U32.AND P3, PT, R72, R96, PT ;  /* 0x000000604800720c */ /* 0x000fd20003f64070 */
[----:B------:R-:W-:-:S05]  /*bc00*/  @!P4 IMAD.MOV R95, RZ, RZ, -R95 ;  /* 0x000000ffff5fc224 */ /* 0x000fca00078e0a5f */
[----:B------:R-:W-:Y:S01]  /*bc10*/  SEL R95, R75, R95, !P1 ;  /* 0x0000005f4b5f7207 */ /* 0x000fe20004800000 */
[----:B------:R-:W-:-:S04]  /*bc20*/  @!P3 IMAD.IADD R96, R96, 0x1, -R72 ;  /* 0x000000016060b824 */ /* 0x000fc800078e0a48 */
[----:B-1----:R-:W-:Y:S01]  /*bc30*/  IMAD R95, R95, UR5, RZ ;  /* 0x000000055f5f7c24 */ /* 0x002fe2000f8e02ff */
[----:B------:R-:W-:Y:S01]  /*bc40*/  PRMT R44, RZ, 0x7610, R44 ;  /* 0x00007610ff2c7816 */ /* 0x000fe2000000002c */
[----:B------:R-:W1:Y:S01]  /*bc50*/  LDCU UR5, c[0x0][0x3b0] ;  /* 0x00007600ff0577ac */ /* 0x000e620008000800 */
[----:B--2---:R-:W-:Y:S02]  /*bc60*/  ISETP.GE.AND P4, PT, R7, RZ, PT ;  /* 0x000000ff0700720c */ /* 0x004fe40003f86270 */
[----:B------:R-:W2:Y:S04]  /*bc70*/  LDL R7, [R1+0x9b4] ;  /* 0x0009b40001077983 */ /* 0x000ea80000100800 */
[----:B------:R4:W-:Y:S04]  /*bc80*/  STL [R1+0x68], R4 ;  /* 0x0000680401007387 */ /* 0x0009e80000100800 */
[----:B------:R-:W-:Y:S01]  /*bc90*/  STL [R1+0x64], R5 ;  /* 0x0000640501007387 */ /* 0x000fe20000100800 */
[----:B---3--:R-:W-:-:S02]  /*bca0*/  ISETP.GE.AND P3, PT, R43, RZ, PT ;  /* 0x000000ff2b00720c */ /* 0x008fc40003f66270 */
[----:B------:R-:W-:-:S05]  /*bcb0*/  LEA R43, P6, R95, R69, 0x1 ;  /* 0x000000455f2b7211 */ /* 0x000fca00078c08ff */
[----:B----4-:R-:W-:Y:S01]  /*bcc0*/  @P0 IMAD.MOV.U32 R4, RZ, RZ, R43 ;  /* 0x000000ffff040224 */ /* 0x010fe200078e002b */
[----:B------:R3:W-:Y:S04]  /*bcd0*/  STL [R1+0x800], R8 ;  /* 0x0008000801007387 */ /* 0x0007e80000100800 */
[----:B---3--:R-:W3:Y:S04]  /*bce0*/  LDL R8, [R1+0x9e4] ;  /* 0x0009e40001087983 */ /* 0x008ee80000100800 */
[----:B------:R-:W-:Y:S04]  /*bcf0*/  STL [R1+0xa8], R43 ;  /* 0x0000a82b01007387 */ /* 0x000fe80000100800 */
[----:B------:R4:W-:Y:S02]  /*bd00*/  STL [R1+0x804], R45 ;  /* 0x0008042d01007387 */ /* 0x0009e40000100800 */
[----:B----4-:R-:W-:-:S05]  /*bd10*/  LEA.HI.X.SX32 R45, R95, R68, 0x1, P6 ;  /* 0x000000445f2d7211 */ /* 0x010fca00030f0eff */
[----:B------:R-:W-:-:S05]  /*bd20*/  @P0 IMAD.MOV.U32 R5, RZ, RZ, R45 ;  /* 0x000000ffff050224 */ /* 0x000fca00078e002d */
[----:B------:R4:W2:Y:S01]  /*bd30*/  @P0 LDG.E.U16 R6, desc[UR20][R4.64] ;  /* 0x0000001404060981 */ /* 0x0008a2000c1e1500 */
[----:B------:R-:W-:Y:S01]  /*bd40*/  @!P4 IMAD.MOV R96, RZ, RZ, -R96 ;  /* 0x000000ffff60c224 */ /* 0x000fe200078e0a60 */
[----:B------:R-:W-:-:S04]  /*bd50*/  ISETP.GT.U32.AND P6, PT, R72, R100, PT ;  /* 0x000000644800720c */ /* 0x000fc80003fc4070 */
[----:B------:R-:W-:-:S05]  /*bd60*/  SEL R96, R75, R96, !P1 ;  /* 0x000000604b607207 */ /* 0x000fca0004800000 */
[----:B------:R-:W-:Y:S01]  /*bd70*/  IMAD R96, R96, UR11, RZ ;  /* 0x0000000b60607c24 */ /* 0x000fe2000f8e02ff */
[----:B------:R-:W-:Y:S01]  /*bd80*/  STL [R1+0xa4], R45 ;  /* 0x0000a42d01007387 */ /* 0x000fe20000100800 */
[----:B------:R-:W-:Y:S01]  /*bd90*/  ISETP.GT.U32.AND P5, PT, R72, R98, PT ;  /* 0x000000624800720c */ /* 0x000fe20003fa4070 */
[----:B------:R-:W0:Y:S01]  /*bda0*/  LDCU UR11, c[0x0][0x3b0] ;  /* 0x00007600ff0b77ac */ /* 0x000e220008000800 */
[----:B------:R-:W-:Y:S01]  /*bdb0*/  @!P6 IMAD.IADD R100, R100, 0x1, -R72 ;  /* 0x000000016464e824 */ /* 0x000fe200078e0a48 */
[----:B----4-:R-:W-:-:S04]  /*bdc0*/  LEA R4, P6, R96, R69, 0x1 ;  /* 0x0000004560047211 */ /* 0x010fc800078c08ff */
[----:B------:R-:W-:-:S05]  /*bdd0*/  LEA.HI.X.SX32 R5, R96, R68, 0x1, P6 ;  /* 0x0000004460057211 */ /* 0x000fca00030f0eff */
[----:B------:R4:W3:Y:S01]  /*bde0*/  @P0 LDG.E.U16 R44, desc[UR20][R4.64] ;  /* 0x00000014042c0981 */ /* 0x0008e2000c1e1500 */
[----:B------:R-:W-:-:S05]  /*bdf0*/  @!P5 IMAD.IADD R98, R98, 0x1, -R72 ;  /* 0x000000016262d824 */ /* 0x000fca00078e0a48 */
[C---:B------:R-:W-:Y:S02]  /*be00*/  ISETP.GT.U32.AND P5, PT, R72.reuse, R98, PT ;  /* 0x000000624800720c */ /* 0x040fe40003fa4070 */
[----:B------:R-:W-:-:S11]  /*be10*/  ISETP.GT.U32.AND P4, PT, R72, R97, PT ;  /* 0x000000614800720c */ /* 0x000fd60003f84070 */
[----:B------:R-:W-:Y:S01]  /*be20*/  @!P5 IMAD.IADD R98, R98, 0x1, -R72 ;  /* 0x000000016262d824 */ /* 0x000fe200078e0a48 */
[----:B------:R-:W-:Y:S01]  /*be30*/  ISETP.GT.U32.AND P5, PT, R72, R99, PT ;  /* 0x000000634800720c */ /* 0x000fe20003fa4070 */
[----:B--2---:R2:W-:Y:S04]  /*be40*/  STL [R1+0x7fc], R6 ;  /* 0x0007fc0601007387 */ /* 0x0045e80000100800 */
[----:B--2---:R-:W2:Y:S01]  /*be50*/  LDL R6, [R1+0xa0c] ;  /* 0x000a0c0001067983 */ /* 0x004ea20000100800 */
[----:B------:R-:W-:Y:S01]  /*be60*/  @!P3 IMAD.MOV R98, RZ, RZ, -R98 ;  /* 0x000000ffff62b224 */ /* 0x000fe200078e0a62 */
[----:B------:R-:W-:-:S06]  /*be70*/  ISETP.GE.AND P3, PT, R7, RZ, PT ;  /* 0x000000ff0700720c */ /* 0x000fcc0003f66270 */
[----:B------:R-:W-:Y:S01]  /*be80*/  @!P5 IMAD.IADD R99, R99, 0x1, -R72 ;  /* 0x000000016363d824 */ /* 0x000fe200078e0a48 */
[----:B------:R-:W-:-:S04]  /*be90*/  SEL R98, R75, R98, !P1 ;  /* 0x000000624b627207 */ /* 0x000fc80004800000 */
[----:B------:R-:W-:Y:S01]  /*bea0*/  ISETP.GT.U32.AND P5, PT, R72, R99, PT ;  /* 0x000000634800720c */ /* 0x000fe20003fa4070 */
[----:B------:R-:W-:Y:S02]  /*beb0*/  @!P4 IMAD.IADD R97, R97, 0x1, -R72 ;  /* 0x000000016161c824 */ /* 0x000fe400078e0a48 */
[----:B-1----:R-:W-:Y:S01]  /*bec0*/  IMAD R98, R98, UR5, RZ ;  /* 0x0000000562627c24 */ /* 0x002fe2000f8e02ff */
[----:B------:R4:W-:Y:S01]  /*bed0*/  STL [R1+0xe8], R4 ;  /* 0x0000e80401007387 */ /* 0x0009e20000100800 */
[----:B------:R-:W-:Y:S01]  /*bee0*/  ISETP.GT.U32.AND P4, PT, R72, R100, PT ;  /* 0x000000644800720c */ /* 0x000fe20003f84070 */
[----:B------:R-:W1:Y:S01]  /*bef0*/  LDCU UR5, c[0x0][0x3b0] ;  /* 0x00007600ff0577ac */ /* 0x000e620008000800 */
[----:B------:R-:W-:Y:S01]  /*bf00*/  @!P3 IMAD.MOV R97, RZ, RZ, -R97 ;  /* 0x000000ffff61b224 */ /* 0x000fe200078e0a61 */
[----:B------:R-:W-:-:S05]  /*bf10*/  LEA R7, P3, R98, R69, 0x1 ;  /* 0x0000004562077211 */ /* 0x000fca00078608ff */
[----:B------:R-:W-:Y:S01]  /*bf20*/  @!P5 IMAD.IADD R99, R99, 0x1, -R72 ;  /* 0x000000016363d824 */ /* 0x000fe200078e0a48 */
[----:B---3--:R-:W-:Y:S01]  /*bf30*/  ISETP.GE.AND P5, PT, R8, RZ, PT ;  /* 0x000000ff0800720c */ /* 0x008fe20003fa6270 */
[----:B------:R-:W-:Y:S04]  /*bf40*/  STL [R1+0x148], R7 ;  /* 0x0001480701007387 */ /* 0x000fe80000100800 */
[----:B------:R-:W3:Y:S01]  /*bf50*/  LDL R8, [R1+0x9ec] ;  /* 0x0009ec0001087983 */ /* 0x000ee20000100800 */
[----:B------:R-:W-:Y:S02]  /*bf60*/  LEA.HI.X.SX32 R43, R98, R68, 0x1, P3 ;  /* 0x00000044622b7211 */ /* 0x000fe400018f0eff */
[----:B------:R-:W-:Y:S01]  /*bf70*/  SEL R97, R75, R97, !P1 ;  /* 0x000000614b617207 */ /* 0x000fe20004800000 */
[----:B------:R1:W-:Y:S01]  /*bf80*/  STL [R1+0xe4], R5 ;  /* 0x0000e40501007387 */ /* 0x0003e20000100800 */
[----:B------:R-:W-:Y:S01]  /*bf90*/  PRMT R160, RZ, 0x7610, R160 ;  /* 0x00007610ffa07816 */ /* 0x000fe200000000a0 */
[----:B----4-:R-:W-:-:S02]  /*bfa0*/  @P0 IMAD.MOV.U32 R4, RZ, RZ, R7 ;  /* 0x000000ffff040224 */ /* 0x010fc400078e0007 */
[----:B0-----:R-:W-:Y:S02]  /*bfb0*/  IMAD R97, R97, UR7, RZ ;  /* 0x0000000761617c24 */ /* 0x001fe4000f8e02ff */
[----:B-1----:R-:W-:Y:S02]  /*bfc0*/  @P0 IMAD.MOV.U32 R5, RZ, RZ, R43 ;  /* 0x000000ffff050224 */ /* 0x002fe400078e002b */
[----:B------:R-:W-:Y:S01]  /*bfd0*/  @!P4 IMAD.IADD R100, R100, 0x1, -R72 ;  /* 0x000000016464c824 */ /* 0x000fe200078e0a48 */
[----:B------:R-:W-:Y:S01]  /*bfe0*/  STL [R1+0x144], R43 ;  /* 0x0001442b01007387 */ /* 0x000fe20000100800 */
[----:B------:R-:W-:Y:S01]  /*bff0*/  @!P5 IMAD.MOV R99, RZ, RZ, -R99 ;  /* 0x000000ffff63d224 */ /* 0x000fe200078e0a63 */
[----:B------:R-:W-:Y:S01]  /*c000*/  PRMT R159, RZ, 0x7610, R159 ;  /* 0x00007610ff9f7816 */ /* 0x000fe2000000009f */
[----:B------:R-:W0:Y:S01]  /*c010*/  LDCU UR7, c[0x0][0x3b0] ;  /* 0x00007600ff0777ac */ /* 0x000e220008000800 */
[----:B------:R1:W4:Y:S04]  /*c020*/  @P0 LDG.E.U16 R160, desc[UR20][R4.64] ;  /* 0x0000001404a00981 */ /* 0x000328000c1e1500 */
[----:B------:R0:W-:Y:S01]  /*c030*/  STL [R1+0x7f8], R44 ;  /* 0x0007f82c01007387 */ /* 0x0001e20000100800 */
[----:B-1----:R-:W-:-:S04]  /*c040*/  LEA R4, P4, R97, R69, 0x1 ;  /* 0x0000004561047211 */ /* 0x002fc800078808ff */
[----:B------:R-:W-:Y:S01]  /*c050*/  LEA.HI.X.SX32 R5, R97, R68, 0x1, P4 ;  /* 0x0000004461057211 */ /* 0x000fe200020f0eff */
[----:B0-----:R-:W4:Y:S04]  /*c060*/  LDL R44, [R1+0x9a4] ;  /* 0x0009a400012c7983 */ /* 0x001f280000100800 */
[----:B------:R0:W-:Y:S04]  /*c070*/  STL [R1+0x188], R4 ;  /* 0x0001880401007387 */ /* 0x0001e80000100800 */
[----:B------:R1:W-:Y:S01]  /*c080*/  STL [R1+0x184], R5 ;  /* 0x0001840501007387 */ /* 0x0003e20000100800 */
[----:B------:R-:W-:-:S03]  /*c090*/  SEL R99, R75, R99, !P1 ;  /* 0x000000634b637207 */ /* 0x000fc60004800000 */
[----:B------:R0:W4:Y:S02]  /*c0a0*/  @P0 LDG.E.U16 R159, desc[UR20][R4.64] ;  /* 0x00000014049f0981 */ /* 0x000124000c1e1500 */
[----:B------:R-:W-:Y:S01]  /*c0b0*/  IMAD R99, R99, UR12, RZ ;  /* 0x0000000c63637c24 */ /* 0x000fe2000f8e02ff */
[----:B--2---:R-:W-:Y:S01]  /*c0c0*/  ISETP.GE.AND P6, PT, R6, RZ, PT ;  /* 0x000000ff0600720c */ /* 0x004fe20003fc6270 */
[----:B------:R-:W2:Y:S01]  /*c0d0*/  LDCU UR12, c[0x0][0x3b0] ;  /* 0x00007600ff0c77ac */ /* 0x000ea20008000800 */
[----:B------:R-:W2:Y:S11]  /*c0e0*/  LDL R6, [R1+0x964] ;  /* 0x0009640001067983 */ /* 0x000eb60000100800 */
[----:B------:R-:W-:Y:S01]  /*c0f0*/  @!P6 IMAD.MOV R100, RZ, RZ, -R100 ;  /* 0x000000ffff64e224 */ /* 0x000fe200078e0a64 */
[----:B------:R-:W-:-:S04]  /*c100*/  LEA R7, P6, R99, R69, 0x1 ;  /* 0x0000004563077211 */ /* 0x000fc800078c08ff */
[----:B0-----:R-:W-:Y:S01]  /*c110*/  LEA.HI.X.SX32 R4, R99, R68, 0x1, P6 ;  /* 0x0000004463047211 */ /* 0x001fe200030f0eff */
[----:B------:R-:W-:Y:S04]  /*c120*/  STL [R1+0x1c8], R7 ;  /* 0x0001c80701007387 */ /* 0x000fe80000100800 */
[----:B------:R0:W-:Y:S01]  /*c130*/  STL [R1+0x1c4], R4 ;  /* 0x0001c40401007387 */ /* 0x0001e20000100800 */
[----:B-1----:R-:W-:Y:S02]  /*c140*/  @P0 IMAD.MOV.U32 R5, RZ, RZ, R4 ;  /* 0x000000ffff050224 */ /* 0x002fe400078e0004 */
[----:B0-----:R-:W-:Y:S02]  /*c150*/  @P0 IMAD.MOV.U32 R4, RZ, RZ, R7 ;  /* 0x000000ffff040224 */ /* 0x001fe400078e0007 */
[----:B------:R-:W2:Y:S01]  /*c160*/  LDL R7, [R1+0x91c] ;  /* 0x00091c0001077983 */ /* 0x000ea20000100800 */
[----:B------:R-:W-:-:S02]  /*c170*/  ISETP.GT.U32.AND P3, PT, R72, R101, PT ;  /* 0x000000654800720c */ /* 0x000fc40003f64070 */
[C---:B------:R-:W-:Y:S02]  /*c180*/  ISETP.GT.U32.AND P5, PT, R72.reuse, R102, PT ;  /* 0x000000664800720c */ /* 0x040fe40003fa4070 */
[----:B------:R-:W-:-:S09]  /*c190*/  ISETP.GT.U32.AND P4, PT, R72, R103, PT ;  /* 0x000000674800720c */ /* 0x000fd20003f84070 */
[--C-:B------:R-:W-:Y:S02]  /*c1a0*/  @!P3 IMAD.IADD R101, R101, 0x1, -R72.reuse ;  /* 0x000000016565b824 */ /* 0x100fe400078e0a48 */
[----:B------:R-:W-:-:S03]  /*c1b0*/  @!P5 IMAD.IADD R102, R102, 0x1, -R72 ;  /* 0x000000016666d824 */ /* 0x000fc600078e0a48 */
[----:B------:R-:W-:Y:S02]  /*c1c0*/  ISETP.GT.U32.AND P3, PT, R72, R101, PT ;  /* 0x000000654800720c */ /* 0x000fe40003f64070 */
[----:B---3--:R-:W-:Y:S02]  /*c1d0*/  ISETP.GE.AND P5, PT, R8, RZ, PT ;  /* 0x000000ff0800720c */ /* 0x008fe40003fa6270 */
[----:B------:R-:W-:Y:S01]  /*c1e0*/  SEL R100, R75, R100, !P1 ;  /* 0x000000644b647207 */ /* 0x000fe20004800000 */
[----:B------:R-:W-:-:S04]  /*c1f0*/  @!P4 IMAD.IADD R103, R103, 0x1, -R72 ;  /* 0x000000016767c824 */ /* 0x000fc800078e0a48 */
[----:B------:R-:W-:-:S04]  /*c200*/  IMAD R100, R100, UR5, RZ ;  /* 0x0000000564647c24 */ /* 0x000fc8000f8e02ff */
[----:B------:R-:W-:Y:S01]  /*c210*/  @!P3 IMAD.IADD R101, R101, 0x1, -R72 ;  /* 0x000000016565b824 */ /* 0x000fe200078e0a48 */
[----:B------:R-:W-:Y:S01]  /*c220*/  ISETP.GT.U32.AND P3, PT, R72, R102, PT ;  /* 0x000000664800720c */ /* 0x000fe20003f64070 */
[----:B------:R-:W0:Y:S01]  /*c230*/  LDCU UR5, c[0x0][0x3b0] ;  /* 0x00007600ff0577ac */ /* 0x000e220008000800 */
[----:B------:R-:W-:Y:S01]  /*c240*/  LEA R8, P6, R100, R69, 0x1 ;  /* 0x0000004564087211 */ /* 0x000fe200078c08ff */
[----:B------:R-:W-:Y:S01]  /*c250*/  @!P5 IMAD.MOV R101, RZ, RZ, -R101 ;  /* 0x000000ffff65d224 */ /* 0x000fe200078e0a65 */
[----:B------:R-:W-:Y:S02]  /*c260*/  ISETP.GT.U32.AND P4, PT, R72, R103, PT ;  /* 0x000000674800720c */ /* 0x000fe40003f84070 */
[----:B------:R-:W-:Y:S02]  /*c270*/  PRMT R144, RZ, 0x7610, R144 ;  /* 0x00007610ff907816 */ /* 0x000fe40000000090 */
[----:B------:R-:W-:Y:S02]  /*c280*/  LEA.HI.X.SX32 R43, R100, R68, 0x1, P6 ;  /* 0x00000044642b7211 */ /* 0x000fe400030f0eff */
[----:B------:R-:W-:-:S02]  /*c290*/  ISETP.GT.U32.AND P5, PT, R72, R104, PT ;  /* 0x000000684800720c */ /* 0x000fc40003fa4070 */
[----:B------:R-:W-:Y:S01]  /*c2a0*/  SEL R101, R75, R101, !P1 ;  /* 0x000000654b657207 */ /* 0x000fe20004800000 */
[----:B------:R1:W3:Y:S01]  /*c2b0*/  @P0 LDG.E.U16 R144, desc[UR20][R4.64] ;  /* 0x0000001404900981 */ /* 0x0002e2000c1e1500 */
[----:B------:R-:W-:Y:S02]  /*c2c0*/  PRMT R143, RZ, 0x7610, R143 ;  /* 0x00007610ff8f7816 */ /* 0x000fe4000000008f */
[----:B----4-:R-:W-:Y:S01]  /*c2d0*/  ISETP.GE.AND P6, PT, R44, RZ, PT ;  /* 0x000000ff2c00720c */ /* 0x010fe20003fc6270 */
[----:B------:R-:W-:Y:S02]  /*c2e0*/  IMAD R101, R101, UR7, RZ ;  /* 0x0000000765657c24 */ /* 0x000fe4000f8e02ff */
[--C-:B------:R-:W-:Y:S01]  /*c2f0*/  @!P3 IMAD.IADD R102, R102, 0x1, -R72.reuse ;  /* 0x000000016666b824 */ /* 0x100fe200078e0a48 */
[----:B------:R-:W-:Y:S01]  /*c300*/  STL [R1+0x208], R8 ;  /* 0x0002080801007387 */ /* 0x000fe20000100800 */
[----:B------:R-:W-:Y:S01]  /*c310*/  @!P4 IMAD.IADD R103, R103, 0x1, -R72 ;  /* 0x000000016767c824 */ /* 0x000fe200078e0a48 */
[----:B------:R-:W4:Y:S01]  /*c320*/  LDCU UR7, c[0x0][0x3b0] ;  /* 0x00007600ff0777ac */ /* 0x000f220008000800 */
[----:B-1----:R-:W-:-:S02]  /*c330*/  @P0 IMAD.MOV.U32 R4, RZ, RZ, R8 ;  /* 0x000000ffff040224 */ /* 0x002fc400078e0008 */
[----:B------:R-:W-:Y:S01]  /*c340*/  @P0 IMAD.MOV.U32 R5, RZ, RZ, R43 ;  /* 0x000000ffff050224 */ /* 0x000fe200078e002b */
[----:B------:R1:W-:Y:S04]  /*c350*/  STL [R1+0x204], R43 ;  /* 0x0002042b01007387 */ /* 0x0003e80000100800 */
[----:B------:R0:W3:Y:S01]  /*c360*/  @P0 LDG.E.U16 R143, desc[UR20][R4.64] ;  /* 0x00000014048f0981 */ /* 0x0000e2000c1e1500 */
[----:B------:R-:W-:Y:S02]  /*c370*/  @!P5 IMAD.IADD R104, R104, 0x1, -R72 ;  /* 0x000000016868d824 */ /* 0x000fe400078e0a48 */
[----:B------:R-:W-:Y:S01]  /*c380*/  @!P6 IMAD.MOV R102, RZ, RZ, -R102 ;  /* 0x000000ffff66e224 */ /* 0x000fe200078e0a66 */
[----:B-1----:R-:W3:Y:S01]  /*c390*/  LDL R43, [R1+0x8b8] ;  /* 0x0008b800012b7983 */ /* 0x002ee20000100800 */
[----:B0-----:R-:W-:-:S04]  /*c3a0*/  LEA R4, P4, R101, R69, 0x1 ;  /* 0x0000004565047211 */ /* 0x001fc800078808ff */
[----:B------:R-:W-:Y:S01]  /*c3b0*/  LEA.HI.X.SX32 R5, R101, R68, 0x1, P4 ;  /* 0x0000004465057211 */ /* 0x000fe200020f0eff */
[----:B------:R0:W-:Y:S01]  /*c3c0*/  STL [R1+0x248], R4 ;  /* 0x0002480401007387 */ /* 0x0001e20000100800 */
[----:B------:R-:W-:-:S03]  /*c3d0*/  ISETP.GT.U32.AND P6, PT, R72, R104, PT ;  /* 0x000000684800720c */ /* 0x000fc60003fc4070 */
[----:B------:R1:W-:Y:S01]  /*c3e0*/  STL [R1+0x244], R5 ;  /* 0x0002440501007387 */ /* 0x0003e20000100800 */
[----:B------:R-:W-:Y:S02]  /*c3f0*/  SEL R102, R75, R102, !P1 ;  /* 0x000000664b667207 */ /* 0x000fe40004800000 */
[----:B------:R-:W-:-:S03]  /*c400*/  PRMT R158, RZ, 0x7610, R158 ;  /* 0x00007610ff9e7816 */ /* 0x000fc6000000009e */
[----:B------:R-:W-:Y:S01]  /*c410*/  IMAD R102, R102, UR5, RZ ;  /* 0x0000000566667c24 */ /* 0x000fe2000f8e02ff */
[----:B------:R-:W-:Y:S01]  /*c420*/  PRMT R157, RZ, 0x7610, R157 ;  /* 0x00007610ff9d7816 */ /* 0x000fe2000000009d */
[----:B------:R-:W2:Y:S01]  /*c430*/  LDCU UR5, c[0x0][0x3b0] ;  /* 0x00007600ff0577ac */ /* 0x000ea20008000800 */
[----:B------:R0:W3:Y:S01]  /*c440*/  @P0 LDG.E.U16 R158, desc[UR20][R4.64] ;  /* 0x00000014049e0981 */ /* 0x0000e2000c1e1500 */
[----:B------:R-:W-:Y:S01]  /*c450*/  @!P6 IMAD.IADD R104, R104, 0x1, -R72 ;  /* 0x000000016868e824 */ /* 0x000fe200078e0a48 */
[----:B0-----:R-:W-:-:S04]  /*c460*/  LEA R4, P6, R102, R69, 0x1 ;  /* 0x0000004566047211 */ /* 0x001fc800078c08ff */
[----:B-1----:R-:W-:-:S05]  /*c470*/  LEA.HI.X.SX32 R5, R102, R68, 0x1, P6 ;  /* 0x0000004466057211 */ /* 0x002fca00030f0eff */
[----:B------:R0:W3:Y:S01]  /*c480*/  @P0 LDG.E.U16 R157, desc[UR20][R4.64] ;  /* 0x00000014049d0981 */ /* 0x0000e2000c1e1500 */
[----:B--2---:R-:W-:-:S03]  /*c490*/  ISETP.GE.AND P3, PT, R6, RZ, PT ;  /* 0x000000ff0600720c */ /* 0x004fc60003f66270 */
[----:B------:R-:W2:Y:S10]  /*c4a0*/  LDL R6, [R1+0x894] ;  /* 0x0008940001067983 */ /* 0x000eb40000100800 */
[----:B------:R-:W-:-:S05]  /*c4b0*/  @!P3 IMAD.MOV R103, RZ, RZ, -R103 ;  /* 0x000000ffff67b224 */ /* 0x000fca00078e0a67 */
[----:B------:R-:W-:-:S05]  /*c4c0*/  SEL R103, R75, R103, !P1 ;  /* 0x000000674b677207 */ /* 0x000fca0004800000 */
[----:B----4-:R-:W-:Y:S01]  /*c4d0*/  IMAD R103, R103, UR7, RZ ;  /* 0x0000000767677c24 */ /* 0x010fe2000f8e02ff */
[----:B------:R-:W-:Y:S01]  /*c4e0*/  STL [R1+0x288], R4 ;  /* 0x0002880401007387 */ /* 0x000fe20000100800 */
[C---:B------:R-:W-:Y:S01]  /*c4f0*/  ISETP.GT.U32.AND P5, PT, R72.reuse, R105, PT ;  /* 0x000000694800720c */ /* 0x040fe20003fa4070 */
[----:B------:R-:W1:Y:S01]  /*c500*/  LDCU UR7, c[0x0][0x3b0] ;  /* 0x00007600ff0777ac */ /* 0x000e620008000800 */
[----:B------:R-:W-:Y:S02]  /*c510*/  ISETP.GE.AND P3, PT, R7, RZ, PT ;  /* 0x000000ff0700720c */ /* 0x000fe40003f66270 */
[C---:B------:R-:W-:Y:S01]  /*c520*/  LEA R7, P6, R103.reuse, R69, 0x1 ;  /* 0x0000004567077211 */ /* 0x040fe200078c08ff */
[----:B------:R0:W-:Y:S03]  /*c530*/  STL [R1+0x284], R5 ;  /* 0x0002840501007387 */ /* 0x0001e60000100800 */
[----:B------:R-:W-:Y:S01]  /*c540*/  LEA.HI.X.SX32 R8, R103, R68, 0x1, P6 ;  /* 0x0000004467087211 */ /* 0x000fe200030f0eff */
[----:B------:R-:W-:Y:S04]  /*c550*/  STL [R1+0x2c8], R7 ;  /* 0x0002c80701007387 */ /* 0x000fe80000100800 */
[----:B------:R4:W-:Y:S01]  /*c560*/  STL [R1+0x2c4], R8 ;  /* 0x0002c40801007387 */ /* 0x0009e20000100800 */
[----:B0-----:R-:W-:Y:S01]  /*c570*/  @P0 IMAD.MOV.U32 R5, RZ, RZ, R8 ;  /* 0x000000ffff050224 */ /* 0x001fe200078e0008 */
[C---:B------:R-:W-:Y:S01]  /*c580*/  ISETP.GT.U32.AND P4, PT, R72.reuse, R106, PT ;  /* 0x0000006a4800720c */ /* 0x040fe20003f84070 */
[----:B------:R-:W-:Y:S01]  /*c590*/  @!P5 IMAD.IADD R105, R105, 0x1, -R72 ;  /* 0x000000016969d824 */ /* 0x000fe200078e0a48 */
[----:B------:R-:W2:Y:S04]  /*c5a0*/  LDL R44, [R1+0x884] ;  /* 0x00088400012c7983 */ /* 0x000ea80000100800 */
[----:B----4-:R-:W4:Y:S01]  /*c5b0*/  LDL R8, [R1+0x864] ;  /* 0x0008640001087983 */ /* 0x010f220000100800 */
[----:B------:R-:W-:Y:S01]  /*c5c0*/  @!P3 IMAD.MOV R104, RZ, RZ, -R104 ;  /* 0x000000ffff68b224 */ /* 0x000fe200078e0a68 */
[----:B------:R-:W-:-:S05]  /*c5d0*/  ISETP.GT.U32.AND P6, PT, R72, R105, PT ;  /* 0x000000694800720c */ /* 0x000fca0003fc4070 */
[----:B------:R-:W-:Y:S01]  /*c5e0*/  @!P4 IMAD.IADD R106, R106, 0x1, -R72 ;  /* 0x000000016a6ac824 */ /* 0x000fe200078e0a48 */
[C---:B------:R-:W-:Y:S02]  /*c5f0*/  ISETP.GT.U32.AND P4, PT, R72.reuse, R109, PT ;  /* 0x0000006d4800720c */ /* 0x040fe40003f84070 */
[----:B------:R-:W-:Y:S02]  /*c600*/  SEL R104, R75, R104, !P1 ;  /* 0x000000684b687207 */ /* 0x000fe40004800000 */
[----:B------:R-:W-:Y:S01]  /*c610*/  ISETP.GT.U32.AND P5, PT, R72, R106, PT ;  /* 0x0000006a4800720c */ /* 0x000fe20003fa4070 */
[----:B------:R-:W-:Y:S01]  /*c620*/  @P0 IMAD.MOV.U32 R4, RZ, RZ, R7 ;  /* 0x000000ffff040224 */ /* 0x000fe200078e0007 */
[----:B------:R-:W-:Y:S01]  /*c630*/  PRMT R142, RZ, 0x7610, R142 ;  /* 0x00007610ff8e7816 */ /* 0x000fe2000000008e */
[----:B------:R-:W-:Y:S01]  /*c640*/  IMAD R104, R104, UR11, RZ ;  /* 0x0000000b68687c24 */ /* 0x000fe2000f8e02ff */
[----:B------:R-:W4:Y:S01]  /*c650*/  LDL R7, [R1+0x8e0] ;  /* 0x0008e00001077983 */ /* 0x000f220000100800 */
[--C-:B------:R-:W-:Y:S01]  /*c660*/  @!P6 IMAD.IADD R105, R105, 0x1, -R72.reuse ;  /* 0x000000016969e824 */ /* 0x100fe200078e0a48 */
[----:B------:R-:W-:Y:S01]  /*c670*/  PRMT R141, RZ, 0x7610, R141 ;  /* 0x00007610ff8d7816 */ /* 0x000fe2000000008d */
[----:B------:R-:W0:Y:S01]  /*c680*/  LDCU UR11, c[0x0][0x3b0] ;  /* 0x00007600ff0b77ac */ /* 0x000e220008000800 */
[----:B------:R1:W4:Y:S01]  /*c690*/  @P0 LDG.E.U16 R142, desc[UR20][R4.64] ;  /* 0x00000014048e0981 */ /* 0x000322000c1e1500 */
[----:B------:R-:W-:-:S04]  /*c6a0*/  @!P4 IMAD.IADD R109, R109, 0x1, -R72 ;  /* 0x000000016d6dc824 */ /* 0x000fc800078e0a48 */
[----:B------:R-:W-:Y:S01]  /*c6b0*/  @!P5 IMAD.IADD R106, R106, 0x1, -R72 ;  /* 0x000000016a6ad824 */ /* 0x000fe200078e0a48 */
[----:B------:R-:W-:Y:S02]  /*c6c0*/  ISETP.GT.U32.AND P5, PT, R72, R108, PT ;  /* 0x0000006c4800720c */ /* 0x000fe40003fa4070 */
[----:B-1----:R-:W-:-:S04]  /*c6d0*/  LEA R4, P6, R104, R69, 0x1 ;  /* 0x0000004568047211 */ /* 0x002fc800078c08ff */
[----:B------:R-:W-:Y:S01]  /*c6e0*/  LEA.HI.X.SX32 R5, R104, R68, 0x1, P6 ;  /* 0x0000004468057211 */ /* 0x000fe200030f0eff */
[----:B------:R1:W-:Y:S01]  /*c6f0*/  STL [R1+0x300], R4 ;  /* 0x0003000401007387 */ /* 0x0003e20000100800 */
[----:B---3--:R-:W-:-:S03]  /*c700*/  ISETP.GE.AND P3, PT, R43, RZ, PT ;  /* 0x000000ff2b00720c */ /* 0x008fc60003f66270 */
[----:B------:R3:W-:Y:S02]  /*c710*/  STL [R1+0x2fc], R5 ;  /* 0x0002fc0501007387 */ /* 0x0007e40000100800 */
[----:B------:R-:W-:Y:S01]  /*c720*/  @!P5 IMAD.IADD R108, R108, 0x1, -R72 ;  /* 0x000000016c6cd824 */ /* 0x000fe200078e0a48 */
[----:B------:R-:W-:Y:S01]  /*c730*/  ISETP.GT.U32.AND P5, PT, R72, R109, PT ;  /* 0x0000006d4800720c */ /* 0x000fe20003fa4070 */
[----:B------:R1:W4:Y:S06]  /*c740*/  @P0 LDG.E.U16 R141, desc[UR20][R4.64] ;  /* 0x00000014048d0981 */ /* 0x00032c000c1e1500 */
[----:B------:R-:W-:-:S05]  /*c750*/  @!P3 IMAD.MOV R106, RZ, RZ, -R106 ;  /* 0x000000ffff6ab224 */ /* 0x000fca00078e0a6a */
[----:B------:R-:W-:-:S05]  /*c760*/  SEL R106, R75, R106, !P1 ;  /* 0x0000006a4b6a7207 */ /* 0x000fca0004800000 */
[----:B------:R-:W-:Y:S02]  /*c770*/  IMAD R106, R106, UR5, RZ ;  /* 0x000000056a6a7c24 */ /* 0x000fe4000f8e02ff */
[----:B------:R-:W-:Y:S01]  /*c780*/  @!P5 IMAD.IADD R109, R109, 0x1, -R72 ;  /* 0x000000016d6dd824 */ /* 0x000fe200078e0a48 */
[----:B------:R-:W-:Y:S01]  /*c790*/  PRMT R71, RZ, 0x7610, R71 ;  /* 0x00007610ff477816 */ /* 0x000fe20000000047 */
[----:B------:R-:W0:Y:S01]  /*c7a0*/  LDCU UR5, c[0x0][0x3b0] ;  /* 0x00007600ff0577ac */ /* 0x000e220008000800 */
[----:B------:R-:W-:-:S04]  /*c7b0*/  LEA R43, P6, R106, R69, 0x1 ;  /* 0x000000456a2b7211 */ /* 0x000fc800078c08ff */
[----:B------:R-:W-:Y:S01]  /*c7c0*/  LEA.HI.X.SX32 R45, R106, R68, 0x1, P6 ;  /* 0x000000446a2d7211 */ /* 0x000fe200030f0eff */
[----:B-1----:R-:W-:-:S04]  /*c7d0*/  @P0 IMAD.MOV.U32 R4, RZ, RZ, R43 ;  /* 0x000000ffff040224 */ /* 0x002fc800078e002b */
[----:B---3--:R-:W-:-:S05]  /*c7e0*/  @P0 IMAD.MOV.U32 R5, RZ, RZ, R45 ;  /* 0x000000ffff050224 */ /* 0x008fca00078e002d */
[----:B------:R1:W3:Y:S01]  /*c7f0*/  @P0 LDG.E.U16 R71, desc[UR20][R4.64] ;  /* 0x0000001404470981 */ /* 0x0002e2000c1e1500 */
[----:B--2---:R-:W-:-:S03]  /*c800*/  ISETP.GE.AND P4, PT, R6, RZ, PT ;  /* 0x000000ff0600720c */ /* 0x004fc60003f86270 */
[----:B------:R-:W2:Y:S10]  /*c810*/  LDL R6, [R1+0x8f4] ;  /* 0x0008f40001067983 */ /* 0x000eb40000100800 */
[----:B------:R-:W-:-:S05]  /*c820*/  @!P4 IMAD.MOV R105, RZ, RZ, -R105 ;  /* 0x000000ffff69c224 */ /* 0x000fca00078e0a69 */
[----:B------:R-:W-:-:S05]  /*c830*/  SEL R105, R75, R105, !P1 ;  /* 0x000000694b697207 */ /* 0x000fca0004800000 */
[----:B------:R-:W-:Y:S01]  /*c840*/  IMAD R105, R105, UR7, RZ ;  /* 0x0000000769697c24 */ /* 0x000fe2000f8e02ff */
[----:B------:R0:W-:Y:S01]  /*c850*/  STL [R1+0x338], R43 ;  /* 0x0003382b01007387 */ /* 0x0001e20000100800 */
[----:B----4-:R-:W-:Y:S01]  /*c860*/  ISETP.GE.AND P6, PT, R8, RZ, PT ;  /* 0x000000ff0800720c */ /* 0x010fe20003fc6270 */
[----:B------:R-:W4:Y:S02]  /*c870*/  LDCU UR7, c[0x0][0x3b0] ;  /* 0x00007600ff0777ac */ /* 0x000f240008000800 */
[C---:B------:R-:W-:Y:S01]  /*c880*/  LEA R8, P5, R105.reuse, R69, 0x1 ;  /* 0x0000004569087211 */ /* 0x040fe200078a08ff */
[----:B------:R-:W-:Y:S03]  /*c890*/  STL [R1+0x334], R45 ;  /* 0x0003342d01007387 */ /* 0x000fe60000100800 */
[----:B0-----:R-:W-:Y:S01]  /*c8a0*/  LEA.HI.X.SX32 R43, R105, R68, 0x1, P5 ;  /* 0x00000044692b7211 */ /* 0x001fe200028f0eff */
[----:B------:R-:W-:Y:S04]  /*c8b0*/  STL [R1+0x370], R8 ;  /* 0x0003700801007387 */ /* 0x000fe80000100800 */
[----:B------:R0:W-:Y:S01]  /*c8c0*/  STL [R1+0x36c], R43 ;  /* 0x00036c2b01007387 */ /* 0x0001e20000100800 */
[----:B-1----:R-:W-:-:S03]  /*c8d0*/  @P0 IMAD.MOV.U32 R5, RZ, RZ, R43 ;  /* 0x000000ffff050224 */ /* 0x002fc600078e002b */
[----:B0-----:R-:W3:Y:S01]  /*c8e0*/  LDL R43, [R1+0x920] ;  /* 0x00092000012b7983 */ /* 0x001ee20000100800 */
[C---:B------:R-:W-:Y:S02]  /*c8f0*/  ISETP.GT.U32.AND P3, PT, R72.reuse, R107, PT ;  /* 0x0000006b4800720c */ /* 0x040fe40003f64070 */
[----:B------:R-:W-:Y:S02]  /*c900*/  ISETP.GT.U32.AND P4, PT, R72, R108, PT ;  /* 0x0000006c4800720c */ /* 0x000fe40003f84070 */
[----:B------:R-:W-:Y:S01]  /*c910*/  ISETP.GE.AND P5, PT, R44, RZ, PT ;  /* 0x000000ff2c00720c */ /* 0x000fe20003fa6270 */
[----:B------:R-:W-:Y:S01]  /*c920*/  @!P6 IMAD.MOV R109, RZ, RZ, -R109 ;  /* 0x000000ffff6de224 */ /* 0x000fe200078e0a6d */
[----:B------:R-:W3:Y:S07]  /*c930*/  LDL R44, [R1+0x950] ;  /* 0x00095000012c7983 */ /* 0x000eee0000100800 */
[--C-:B------:R-:W-:Y:S01]  /*c940*/  @!P3 IMAD.IADD R107, R107, 0x1, -R72.reuse ;  /* 0x000000016b6bb824 */ /* 0x100fe200078e0a48 */
[----:B------:R-:W-:Y:S01]  /*c950*/  ISETP.GT.U32.AND P3, PT, R72, R110, PT ;  /* 0x0000006e4800720c */ /* 0x000fe20003f64070 */
[----:B------:R-:W-:-:S03]  /*c960*/  @!P4 IMAD.IADD R108, R108, 0x1, -R72 ;  /* 0x000000016c6cc824 */ /* 0x000fc600078e0a48 */
[C---:B------:R-:W-:Y:S01]  /*c970*/  ISETP.GT.U32.AND P4, PT, R72.reuse, R107, PT ;  /* 0x0000006b4800720c */ /* 0x040fe20003f84070 */
[----:B------:R-:W-:Y:S01]  /*c980*/  @!P5 IMAD.MOV R108, RZ, RZ, -R108 ;  /* 0x000000ffff6cd224 */ /* 0x000fe200078e0a6c */
[----:B------:R-:W-:-:S07]  /*c990*/  ISETP.GT.U32.AND P5, PT, R72, R112, PT ;  /* 0x000000704800720c */ /* 0x000fce0003fa4070 */
[--C-:B------:R-:W-:Y:S01]  /*c9a0*/  @!P3 IMAD.IADD R110, R110, 0x1, -R72.reuse ;  /* 0x000000016e6eb824 */ /* 0x100fe200078e0a48 */
[----:B------:R-:W-:Y:S02]  /*c9b0*/  ISETP.GE.AND P3, PT, R7, RZ, PT ;  /* 0x000000ff0700720c */ /* 0x000fe40003f66270 */
[----:B------:R-:W-:Y:S01]  /*c9c0*/  SEL R109, R75, R109, !P1 ;  /* 0x0000006d4b6d7207 */ /* 0x000fe20004800000 */
[----:B------:R-:W-:Y:S01]  /*c9d0*/  @!P4 IMAD.IADD R107, R107, 0x1, -R72 ;  /* 0x000000016b6bc824 */ /* 0x000fe200078e0a48 */
[----:B------:R-:W-:Y:S02]  /*c9e0*/  ISETP.GT.U32.AND P6, PT, R72, R110, PT ;  /* 0x0000006e4800720c */ /* 0x000fe40003fc4070 */
[----:B------:R-:W-:Y:S01]  /*c9f0*/  SEL R108, R75, R108, !P1 ;  /* 0x0000006c4b6c7207 */ /* 0x000fe20004800000 */
[----:B------:R-:W-:Y:S01]  /*ca00*/  IMAD R109, R109, UR4, RZ ;  /* 0x000000046d6d7c24 */ /* 0x000fe2000f8e02ff */
[----:B------:R-:W-:Y:S01]  /*ca10*/  PRMT R70, RZ, 0x7610, R70 ;  /* 0x00007610ff467816 */ /* 0x000fe20000000046 */
[----:B------:R-:W-:Y:S01]  /*ca20*/  @!P5 IMAD.IADD R112, R112, 0x1, -R72 ;  /* 0x000000017070d824 */ /* 0x000fe200078e0a48 */
[----:B------:R-:W-:Y:S01]  /*ca30*/  PRMT R3, RZ, 0x7610, R3 ;  /* 0x00007610ff037816 */ /* 0x000fe20000000003 */
[----:B------:R-:W-:Y:S01]  /*ca40*/  @P0 IMAD.MOV.U32 R4, RZ, RZ, R8 ;  /* 0x000000ffff040224 */ /* 0x000fe200078e0008 */
[----:B------:R-:W3:Y:S01]  /*ca50*/  LDL R7, [R1+0x9b0] ;  /* 0x0009b00001077983 */ /* 0x000ee20000100800 */
[----:B------:R-:W-:Y:S01]  /*ca60*/  @!P3 IMAD.MOV R107, RZ, RZ, -R107 ;  /* 0x000000ffff6bb224 */ /* 0x000fe200078e0a6b */
[----:B------:R-:W-:-:S03]  /*ca70*/  ISETP.GT.U32.AND P3, PT, R72, R111, PT ;  /* 0x0000006f4800720c */ /* 0x000fc60003f64070 */
[--C-:B------:R-:W-:Y:S01]  /*ca80*/  @!P6 IMAD.IADD R110, R110, 0x1, -R72.reuse ;  /* 0x000000016e6ee824 */ /* 0x100fe200078e0a48 */
[----:B------:R-:W-:Y:S01]  /*ca90*/  LEA R146, P6, R109, R69, 0x1 ;  /* 0x000000456d927211 */ /* 0x000fe200078c08ff */
[----:B------:R-:W-:Y:S01]  /*caa0*/  IMAD R108, R108, UR4, RZ ;  /* 0x000000046c6c7c24 */ /* 0x000fe2000f8e02ff */
[----:B------:R-:W-:Y:S01]  /*cab0*/  SEL R107, R75, R107, !P1 ;  /* 0x0000006b4b6b7207 */ /* 0x000fe20004800000 */
[----:B------:R0:W3:Y:S01]  /*cac0*/  @P0 LDG.E.U16 R70, desc[UR20][R4.64] ;  /* 0x0000001404460981 */ /* 0x0000e2000c1e1500 */
[----:B------:R-:W-:Y:S02]  /*cad0*/  LEA.HI.X.SX32 R145, R109, R68, 0x1, P6 ;  /* 0x000000446d917211 */ /* 0x000fe400030f0eff */
[----:B------:R-:W-:Y:S01]  /*cae0*/  ISETP.GT.U32.AND P6, PT, R72, R112, PT ;  /* 0x000000704800720c */ /* 0x000fe20003fc4070 */
[----:B------:R-:W-:Y:S01]  /*caf0*/  IMAD R107, R107, UR5, RZ ;  /* 0x000000056b6b7c24 */ /* 0x000fe2000f8e02ff */
[C---:B------:R-:W-:Y:S01]  /*cb00*/  LEA R162, P5, R108.reuse, R69, 0x1 ;  /* 0x000000456ca27211 */ /* 0x040fe200078a08ff */
[----:B------:R-:W-:Y:S01]  /*cb10*/  @!P3 IMAD.IADD R111, R111, 0x1, -R72 ;  /* 0x000000016f6fb824 */ /* 0x000fe200078e0a48 */
[----:B------:R-:W-:Y:S01]  /*cb20*/  PRMT R2, RZ, 0x7610, R2 ;  /* 0x00007610ff027816 */ /* 0x000fe20000000002 */
[----:B------:R-:W3:Y:S01]  /*cb30*/  LDL R8, [R1+0x984] ;  /* 0x0009840001087983 */ /* 0x000ee20000100800 */
[----:B------:R-:W-:Y:S01]  /*cb40*/  LEA.HI.X.SX32 R161, R108, R68, 0x1, P5 ;  /* 0x000000446ca17211 */ /* 0x000fe200028f0eff */
[----:B0-----:R-:W-:-:S02]  /*cb50*/  @P0 IMAD.MOV.U32 R4, RZ, RZ, R146 ;  /* 0x000000ffff040224 */ /* 0x001fc400078e0092 */
[----:B------:R-:W-:Y:S01]  /*cb60*/  @P0 IMAD.MOV.U32 R5, RZ, RZ, R145 ;  /* 0x000000ffff050224 */ /* 0x000fe200078e0091 */
[C---:B------:R-:W-:Y:S01]  /*cb70*/  LEA R45, P3, R107.reuse, R69, 0x1 ;  /* 0x000000456b2d7211 */ /* 0x040fe200078608ff */
[----:B------:R-:W0:Y:S03]  /*cb80*/  LDCU UR5, c[0x0][0x3b0] ;  /* 0x00007600ff0577ac */ /* 0x000e260008000800 */
[----:B------:R1:W3:Y:S01]  /*cb90*/  @P0 LDG.E.U16 R3, desc[UR20][R4.64] ;  /* 0x0000001404030981 */ /* 0x0002e2000c1e1500 */
[----:B------:R-:W-:Y:S01]  /*cba0*/  LEA.HI.X.SX32 R147, R107, R68, 0x1, P3 ;  /* 0x000000446b937211 */ /* 0x000fe200018f0eff */
[----:B------:R-:W-:Y:S01]  /*cbb0*/  @!P6 IMAD.IADD R112, R112, 0x1, -R72 ;  /* 0x000000017070e824 */ /* 0x000fe200078e0a48 */
[----:B------:R-:W-:Y:S01]  /*cbc0*/  PRMT R108, RZ, 0x7610, R108 ;  /* 0x00007610ff6c7816 */ /* 0x000fe2000000006c */
[----:B-1----:R-:W-:Y:S02]  /*cbd0*/  @P0 IMAD.MOV.U32 R4, RZ, RZ, R162 ;  /* 0x000000ffff040224 */ /* 0x002fe400078e00a2 */
[----:B------:R-:W-:Y:S01]  /*cbe0*/  @P0 IMAD.MOV.U32 R5, RZ, RZ, R161 ;  /* 0x000000ffff050224 */ /* 0x000fe200078e00a1 */
[----:B------:R-:W-:Y:S04]  /*cbf0*/  STL [R1+0x30], R45 ;  /* 0x0000302d01007387 */ /* 0x000fe80000100800 */
[----:B------:R1:W3:Y:S02]  /*cc00*/  @P0 LDG.E.U16 R2, desc[UR20][R4.64] ;  /* 0x0000001404020981 */ /* 0x0002e4000c1e1500 */
[----:B-1----:R-:W-:-:S02]  /*cc10*/  @P0 IMAD.MOV.U32 R4, RZ, RZ, R45 ;  /* 0x000000ffff040224 */ /* 0x002fc400078e002d */
[----:B------:R-:W-:-:S05]  /*cc20*/  @P0 IMAD.MOV.U32 R5, RZ, RZ, R147 ;  /* 0x000000ffff050224 */ /* 0x000fca00078e0093 */
[----:B------:R1:W3:Y:S01]  /*cc30*/  @P0 LDG.E.U16 R108, desc[UR20][R4.64] ;  /* 0x00000014046c0981 */ /* 0x0002e2000c1e1500 */
[----:B--2---:R-:W-:-:S13]  /*cc40*/  ISETP.GE.AND P4, PT, R6, RZ, PT ;  /* 0x000000ff0600720c */ /* 0x004fda0003f86270 */
[----:B------:R-:W-:-:S05]  /*cc50*/  @!P4 IMAD.MOV R110, RZ, RZ, -R110 ;  /* 0x000000ffff6ec224 */ /* 0x000fca00078e0a6e */
[----:B------:R-:W-:-:S05]  /*cc60*/  SEL R110, R75, R110, !P1 ;  /* 0x0000006e4b6e7207 */ /* 0x000fca0004800000 */
[----:B----4-:R-:W-:Y:S01]  /*cc70*/  IMAD R110, R110, UR7, RZ ;  /* 0x000000076e6e7c24 */ /* 0x010fe2000f8e02ff */
[----:B---3--:R-:W-:Y:S01]  /*cc80*/  ISETP.GE.AND P3, PT, R43, RZ, PT ;  /* 0x000000ff2b00720c */ /* 0x008fe20003f66270 */
[----:B------:R-:W2:Y:S03]  /*cc90*/  LDCU UR7, c[0x0][0x3b0] ;  /* 0x00007600ff0777ac */ /* 0x000ea60008000800 */
[----:B------:R-:W-:-:S04]  /*cca0*/  LEA R6, P6, R110, R69, 0x1 ;  /* 0x000000456e067211 */ /* 0x000fc800078c08ff */
[----:B------:R-:W-:Y:S01]  /*ccb0*/  LEA.HI.X.SX32 R43, R110, R68, 0x1, P6 ;  /* 0x000000446e2b7211 */ /* 0x000fe200030f0eff */
[----:B------:R3:W-:Y:S01]  /*ccc0*/  STL [R1+0x70], R6 ;  /* 0x0000700601007387 */ /* 0x0007e20000100800 */
[----:B-1----:R-:W-:-:S03]  /*ccd0*/  @P0 IMAD.MOV.U32 R4, RZ, RZ, R6 ;  /* 0x000000ffff040224 */ /* 0x002fc600078e0006 */
[----:B------:R-:W-:Y:S04]  /*cce0*/  STL [R1+0x2c], R147 ;  /* 0x00002c9301007387 */ /* 0x000fe80000100800 */
[----:B------:R-:W-:Y:S04]  /*ccf0*/  STL [R1+0x6c], R43 ;  /* 0x00006c2b01007387 */ /* 0x000fe80000100800 */
[----:B---3--:R-:W3:Y:S01]  /*cd00*/  LDL R6, [R1+0x9e0] ;  /* 0x0009e00001067983 */ /* 0x008ee20000100800 */
[C---:B------:R-:W-:Y:S02]  /*cd10*/  ISETP.GT.U32.AND P4, PT, R72.reuse, R113, PT ;  /* 0x000000714800720c */ /* 0x040fe40003f84070 */
[----:B------:R-:W-:-:S02]  /*cd20*/  ISETP.GT.U32.AND P5, PT, R72, R115, PT ;  /* 0x000000734800720c */ /* 0x000fc40003fa4070 */
[----:B------:R-:W-:-:S09]  /*cd30*/  ISETP.GE.AND P6, PT, R44, RZ, PT ;  /* 0x000000ff2c00720c */ /* 0x000fd20003fc6270 */
[--C-:B------:R-:W-:Y:S01]  /*cd40*/  @!P4 IMAD.IADD R113, R113, 0x1, -R72.reuse ;  /* 0x000000017171c824 */ /* 0x100fe200078e0a48 */
[----:B------:R-:W-:Y:S01]  /*cd50*/  ISETP.GT.U32.AND P4, PT, R72, R111, PT ;  /* 0x0000006f4800720c */ /* 0x000fe20003f84070 */
[----:B------:R-:W-:-:S03]  /*cd60*/  @!P5 IMAD.IADD R115, R115, 0x1, -R72 ;  /* 0x000000017373d824 */ /* 0x000fc600078e0a48 */
[C---:B------:R-:W-:Y:S01]  /*cd70*/  ISETP.GT.U32.AND P5, PT, R72.reuse, R113, PT ;  /* 0x000000714800720c */ /* 0x040fe20003fa4070 */
[----:B------:R-:W-:Y:S01]  /*cd80*/  @!P3 IMAD.MOV R112, RZ, RZ, -R112 ;  /* 0x000000ffff70b224 */ /* 0x000fe200078e0a70 */
[----:B------:R-:W-:-:S07]  /*cd90*/  ISETP.GT.U32.AND P3, PT, R72, R114, PT ;  /* 0x000000724800720c */ /* 0x000fce0003f64070 */
[----:B------:R-:W-:Y:S01]  /*cda0*/  @!P4 IMAD.IADD R111, R111, 0x1, -R72 ;  /* 0x000000016f6fc824 */ /* 0x000fe200078e0a48 */
[----:B------:R-:W-:-:S03]  /*cdb0*/  ISETP.GT.U32.AND P4, PT, R72, R115, PT ;  /* 0x000000734800720c */ /* 0x000fc60003f84070 */
[----:B------:R-:W-:Y:S01]  /*cdc0*/  @!P6 IMAD.MOV R111, RZ, RZ, -R111 ;  /* 0x000000ffff6fe224 */ /* 0x000fe200078e0a6f */
[C---:B------:R-:W-:Y:S01]  /*cdd0*/  SEL R112, R75.reuse, R112, !P1 ;  /* 0x000000704b707207 */ /* 0x040fe20004800000 */
[----:B------:R-:W-:Y:S01]  /*cde0*/  @P0 IMAD.MOV.U32 R5, RZ, RZ, R43 ;  /* 0x000000ffff050224 */ /* 0x000fe200078e002b */
[----:B------:R-:W-:Y:S02]  /*cdf0*/  PRMT R107, RZ, 0x7610, R107 ;  /* 0x00007610ff6b7816 */ /* 0x000fe4000000006b */
[----:B------:R-:W-:Y:S01]  /*ce00*/  SEL R111, R75, R111, !P1 ;  /* 0x0000006f4b6f7207 */ /* 0x000fe20004800000 */
[----:B------:R-:W-:Y:S02]  /*ce10*/  IMAD R112, R112, UR11, RZ ;  /* 0x0000000b70707c24 */ /* 0x000fe4000f8e02ff */
[--C-:B------:R-:W-:Y:S01]  /*ce20*/  @!P5 IMAD.IADD R113, R113, 0x1, -R72.reuse ;  /* 0x000000017171d824 */ /* 0x100fe200078e0a48 */
[----:B------:R-:W-:Y:S01]  /*ce30*/  ISETP.GE.AND P5, PT, R7, RZ, PT ;  /* 0x000000ff0700720c */ /* 0x000fe20003fa6270 */
[----:B0-----:R-:W-:Y:S01]  /*ce40*/  IMAD R111, R111, UR5, RZ ;  /* 0x000000056f6f7c24 */ /* 0x001fe2000f8e02ff */
[----:B------:R0:W4:Y:S01]  /*ce50*/  @P0 LDG.E.U16 R107, desc[UR20][R4.64] ;  /* 0x00000014046b0981 */ /* 0x000122000c1e1500 */
[----:B------:R-:W-:-:S02]  /*ce60*/  @!P4 IMAD.IADD R115, R115, 0x1, -R72 ;  /* 0x000000017373c824 */ /* 0x000fc400078e0a48 */
[----:B------:R-:W-:Y:S01]  /*ce70*/  @!P3 IMAD.IADD R114, R114, 0x1, -R72 ;  /* 0x000000017272b824 */ /* 0x000fe200078e0a48 */
[CC--:B------:R-:W-:Y:S01]  /*ce80*/  LEA R7, P3, R111.reuse, R69.reuse, 0x1 ;  /* 0x000000456f077211 */ /* 0x0c0fe200078608ff */
[----:B------:R-:W1:Y:S01]  /*ce90*/  LDCU UR5, c[0x0][0x3b0] ;  /* 0x00007600ff0577ac */ /* 0x000e620008000800 */
[----:B------:R-:W-:Y:S02]  /*cea0*/  ISETP.GE.AND P6, PT, R8, RZ, PT ;  /* 0x000000ff0800720c */ /* 0x000fe40003fc6270 */
[----:B------:R-:W-:Y:S01]  /*ceb0*/  PRMT R106, RZ, 0x7610, R106 ;  /* 0x00007610ff6a7816 */ /* 0x000fe2000000006a */
[----:B------:R-:W1:Y:S01]  /*cec0*/  LDCU UR11, c[0x0][0x3b0] ;  /* 0x00007600ff0b77ac */ /* 0x000e620008000800 */
[C---:B0-----:R-:W-:Y:S02]  /*ced0*/  LEA R4, P4, R112.reuse, R69, 0x1 ;  /* 0x0000004570047211 */ /* 0x041fe400078808ff */
[-C--:B------:R-:W-:Y:S02]  /*cee0*/  LEA.HI.X.SX32 R8, R111, R68.reuse, 0x1, P3 ;  /* 0x000000446f087211 */ /* 0x080fe400018f0eff */
[----:B------:R-:W-:Y:S01]  /*cef0*/  LEA.HI.X.SX32 R5, R112, R68, 0x1, P4 ;  /* 0x0000004470057211 */ /* 0x000fe200020f0eff */
[----:B------:R-:W-:Y:S01]  /*cf00*/  STL [R1+0xb0], R4 ;  /* 0x0000b00401007387 */ /* 0x000fe20000100800 */
[----:B------:R-:W-:-:S03]  /*cf10*/  @!P5 IMAD.MOV R115, RZ, RZ, -R115 ;  /* 0x000000ffff73d224 */ /* 0x000fc600078e0a73 */
[----:B------:R-:W-:Y:S04]  /*cf20*/  STL [R1+0xf0], R7 ;  /* 0x0000f00701007387 */ /* 0x000fe80000100800 */
[----:B------:R0:W-:Y:S04]  /*cf30*/  STL [R1+0xac], R5 ;  /* 0x0000ac0501007387 */ /* 0x0001e80000100800 */
[----:B------:R0:W-:Y:S01]  /*cf40*/  STL [R1+0xec], R8 ;  /* 0x0000ec0801007387 */ /* 0x0001e20000100800 */
[C---:B------:R-:W-:Y:S01]  /*cf50*/  ISETP.GT.U32.AND P4, PT, R72.reuse, R114, PT ;  /* 0x000000724800720c */ /* 0x040fe20003f84070 */
[----:B------:R-:W-:Y:S01]  /*cf60*/  @!P6 IMAD.MOV R113, RZ, RZ, -R113 ;  /* 0x000000ffff71e224 */ /* 0x000fe200078e0a71 */
[----:B------:R-:W-:Y:S01]  /*cf70*/  ISETP.GT.U32.AND P3, PT, R72, R117, PT ;  /* 0x000000754800720c */ /* 0x000fe20003f64070 */
[----:B------:R0:W4:Y:S01]  /*cf80*/  @P0 LDG.E.U16 R106, desc[UR20][R4.64] ;  /* 0x00000014046a0981 */ /* 0x000122000c1e1500 */
[----:B---3--:R-:W-:-:S03]  /*cf90*/  ISETP.GE.AND P5, PT, R6, RZ, PT ;  /* 0x000000ff0600720c */ /* 0x008fc60003fa6270 */
[----:B------:R-:W3:Y:S01]  /*cfa0*/  LDL R6, [R1+0x9dc] ;  /* 0x0009dc0001067983 */ /* 0x000ee20000100800 */
[----:B0-----:R-:W-:-:S03]  /*cfb0*/  @P0 IMAD.MOV.U32 R5, RZ, RZ, R8 ;  /* 0x000000ffff050224 */ /* 0x001fc600078e0008 */
[----:B------:R-:W4:Y:S01]  /*cfc0*/  LDL R8, [R1+0xa14] ;  /* 0x000a140001087983 */ /* 0x000f220000100800 */
[----:B------:R-:W-:Y:S02]  /*cfd0*/  ISETP.GT.U32.AND P6, PT, R72, R118, PT ;  /* 0x000000764800720c */ /* 0x000fe40003fc4070 */
[C---:B------:R-:W-:Y:S02]  /*cfe0*/  SEL R113, R75.reuse, R113, !P1 ;  /* 0x000000714b717207 */ /* 0x040fe40004800000 */
[----:B------:R-:W-:Y:S01]  /*cff0*/  SEL R115, R75, R115, !P1 ;  /* 0x000000734b737207 */ /* 0x000fe20004800000 */
[----:B------:R-:W-:Y:S01]  /*d000*/  @P0 IMAD.MOV.U32 R4, RZ, RZ, R7 ;  /* 0x000000ffff040224 */ /* 0x000fe200078e0007 */
[----:B------:R-:W-:Y:S01]  /*d010*/  PRMT R105, RZ, 0x7610, R105 ;  /* 0x00007610ff697816 */ /* 0x000fe20000000069 */
[----:B--2---:R-:W-:Y:S01]  /*d020*/  IMAD R113, R113, UR7, RZ ;  /* 0x0000000771717c24 */ /* 0x004fe2000f8e02ff */
[----:B------:R-:W-:Y:S01]  /*d030*/  PRMT R104, RZ, 0x7610, R104 ;  /* 0x00007610ff687816 */ /* 0x000fe20000000068 */
[--C-:B------:R-:W-:Y:S01]  /*d040*/  @!P4 IMAD.IADD R114, R114, 0x1, -R72.reuse ;  /* 0x000000017272c824 */ /* 0x100fe200078e0a48 */
[----:B------:R-:W2:Y:S01]  /*d050*/  LDL R7, [R1+0x9a0] ;  /* 0x0009a00001077983 */ /* 0x000ea20000100800 */
[----:B------:R-:W-:Y:S01]  /*d060*/  IMAD R115, R115, UR12, RZ ;  /* 0x0000000c73737c24 */ /* 0x000fe2000f8e02ff */
[----:B------:R-:W-:Y:S01]  /*d070*/  PRMT R103, RZ, 0x7610, R103 ;  /* 0x00007610ff677816 */ /* 0x000fe20000000067 */
[----:B------:R-:W-:Y:S01]  /*d080*/  @!P3 IMAD.IADD R117, R117, 0x1, -R72 ;  /* 0x000000017575b824 */ /* 0x000fe200078e0a48 */
[----:B------:R0:W2:Y:S01]  /*d090*/  @P0 LDG.E.U16 R105, desc[UR20][R4.64] ;  /* 0x0000001404690981 */ /* 0x0000a2000c1e1500 */
[----:B------:R-:W-:Y:S01]  /*d0a0*/  @!P5 IMAD.MOV R114, RZ, RZ, -R114 ;  /* 0x000000ffff72d224 */ /* 0x000fe200078e0a72 */
[----:B------:R-:W-:Y:S01]  /*d0b0*/  LEA R43, P5, R115, R69, 0x1 ;  /* 0x00000045732b7211 */ /* 0x000fe200078a08ff */
[----:B------:R-:W-:Y:S01]  /*d0c0*/  @!P6 IMAD.IADD R118, R118, 0x1, -R72 ;  /* 0x000000017676e824 */ /* 0x000fe200078e0a48 */
[----:B------:R-:W-:Y:S01]  /*d0d0*/  ISETP.GT.U32.AND P6, PT, R72, R117, PT ;  /* 0x000000754800720c */ /* 0x000fe20003fc4070 */
[----:B------:R-:W2:Y:S01]  /*d0e0*/  LDCU UR7, c[0x0][0x3b0] ;  /* 0x00007600ff0777ac */ /* 0x000ea20008000800 */
[----:B------:R-:W-:-:S02]  /*d0f0*/  PRMT R102, RZ, 0x7610, R102 ;  /* 0x00007610ff667816 */ /* 0x000fc40000000066 */
[----:B------:R-:W-:Y:S01]  /*d100*/  PRMT R101, RZ, 0x7610, R101 ;  /* 0x00007610ff657816 */ /* 0x000fe20000000065 */
[----:B------:R-:W2:Y:S01]  /*d110*/  LDCU UR12, c[0x0][0x3b0] ;  /* 0x00007600ff0c77ac */ /* 0x000ea20008000800 */
[----:B0-----:R-:W-:Y:S02]  /*d120*/  LEA R4, P4, R113, R69, 0x1 ;  /* 0x0000004571047211 */ /* 0x001fe400078808ff */
[-C--:B------:R-:W-:Y:S02]  /*d130*/  LEA.HI.X.SX32 R44, R115, R68.reuse, 0x1, P5 ;  /* 0x00000044732c7211 */ /* 0x080fe400028f0eff */
[----:B------:R-:W-:Y:S01]  /*d140*/  LEA.HI.X.SX32 R5, R113, R68, 0x1, P4 ;  /* 0x0000004471057211 */ /* 0x000fe200020f0eff */
[----:B------:R0:W-:Y:S01]  /*d150*/  STL [R1+0x150], R4 ;  /* 0x0001500401007387 */ /* 0x0001e20000100800 */
[----:B------:R-:W-:Y:S02]  /*d160*/  SEL R114, R75, R114, !P1 ;  /* 0x000000724b727207 */ /* 0x000fe40004800000 */
[----:B------:R-:W-:Y:S01]  /*d170*/  ISETP.GT.U32.AND P4, PT, R72, R116, PT ;  /* 0x000000744800720c */ /* 0x000fe20003f84070 */
[----:B------:R-:W-:Y:S02]  /*d180*/  STL [R1+0x190], R43 ;  /* 0x0001902b01007387 */ /* 0x000fe40000100800 */
[----:B-1----:R-:W-:Y:S01]  /*d190*/  IMAD R114, R114, UR5, RZ ;  /* 0x0000000572727c24 */ /* 0x002fe2000f8e02ff */
[----:B------:R-:W-:Y:S01]  /*d1a0*/  ISETP.GT.U32.AND P3, PT, R72, R118, PT ;  /* 0x000000764800720c */ /* 0x000fe20003f64070 */
[----:B------:R1:W-:Y:S01]  /*d1b0*/  STL [R1+0x14c], R5 ;  /* 0x00014c0501007387 */ /* 0x0003e20000100800 */
[----:B------:R-:W-:Y:S01]  /*d1c0*/  @!P6 IMAD.IADD R117, R117, 0x1, -R72 ;  /* 0x000000017575e824 */ /* 0x000fe200078e0a48 */
[----:B------:R-:W2:Y:S02]  /*d1d0*/  LDCU UR5, c[0x0][0x3b0] ;  /* 0x00007600ff0577ac */ /* 0x000ea40008000800 */
[----:B------:R0:W2:Y:S02]  /*d1e0*/  @P0 LDG.E.U16 R104, desc[UR20][R4.64] ;  /* 0x0000001404680981 */ /* 0x0000a4000c1e1500 */
[----:B0-----:R-:W-:-:S02]  /*d1f0*/  @P0 IMAD.MOV.U32 R4, RZ, RZ, R43 ;  /* 0x000000ffff040224 */ /* 0x001fc400078e002b */
[----:B-1----:R-:W-:-:S05]  /*d200*/  @P0 IMAD.MOV.U32 R5, RZ, RZ, R44 ;  /* 0x000000ffff050224 */ /* 0x002fca00078e002c */
[----:B------:R0:W2:Y:S01]  /*d210*/  @P0 LDG.E.U16 R103, desc[UR20][R4.64] ;  /* 0x0000001404670981 */ /* 0x0000a2000c1e1500 */
[----:B------:R-:W-:-:S03]  /*d220*/  @!P4 IMAD.IADD R116, R116, 0x1, -R72 ;  /* 0x000000017474c824 */ /* 0x000fc600078e0a48 */
[----:B------:R-:W-:Y:S01]  /*d230*/  STL [R1+0x18c], R44 ;  /* 0x00018c2c01007387 */ /* 0x000fe20000100800 */
[----:B0-----:R-:W-:-:S05]  /*d240*/  LEA R4, P6, R114, R69, 0x1 ;  /* 0x0000004572047211 */ /* 0x001fca00078c08ff */
[----:B------:R0:W-:Y:S01]  /*d250*/  STL [R1+0x1d0], R4 ;  /* 0x0001d00401007387 */ /* 0x0001e20000100800 */
[----:B---3--:R-:W-:-:S03]  /*d260*/  ISETP.GE.AND P4, PT, R6, RZ, PT ;  /* 0x000000ff0600720c */ /* 0x008fc60003f86270 */
[----:B------:R-:W3:Y:S01]  /*d270*/  LDL R6, [R1+0x95c] ;  /* 0x00095c0001067983 */ /* 0x000ee20000100800 */
[--C-:B------:R-:W-:Y:S01]  /*d280*/  @!P3 IMAD.IADD R118, R118, 0x1, -R72.reuse ;  /* 0x000000017676b824 */ /* 0x100fe200078e0a48 */
[----:B------:R-:W-:Y:S02]  /*d290*/  ISETP.GT.U32.AND P3, PT, R72, R120, PT ;  /* 0x000000784800720c */ /* 0x000fe40003f64070 */
[----:B----4-:R-:W-:Y:S02]  /*d2a0*/  ISETP.GE.AND P5, PT, R8, RZ, PT ;  /* 0x000000ff0800720c */ /* 0x010fe40003fa6270 */
[----:B------:R-:W-:Y:S02]  /*d2b0*/  LEA.HI.X.SX32 R5, R114, R68, 0x1, P6 ;  /* 0x0000004472057211 */ /* 0x000fe400030f0eff */
[----:B------:R-:W-:Y:S02]  /*d2c0*/  ISETP.GT.U32.AND P6, PT, R72, R116, PT ;  /* 0x000000744800720c */ /* 0x000fe40003fc4070 */
[----:B------:R-:W-:Y:S01]  /*d2d0*/  @!P4 IMAD.MOV R117, RZ, RZ, -R117 ;  /* 0x000000ffff75c224 */ /* 0x000fe200078e0a75 */
[----:B------:R0:W4:Y:S04]  /*d2e0*/  @P0 LDG.E.U16 R102, desc[UR20][R4.64] ;  /* 0x0000001404660981 */ /* 0x000128000c1e1500 */
[----:B------:R-:W-:-:S02]  /*d2f0*/  @!P3 IMAD.IADD R120, R120, 0x1, -R72 ;  /* 0x000000017878b824 */ /* 0x000fc400078e0a48 */
[----:B------:R-:W-:-:S03]  /*d300*/  @!P5 IMAD.MOV R118, RZ, RZ, -R118 ;  /* 0x000000ffff76d224 */ /* 0x000fc600078e0a76 */
[----:B------:R-:W-:Y:S02]  /*d310*/  ISETP.GT.U32.AND P3, PT, R72, R120, PT ;  /* 0x000000784800720c */ /* 0x000fe40003f64070 */
[C---:B------:R-:W-:Y:S02]  /*d320*/  SEL R118, R75.reuse, R118, !P1 ;  /* 0x000000764b767207 */ /* 0x040fe40004800000 */
[----:B------:R-:W-:Y:S02]  /*d330*/  SEL R117, R75, R117, !P1 ;  /* 0x000000754b757207 */ /* 0x000fe40004800000 */
[----:B--2---:R-:W-:Y:S01]  /*d340*/  ISETP.GE.AND P5, PT, R7, RZ, PT ;  /* 0x000000ff0700720c */ /* 0x004fe20003fa6270 */
[----:B------:R-:W-:Y:S02]  /*d350*/  IMAD R118, R118, UR5, RZ ;  /* 0x0000000576767c24 */ /* 0x000fe4000f8e02ff */
[--C-:B------:R-:W-:Y:S01]  /*d360*/  @!P6 IMAD.IADD R116, R116, 0x1, -R72.reuse ;  /* 0x000000017474e824 */ /* 0x100fe200078e0a48 */
[----:B------:R1:W-:Y:S01]  /*d370*/  STL [R1+0x1cc], R5 ;  /* 0x0001cc0501007387 */ /* 0x0003e20000100800 */
[----:B------:R-:W-:Y:S01]  /*d380*/  IMAD R117, R117, UR7, RZ ;  /* 0x0000000775757c24 */ /* 0x000fe2000f8e02ff */
[----:B0-----:R-:W-:Y:S01]  /*d390*/  LEA R4, P6, R118, R69, 0x1 ;  /* 0x0000004576047211 */ /* 0x001fe200078c08ff */
[----:B------:R-:W-:Y:S01]  /*d3a0*/  @!P3 IMAD.IADD R120, R120, 0x1, -R72 ;  /* 0x000000017878b824 */ /* 0x000fe200078e0a48 */
[----:B------:R-:W2:Y:S01]  /*d3b0*/  LDL R43, [R1+0x914] ;  /* 0x00091400012b7983 */ /* 0x000ea20000100800 */
[----:B------:R-:W-:Y:S01]  /*d3c0*/  ISETP.GT.U32.AND P4, PT, R72, R123, PT ;  /* 0x0000007b4800720c */ /* 0x000fe20003f84070 */
[----:B------:R-:W0:Y:S01]  /*d3d0*/  LDCU UR5, c[0x0][0x3b0] ;  /* 0x00007600ff0577ac */ /* 0x000e220008000800 */
[----:B------:R-:W-:-:S02]  /*d3e0*/  LEA R7, P3, R117, R69, 0x1 ;  /* 0x0000004575077211 */ /* 0x000fc400078608ff */
[----:B-1----:R-:W-:Y:S01]  /*d3f0*/  LEA.HI.X.SX32 R5, R118, R68, 0x1, P6 ;  /* 0x0000004476057211 */ /* 0x002fe200030f0eff */
[----:B------:R1:W-:Y:S01]  /*d400*/  STL [R1+0x210], R4 ;  /* 0x0002100401007387 */ /* 0x0003e20000100800 */
[----:B------:R-:W-:Y:S01]  /*d410*/  @!P5 IMAD.MOV R116, RZ, RZ, -R116 ;  /* 0x000000ffff74d224 */ /* 0x000fe200078e0a74 */
[----:B------:R-:W-:Y:S01]  /*d420*/  PRMT R100, RZ, 0x7610, R100 ;  /* 0x00007610ff647816 */ /* 0x000fe20000000064 */
[----:B------:R-:W0:Y:S01]  /*d430*/  LDCU UR7, c[0x0][0x3b0] ;  /* 0x00007600ff0777ac */ /* 0x000e220008000800 */
[----:B------:R-:W-:Y:S04]  /*d440*/  STL [R1+0x250], R7 ;  /* 0x0002500701007387 */ /* 0x000fe80000100800 */
[----:B------:R0:W-:Y:S01]  /*d450*/  STL [R1+0x20c], R5 ;  /* 0x00020c0501007387 */ /* 0x0001e20000100800 */
[----:B------:R-:W-:Y:S01]  /*d460*/  SEL R116, R75, R116, !P1 ;  /* 0x000000744b747207 */ /* 0x000fe20004800000 */
[----:B------:R-:W-:Y:S01]  /*d470*/  @!P4 IMAD.IADD R123, R123, 0x1, -R72 ;  /* 0x000000017b7bc824 */ /* 0x000fe200078e0a48 */
[----:B------:R-:W-:Y:S01]  /*d480*/  LEA.HI.X.SX32 R8, R117, R68, 0x1, P3 ;  /* 0x0000004475087211 */ /* 0x000fe200018f0eff */
[----:B------:R1:W2:Y:S01]  /*d490*/  @P0 LDG.E.U16 R101, desc[UR20][R4.64] ;  /* 0x0000001404650981 */ /* 0x0002a2000c1e1500 */
[----:B---3--:R-:W-:-:S03]  /*d4a0*/  ISETP.GE.AND P5, PT, R6, RZ, PT ;  /* 0x000000ff0600720c */ /* 0x008fc60003fa6270 */
[----:B------:R-:W3:Y:S01]  /*d4b0*/  LDL R6, [R1+0x8b4] ;  /* 0x0008b40001067983 */ /* 0x000ee20000100800 */
[----:B------:R-:W-:Y:S01]  /*d4c0*/  IMAD R116, R116, UR11, RZ ;  /* 0x0000000b74747c24 */ /* 0x000fe2000f8e02ff */
[----:B------:R-:W-:Y:S01]  /*d4d0*/  ISETP.GT.U32.AND P6, PT, R72, R122, PT ;  /* 0x0000007a4800720c */ /* 0x000fe20003fc4070 */
[----:B-1----:R-:W-:Y:S02]  /*d4e0*/  @P0 IMAD.MOV.U32 R4, RZ, RZ, R7 ;  /* 0x000000ffff040224 */ /* 0x002fe400078e0007 */
[----:B0-----:R-:W-:Y:S01]  /*d4f0*/  @P0 IMAD.MOV.U32 R5, RZ, RZ, R8 ;  /* 0x000000ffff050224 */ /* 0x001fe200078e0008 */
[C---:B------:R-:W-:Y:S01]  /*d500*/  LEA R7, P4, R116.reuse, R69, 0x1 ;  /* 0x0000004574077211 */ /* 0x040fe200078808ff */
[----:B------:R0:W-:Y:S01]  /*d510*/  STL [R1+0x24c], R8 ;  /* 0x00024c0801007387 */ /* 0x0001e20000100800 */
[----:B------:R-:W-:Y:S01]  /*d520*/  PRMT R99, RZ, 0x7610, R99 ;  /* 0x00007610ff637816 */ /* 0x000fe20000000063 */
[----:B------:R-:W1:Y:S01]  /*d530*/  LDCU UR11, c[0x0][0x3b0] ;  /* 0x00007600ff0b77ac */ /* 0x000e620008000800 */
[----:B------:R-:W-:Y:S01]  /*d540*/  LEA.HI.X.SX32 R44, R116, R68, 0x1, P4 ;  /* 0x00000044742c7211 */ /* 0x000fe200020f0eff */
[----:B------:R4:W2:Y:S04]  /*d550*/  @P0 LDG.E.U16 R100, desc[UR20][R4.64] ;  /* 0x0000001404640981 */ /* 0x0008a8000c1e1500 */
[----:B0-----:R-:W2:Y:S04]  /*d560*/  LDL R8, [R1+0x88c] ;  /* 0x00088c0001087983 */ /* 0x001ea80000100800 */
[----:B------:R0:W-:Y:S01]  /*d570*/  STL [R1+0x290], R7 ;  /* 0x0002900701007387 */ /* 0x0001e20000100800 */
[----:B----4-:R-:W-:-:S03]  /*d580*/  @P0 IMAD.MOV.U32 R4, RZ, RZ, R7 ;  /* 0x000000ffff040224 */ /* 0x010fc600078e0007 */
[----:B------:R-:W-:Y:S04]  /*d590*/  STL [R1+0x28c], R44 ;  /* 0x00028c2c01007387 */ /* 0x000fe80000100800 */
[----:B0-----:R-:W4:Y:S01]  /*d5a0*/  LDL R7, [R1+0x860] ;  /* 0x0008600001077983 */ /* 0x001f220000100800 */
[----:B------:R-:W-:Y:S01]  /*d5b0*/  @!P6 IMAD.IADD R122, R122, 0x1, -R72 ;  /* 0x000000017a7ae824 */ /* 0x000fe200078e0a48 */
[----:B------:R-:W-:Y:S01]  /*d5c0*/  ISETP.GT.U32.AND P6, PT, R72, R123, PT ;  /* 0x0000007b4800720c */ /* 0x000fe20003fc4070 */
[----:B------:R-:W-:-:S05]  /*d5d0*/  @!P5 IMAD.MOV R120, RZ, RZ, -R120 ;  /* 0x000000ffff78d224 */ /* 0x000fca00078e0a78 */
[----:B------:R-:W-:Y:S01]  /*d5e0*/  SEL R120, R75, R120, !P1 ;  /* 0x000000784b787207 */ /* 0x000fe20004800000 */
[----:B------:R-:W-:Y:S01]  /*d5f0*/  @P0 IMAD.MOV.U32 R5, RZ, RZ, R44 ;  /* 0x000000ffff050224 */ /* 0x000fe200078e002c */
[----:B------:R-:W-:-:S03]  /*d600*/  ISETP.GT.U32.AND P5, PT, R72, R121, PT ;  /* 0x000000794800720c */ /* 0x000fc60003fa4070 */
[----:B------:R-:W-:Y:S01]  /*d610*/  IMAD R120, R120, UR5, RZ ;  /* 0x0000000578787c24 */ /* 0x000fe2000f8e02ff */
[----:B------:R0:W4:Y:S01]  /*d620*/  @P0 LDG.E.U16 R99, desc[UR20][R4.64] ;  /* 0x0000001404630981 */ /* 0x000122000c1e1500 */
[----:B------:R-:W-:Y:S01]  /*d630*/  @!P6 IMAD.IADD R123, R123, 0x1, -R72 ;  /* 0x000000017b7be824 */ /* 0x000fe200078e0a48 */
[----:B------:R-:W-:Y:S01]  /*d640*/  ISETP.GT.U32.AND P4, PT, R72, R122, PT ;  /* 0x0000007a4800720c */ /* 0x000fe20003f84070 */
[----:B------:R-:W1:Y:S01]  /*d650*/  LDCU UR5, c[0x0][0x3b0] ;  /* 0x00007600ff0577ac */ /* 0x000e620008000800 */
[----:B0-----:R-:W-:-:S04]  /*d660*/  LEA R4, P6, R120, R69, 0x1 ;  /* 0x0000004578047211 */ /* 0x001fc800078c08ff */
[----:B------:R-:W-:Y:S01]  /*d670*/  LEA.HI.X.SX32 R5, R120, R68, 0x1, P6 ;  /* 0x0000004478057211 */ /* 0x000fe200030f0eff */
[----:B------:R-:W-:Y:S01]  /*d680*/  @!P5 IMAD.IADD R121, R121, 0x1, -R72 ;  /* 0x000000017979d824 */ /* 0x000fe200078e0a48 */
[----:B------:R0:W-:Y:S04]  /*d690*/  STL [R1+0x2d0], R4 ;  /* 0x0002d00401007387 */ /* 0x0001e80000100800 */
[----:B------:R0:W-:Y:S01]  /*d6a0*/  STL [R1+0x2cc], R5 ;  /* 0x0002cc0501007387 */ /* 0x0001e20000100800 */
[----:B---3--:R-:W-:-:S03]  /*d6b0*/  ISETP.GE.AND P5, PT, R6, RZ, PT ;  /* 0x000000ff0600720c */ /* 0x008fc60003fa6270 */
[----:B------:R-:W3:Y:S01]  /*d6c0*/  LDL R6, [R1+0x888] ;  /* 0x0008880001067983 */ /* 0x000ee20000100800 */
[----:B------:R-:W-:Y:S01]  /*d6d0*/  ISETP.GT.U32.AND P3, PT, R72, R124, PT ;  /* 0x0000007c4800720c */ /* 0x000fe20003f64070 */
[----:B------:R-:W-:Y:S01]  /*d6e0*/  @!P4 IMAD.IADD R122, R122, 0x1, -R72 ;  /* 0x000000017a7ac824 */ /* 0x000fe200078e0a48 */
[----:B------:R-:W-:-:S11]  /*d6f0*/  ISETP.GT.U32.AND P4, PT, R72, R121, PT ;  /* 0x000000794800720c */ /* 0x000fd60003f84070 */
[--C-:B------:R-:W-:Y:S01]  /*d700*/  @!P3 IMAD.IADD R124, R124, 0x1, -R72.reuse ;  /* 0x000000017c7cb824 */ /* 0x100fe200078e0a48 */
[----:B--2---:R-:W-:Y:S01]  /*d710*/  ISETP.GE.AND P3, PT, R43, RZ, PT ;  /* 0x000000ff2b00720c */ /* 0x004fe20003f66270 */
[----:B------:R-:W-:Y:S01]  /*d720*/  @!P4 IMAD.IADD R121, R121, 0x1, -R72 ;  /* 0x000000017979c824 */ /* 0x000fe200078e0a48 */
[----:B------:R-:W-:Y:S02]  /*d730*/  ISETP.GT.U32.AND P6, PT, R72, R125, PT ;  /* 0x0000007d4800720c */ /* 0x000fe40003fc4070 */
[----:B----4-:R-:W-:Y:S02]  /*d740*/  ISETP.GE.AND P4, PT, R7, RZ, PT ;  /* 0x000000ff0700720c */ /* 0x010fe40003f86270 */
[----:B------:R-:W2:Y:S07]  /*d750*/  LDL R7, [R1+0x8dc] ;  /* 0x0008dc0001077983 */ /* 0x000eae0000100800 */
[----:B------:R-:W-:-:S02]  /*d760*/  @!P3 IMAD.MOV R123, RZ, RZ, -R123 ;  /* 0x000000ffff7bb224 */ /* 0x000fc400078e0a7b */
[----:B------:R-:W-:Y:S01]  /*d770*/  @!P5 IMAD.MOV R122, RZ, RZ, -R122 ;  /* 0x000000ffff7ad224 */ /* 0x000fe200078e0a7a */
[----:B------:R-:W-:Y:S02]  /*d780*/  ISETP.GE.AND P5, PT, R8, RZ, PT ;  /* 0x000000ff0800720c */ /* 0x000fe40003fa6270 */
[C---:B------:R-:W-:Y:S02]  /*d790*/  SEL R123, R75.reuse, R123, !P1 ;  /* 0x0000007b4b7b7207 */ /* 0x040fe40004800000 */
[----:B------:R-:W-:Y:S02]  /*d7a0*/  SEL R122, R75, R122, !P1 ;  /* 0x0000007a4b7a7207 */ /* 0x000fe40004800000 */
[----:B------:R-:W-:Y:S01]  /*d7b0*/  PRMT R98, RZ, 0x7610, R98 ;  /* 0x00007610ff627816 */ /* 0x000fe20000000062 */
[----:B------:R-:W-:Y:S02]  /*d7c0*/  IMAD R123, R123, UR7, RZ ;  /* 0x000000077b7b7c24 */ /* 0x000fe4000f8e02ff */
[----:B------:R-:W-:Y:S01]  /*d7d0*/  @!P6 IMAD.IADD R125, R125, 0x1, -R72 ;  /* 0x000000017d7de824 */ /* 0x000fe200078e0a48 */
[----:B------:R-:W-:Y:S01]  /*d7e0*/  ISETP.GT.U32.AND P3, PT, R72, R124, PT ;  /* 0x0000007c4800720c */ /* 0x000fe20003f64070 */
[----:B-1----:R-:W-:Y:S01]  /*d7f0*/  IMAD R122, R122, UR5, RZ ;  /* 0x000000057a7a7c24 */ /* 0x002fe2000f8e02ff */
[----:B------:R0:W4:Y:S01]  /*d800*/  @P0 LDG.E.U16 R98, desc[UR20][R4.64] ;  /* 0x0000001404620981 */ /* 0x000122000c1e1500 */
[----:B------:R-:W-:Y:S01]  /*d810*/  @!P5 IMAD.MOV R121, RZ, RZ, -R121 ;  /* 0x000000ffff79d224 */ /* 0x000fe200078e0a79 */
[----:B------:R-:W-:Y:S01]  /*d820*/  PRMT R97, RZ, 0x7610, R97 ;  /* 0x00007610ff617816 */ /* 0x000fe20000000061 */
[----:B------:R-:W1:Y:S01]  /*d830*/  LDCU UR5, c[0x0][0x3b0] ;  /* 0x00007600ff0577ac */ /* 0x000e620008000800 */
[----:B------:R-:W-:-:S02]  /*d840*/  LEA R8, P5, R122, R69, 0x1 ;  /* 0x000000457a087211 */ /* 0x000fc400078a08ff */
[----:B------:R-:W-:Y:S01]  /*d850*/  PRMT R96, RZ, 0x7610, R96 ;  /* 0x00007610ff607816 */ /* 0x000fe20000000060 */
[----:B------:R-:W1:Y:S01]  /*d860*/  LDCU UR7, c[0x0][0x3b0] ;  /* 0x00007600ff0777ac */ /* 0x000e620008000800 */
[C---:B0-----:R-:W-:Y:S02]  /*d870*/  LEA R4, P6, R123.reuse, R69, 0x1 ;  /* 0x000000457b047211 */ /* 0x041fe400078c08ff */
[-C--:B------:R-:W-:Y:S02]  /*d880*/  LEA.HI.X.SX32 R43, R122, R68.reuse, 0x1, P5 ;  /* 0x000000447a2b7211 */ /* 0x080fe400028f0eff */
[----:B------:R-:W-:Y:S01]  /*d890*/  LEA.HI.X.SX32 R5, R123, R68, 0x1, P6 ;  /* 0x000000447b057211 */ /* 0x000fe200030f0eff */
[----:B------:R0:W-:Y:S04]  /*d8a0*/  STL [R1+0x308], R4 ;  /* 0x0003080401007387 */ /* 0x0001e80000100800 */
[----:B------:R-:W-:Y:S04]  /*d8b0*/  STL [R1+0x340], R8 ;  /* 0x0003400801007387 */ /* 0x000fe80000100800 */
[----:B------:R0:W-:Y:S04]  /*d8c0*/  STL [R1+0x304], R5 ;  /* 0x0003040501007387 */ /* 0x0001e80000100800 */
[----:B------:R0:W-:Y:S01]  /*d8d0*/  STL [R1+0x33c], R43 ;  /* 0x00033c2b01007387 */ /* 0x0001e20000100800 */
[----:B------:R-:W-:Y:S01]  /*d8e0*/  SEL R121, R75, R121, !P1 ;  /* 0x000000794b797207 */ /* 0x000fe20004800000 */
[----:B------:R-:W-:-:S02]  /*d8f0*/  @!P3 IMAD.IADD R124, R124, 0x1, -R72 ;  /* 0x000000017c7cb824 */ /* 0x000fc400078e0a48 */
[----:B------:R0:W4:Y:S01]  /*d900*/  @P0 LDG.E.U16 R97, desc[UR20][R4.64] ;  /* 0x0000001404610981 */ /* 0x000122000c1e1500 */
[----:B---3--:R-:W-:-:S03]  /*d910*/  ISETP.GE.AND P5, PT, R6, RZ, PT ;  /* 0x000000ff0600720c */ /* 0x008fc60003fa6270 */
[----:B------:R-:W3:Y:S01]  /*d920*/  LDL R6, [R1+0x900] ;  /* 0x0009000001067983 */ /* 0x000ee20000100800 */
[----:B0-----:R-:W-:Y:S01]  /*d930*/  @P0 IMAD.MOV.U32 R4, RZ, RZ, R8 ;  /* 0x000000ffff040224 */ /* 0x001fe200078e0008 */
[C---:B------:R-:W-:Y:S01]  /*d940*/  ISETP.GT.U32.AND P3, PT, R72.reuse, R125, PT ;  /* 0x0000007d4800720c */ /* 0x040fe20003f64070 */
[----:B------:R-:W-:Y:S02]  /*d950*/  @P0 IMAD.MOV.U32 R5, RZ, RZ, R43 ;  /* 0x000000ffff050224 */ /* 0x000fe400078e002b */
[----:B------:R-:W-:Y:S01]  /*d960*/  IMAD R121, R121, UR11, RZ ;  /* 0x0000000b79797c24 */ /* 0x000fe2000f8e02ff */
[----:B------:R-:W-:Y:S01]  /*d970*/  ISETP.GT.U32.AND P6, PT, R72, R126, PT ;  /* 0x0000007e4800720c */ /* 0x000fe20003fc4070 */
[----:B------:R-:W-:Y:S01]  /*d980*/  @!P4 IMAD.MOV R124, RZ, RZ, -R124 ;  /* 0x000000ffff7cc224 */ /* 0x000fe200078e0a7c */
[----:B------:R0:W4:Y:S01]  /*d990*/  @P0 LDG.E.U16 R96, desc[UR20][R4.64] ;  /* 0x0000001404600981 */ /* 0x000122000c1e1500 */
[----:B------:R-:W-:Y:S01]  /*d9a0*/  PRMT R95, RZ, 0x7610, R95 ;  /* 0x00007610ff5f7816 */ /* 0x000fe2000000005f */
[----:B------:R-:W1:Y:S01]  /*d9b0*/  LDCU UR11, c[0x0][0x3b0] ;  /* 0x00007600ff0b77ac */ /* 0x000e620008000800 */
[----:B0-----:R-:W-:-:S04]  /*d9c0*/  LEA R4, P4, R121, R69, 0x1 ;  /* 0x0000004579047211 */ /* 0x001fc800078808ff */
[----:B------:R-:W-:Y:S01]  /*d9d0*/  LEA.HI.X.SX32 R5, R121, R68, 0x1, P4 ;  /* 0x0000004479057211 */ /* 0x000fe200020f0eff */
[----:B------:R-:W-:Y:S01]  /*d9e0*/  @!P3 IMAD.IADD R125, R125, 0x1, -R72 ;  /* 0x000000017d7db824 */ /* 0x000fe200078e0a48 */
[----:B------:R0:W-:Y:S01]  /*d9f0*/  STL [R1+0x378], R4 ;  /* 0x0003780401007387 */ /* 0x0001e20000100800 */
[----:B------:R-:W-:-:S03]  /*da00*/  ISETP.GT.U32.AND P3, PT, R72, R127, PT ;  /* 0x0000007f4800720c */ /* 0x000fc60003f64070 */
[----:B------:R0:W-:Y:S04]  /*da10*/  STL [R1+0x374], R5 ;  /* 0x0003740501007387 */ /* 0x0001e80000100800 */
[----:B------:R-:W4:Y:S01]  /*da20*/  LDL R43, [R1+0x928] ;  /* 0x00092800012b7983 */ /* 0x000f220000100800 */
[--C-:B------:R-:W-:Y:S01]  /*da30*/  @!P6 IMAD.IADD R126, R126, 0x1, -R72.reuse ;  /* 0x000000017e7ee824 */ /* 0x100fe200078e0a48 */
[----:B------:R-:W-:Y:S02]  /*da40*/  ISETP.GT.U32.AND P4, PT, R72, R128, PT ;  /* 0x000000804800720c */ /* 0x000fe40003f84070 */
[----:B------:R-:W-:Y:S01]  /*da50*/  SEL R124, R75, R124, !P1 ;  /* 0x0000007c4b7c7207 */ /* 0x000fe20004800000 */
[----:B------:R0:W4:Y:S01]  /*da60*/  @P0 LDG.E.U16 R95, desc[UR20][R4.64] ;  /* 0x00000014045f0981 */ /* 0x000122000c1e1500 */
[----:B------:R-:W-:Y:S01]  /*da70*/  @!P3 IMAD.IADD R127, R127, 0x1, -R72 ;  /* 0x000000017f7fb824 */ /* 0x000fe200078e0a48 */
[----:B--2---:R-:W-:-:S02]  /*da80*/  ISETP.GE.AND P3, PT, R7, RZ, PT ;  /* 0x000000ff0700720c */ /* 0x004fc40003f66270 */
[----:B------:R-:W2:Y:S01]  /*da90*/  LDL R7, [R1+0x958] ;  /* 0x0009580001077983 */ /* 0x000ea20000100800 */
[----:B------:R-:W-:Y:S01]  /*daa0*/  @!P5 IMAD.MOV R125, RZ, RZ, -R125 ;  /* 0x000000ffff7dd224 */ /* 0x000fe200078e0a7d */
[----:B------:R-:W-:-:S04]  /*dab0*/  ISETP.GT.U32.AND P6, PT, R72, R126, PT ;  /* 0x0000007e4800720c */ /* 0x000fc80003fc4070 */
[----:B------:R-:W-:-:S05]  /*dac0*/  SEL R125, R75, R125, !P1 ;  /* 0x0000007d4b7d7207 */ /* 0x000fca0004800000 */
[----:B------:R-:W-:-:S04]  /*dad0*/  IMAD R125, R125, UR4, RZ ;  /* 0x000000047d7d7c24 */ /* 0x000fc8000f8e02ff */
[----:B------:R-:W-:Y:S01]  /*dae0*/  @!P6 IMAD.IADD R126, R126, 0x1, -R72 ;  /* 0x000000017e7ee824 */ /* 0x000fe200078e0a48 */
[----:B------:R-:W-:-:S04]  /*daf0*/  LEA R164, P6, R125, R69, 0x1 ;  /* 0x000000457da47211 */ /* 0x000fc800078c08ff */
[----:B------:R-:W-:Y:S01]  /*db00*/  LEA.HI.X.SX32 R163, R125, R68, 0x1, P6 ;  /* 0x000000447da37211 */ /* 0x000fe200030f0eff */
[----:B------:R-:W-:Y:S02]  /*db10*/  IMAD R124, R124, UR4, RZ ;  /* 0x000000047c7c7c24 */ /* 0x000fe4000f8e02ff */
[----:B------:R-:W-:Y:S01]  /*db20*/  @!P3 IMAD.MOV R126, RZ, RZ, -R126 ;  /* 0x000000ffff7eb224 */ /* 0x000fe200078e0a7e */
[----:B---3--:R-:W-:Y:S02]  /*db30*/  ISETP.GE.AND P6, PT, R6, RZ, PT ;  /* 0x000000ff0600720c */ /* 0x008fe40003fc6270 */
[----:B------:R-:W3:Y:S01]  /*db40*/  LDL R6, [R1+0x990] ;  /* 0x0009900001067983 */ /* 0x000ee20000100800 */
[----:B------:R-:W-:Y:S01]  /*db50*/  @!P4 IMAD.IADD R128, R128, 0x1, -R72 ;  /* 0x000000018080c824 */ /* 0x000fe200078e0a48 */
[----:B------:R-:W-:Y:S02]  /*db60*/  ISETP.GT.U32.AND P3, PT, R72, R129, PT ;  /* 0x000000814800720c */ /* 0x000fe40003f64070 */
[----:B------:R-:W-:-:S02]  /*db70*/  LEA R148, P5, R124, R69, 0x1 ;  /* 0x000000457c947211 */ /* 0x000fc400078a08ff */
[----:B------:R-:W-:Y:S02]  /*db80*/  ISETP.GT.U32.AND P4, PT, R72, R128, PT ;  /* 0x000000804800720c */ /* 0x000fe40003f84070 */
[----:B------:R-:W-:Y:S02]  /*db90*/  LEA.HI.X.SX32 R147, R124, R68, 0x1, P5 ;  /* 0x000000447c937211 */ /* 0x000fe400028f0eff */
[----:B------:R-:W-:Y:S02]  /*dba0*/  ISETP.GT.U32.AND P5, PT, R72, R127, PT ;  /* 0x0000007f4800720c */ /* 0x000fe40003fa4070 */
[----:B------:R-:W-:Y:S01]  /*dbb0*/  SEL R126, R75, R126, !P1 ;  /* 0x0000007e4b7e7207 */ /* 0x000fe20004800000 */
[----:B0-----:R-:W-:Y:S01]  /*dbc0*/  @P0 IMAD.MOV.U32 R4, RZ, RZ, R148 ;  /* 0x000000ffff040224 */ /* 0x001fe200078e0094 */
[----:B------:R-:W-:Y:S01]  /*dbd0*/  PRMT R94, RZ, 0x7610, R94 ;  /* 0x00007610ff5e7816 */ /* 0x000fe2000000005e */
[----:B------:R-:W-:Y:S02]  /*dbe0*/  @P0 IMAD.MOV.U32 R5, RZ, RZ, R147 ;  /* 0x000000ffff050224 */ /* 0x000fe400078e0093 */
[----:B------:R-:W-:-:S02]  /*dbf0*/  @!P3 IMAD.IADD R129, R129, 0x1, -R72 ;  /* 0x000000018181b824 */ /* 0x000fc400078e0a48 */
[----:B-1----:R-:W-:Y:S01]  /*dc00*/  IMAD R126, R126, UR5, RZ ;  /* 0x000000057e7e7c24 */ /* 0x002fe2000f8e02ff */
[----:B------:R0:W3:Y:S01]  /*dc10*/  @P0 LDG.E.U16 R94, desc[UR20][R4.64] ;  /* 0x00000014045e0981 */ /* 0x0000e2000c1e1500 */
[----:B------:R-:W-:Y:S01]  /*dc20*/  PRMT R93, RZ, 0x7610, R93 ;  /* 0x00007610ff5d7816 */ /* 0x000fe2000000005d */
[----:B------:R-:W-:Y:S01]  /*dc30*/  @!P4 IMAD.IADD R128, R128, 0x1, -R72 ;  /* 0x000000018080c824 */ /* 0x000fe200078e0a48 */
[----:B------:R-:W-:Y:S01]  /*dc40*/  PRMT R92, RZ, 0x7610, R92 ;  /* 0x00007610ff5c7816 */ /* 0x000fe2000000005c */
[----:B------:R-:W-:Y:S01]  /*dc50*/  @!P5 IMAD.IADD R127, R127, 0x1, -R72 ;  /* 0x000000017f7fd824 */ /* 0x000fe200078e0a48 */
[----:B------:R-:W-:Y:S01]  /*dc60*/  LEA R8, P4, R126, R69, 0x1 ;  /* 0x000000457e087211 */ /* 0x000fe200078808ff */
[----:B------:R-:W1:Y:S01]  /*dc70*/  LDCU UR5, c[0x0][0x3b0] ;  /* 0x00007600ff0577ac */ /* 0x000e620008000800 */
[----:B----4-:R-:W-:Y:S01]  /*dc80*/  ISETP.GE.AND P3, PT, R43, RZ, PT ;  /* 0x000000ff2b00720c */ /* 0x010fe20003f66270 */
[----:B0-----:R-:W-:Y:S02]  /*dc90*/  @P0 IMAD.MOV.U32 R4, RZ, RZ, R164 ;  /* 0x000000ffff040224 */ /* 0x001fe400078e00a4 */
[----:B------:R-:W-:-:S02]  /*dca0*/  @P0 IMAD.MOV.U32 R5, RZ, RZ, R163 ;  /* 0x000000ffff050224 */ /* 0x000fc400078e00a3 */
[----:B------:R-:W-:Y:S01]  /*dcb0*/  @!P6 IMAD.MOV R127, RZ, RZ, -R127 ;  /* 0x000000ffff7fe224 */ /* 0x000fe200078e0a7f */
[----:B------:R-:W-:Y:S02]  /*dcc0*/  ISETP.GT.U32.AND P6, PT, R72, R130, PT ;  /* 0x000000824800720c */ /* 0x000fe40003fc4070 */
[----:B------:R0:W4:Y:S02]  /*dcd0*/  @P0 LDG.E.U16 R93, desc[UR20][R4.64] ;  /* 0x00000014045d0981 */ /* 0x000124000c1e1500 */
[----:B------:R-:W-:Y:S02]  /*dce0*/  SEL R127, R75, R127, !P1 ;  /* 0x0000007f4b7f7207 */ /* 0x000fe40004800000 */
[----:B------:R-:W-:Y:S01]  /*dcf0*/  STL [R1+0x38], R8 ;  /* 0x0000380801007387 */ /* 0x000fe20000100800 */
[----:B------:R-:W-:Y:S01]  /*dd00*/  @!P3 IMAD.MOV R128, RZ, RZ, -R128 ;  /* 0x000000ffff80b224 */ /* 0x000fe200078e0a80 */
[----:B0-----:R-:W-:Y:S02]  /*dd10*/  LEA.HI.X.SX32 R4, R126, R68, 0x1, P4 ;  /* 0x000000447e047211 */ /* 0x001fe400020f0eff */
[----:B--2---:R-:W-:-:S03]  /*dd20*/  ISETP.GE.AND P3, PT, R7, RZ, PT ;  /* 0x000000ff0700720c */ /* 0x004fc60003f66270 */
[----:B------:R0:W-:Y:S01]  /*dd30*/  STL [R1+0x34], R4 ;  /* 0x0000340401007387 */ /* 0x0001e20000100800 */
[----:B------:R-:W-:-:S03]  /*dd40*/  @P0 IMAD.MOV.U32 R5, RZ, RZ, R4 ;  /* 0x000000ffff050224 */ /* 0x000fc600078e0004 */
[----:B------:R-:W2:Y:S01]  /*dd50*/  LDL R7, [R1+0x9b8] ;  /* 0x0009b80001077983 */ /* 0x000ea20000100800 */
[----:B------:R-:W-:Y:S02]  /*dd60*/  IMAD R127, R127, UR7, RZ ;  /* 0x000000077f7f7c24 */ /* 0x000fe4000f8e02ff */
[----:B------:R-:W-:Y:S01]  /*dd70*/  @!P6 IMAD.IADD R130, R130, 0x1, -R72 ;  /* 0x000000018282e824 */ /* 0x000fe200078e0a48 */
[----:B------:R-:W-:Y:S01]  /*dd80*/  ISETP.GT.U32.AND P4, PT, R72, R129, PT ;  /* 0x000000814800720c */ /* 0x000fe20003f84070 */
[----:B------:R-:W1:Y:S01]  /*dd90*/  LDCU UR7, c[0x0][0x3b0] ;  /* 0x00007600ff0777ac */ /* 0x000e620008000800 */
[----:B0-----:R-:W-:-:S05]  /*dda0*/  @P0 IMAD.MOV.U32 R4, RZ, RZ, R8 ;  /* 0x000000ffff040224 */ /* 0x001fca00078e0008 */
[----:B------:R0:W4:Y:S02]  /*ddb0*/  @P0 LDG.E.U16 R92, desc[UR20][R4.64] ;  /* 0x00000014045c0981 */ /* 0x000124000c1e1500 */
[----:B0-----:R-:W-:-:S04]  /*ddc0*/  LEA R4, P6, R127, R69, 0x1 ;  /* 0x000000457f047211 */ /* 0x001fc800078c08ff */
[----:B------:R-:W-:Y:S01]  /*ddd0*/  LEA.HI.X.SX32 R5, R127, R68, 0x1, P6 ;  /* 0x000000447f057211 */ /* 0x000fe200030f0eff */
[----:B------:R0:W-:Y:S04]  /*dde0*/  STL [R1+0x78], R4 ;  /* 0x0000780401007387 */ /* 0x0001e80000100800 */
[----:B------:R-:W-:Y:S04]  /*ddf0*/  STL [R1+0x74], R5 ;  /* 0x0000740501007387 */ /* 0x000fe80000100800 */
[----:B------:R-:W4:Y:S01]  /*de00*/  LDL R8, [R1+0x9e8] ;  /* 0x0009e80001087983 */ /* 0x000f220000100800 */
[----:B------:R-:W-:Y:S01]  /*de10*/  SEL R128, R75, R128, !P1 ;  /* 0x000000804b807207 */ /* 0x000fe20004800000 */
[----:B------:R-:W-:-:S04]  /*de20*/  @!P4 IMAD.IADD R129, R129, 0x1, -R72 ;  /* 0x000000018181c824 */ /* 0x000fc800078e0a48 */
[----:B-1----:R-:W-:Y:S01]  /*de30*/  IMAD R128, R128, UR5, RZ ;  /* 0x0000000580807c24 */ /* 0x002fe2000f8e02ff */
[----:B------:R-:W-:Y:S01]  /*de40*/  PRMT R91, RZ, 0x7610, R91 ;  /* 0x00007610ff5b7816 */ /* 0x000fe2000000005b */
[----:B------:R-:W-:Y:S01]  /*de50*/  @!P3 IMAD.MOV R129, RZ, RZ, -R129 ;  /* 0x000000ffff81b224 */ /* 0x000fe200078e0a81 */
[----:B------:R-:W-:Y:S01]  /*de60*/  ISETP.GT.U32.AND P5, PT, R72, R131, PT ;  /* 0x000000834800720c */ /* 0x000fe20003fa4070 */
[----:B------:R-:W1:Y:S03]  /*de70*/  LDCU UR5, c[0x0][0x3b0] ;  /* 0x00007600ff0577ac */ /* 0x000e660008000800 */
[----:B------:R0:W4:Y:S01]  /*de80*/  @P0 LDG.E.U16 R91, desc[UR20][R4.64] ;  /* 0x00000014045b0981 */ /* 0x000122000c1e1500 */
[----:B---3--:R-:W-:Y:S02]  /*de90*/  ISETP.GE.AND P4, PT, R6, RZ, PT ;  /* 0x000000ff0600720c */ /* 0x008fe40003f86270 */
[----:B------:R-:W-:-:S04]  /*dea0*/  LEA R6, P3, R128, R69, 0x1 ;  /* 0x0000004580067211 */ /* 0x000fc800078608ff */
[----:B------:R-:W-:Y:S01]  /*deb0*/  LEA.HI.X.SX32 R43, R128, R68, 0x1, P3 ;  /* 0x00000044802b7211 */ /* 0x000fe200018f0eff */
[----:B------:R3:W-:Y:S01]  /*dec0*/  STL [R1+0xb8], R6 ;  /* 0x0000b80601007387 */ /* 0x0007e20000100800 */
[----:B0-----:R-:W-:-:S03]  /*ded0*/  @P0 IMAD.MOV.U32 R4, RZ, RZ, R6 ;  /* 0x000000ffff040224 */ /* 0x001fc600078e0006 */
[----:B------:R0:W-:Y:S04]  /*dee0*/  STL [R1+0xb4], R43 ;  /* 0x0000b42b01007387 */ /* 0x0001e80000100800 */
[----:B---3--:R-:W3:Y:S01]  /*def0*/  LDL R6, [R1+0xa18] ;  /* 0x000a180001067983 */ /* 0x008ee20000100800 */
[----:B------:R-:W-:-:S05]  /*df00*/  @!P5 IMAD.IADD R131, R131, 0x1, -R72 ;  /* 0x000000018383d824 */ /* 0x000fca00078e0a48 */
[C---:B------:R-:W-:Y:S02]  /*df10*/  ISETP.GT.U32.AND P5, PT, R72.reuse, R131, PT ;  /* 0x000000834800720c */ /* 0x040fe40003fa4070 */
[----:B------:R-:W-:-:S11]  /*df20*/  ISETP.GT.U32.AND P6, PT, R72, R130, PT ;  /* 0x000000824800720c */ /* 0x000fd60003fc4070 */
[----:B------:R-:W-:Y:S01]  /*df30*/  @!P5 IMAD.IADD R131, R131, 0x1, -R72 ;  /* 0x000000018383d824 */ /* 0x000fe200078e0a48 */
[----:B------:R-:W-:-:S03]  /*df40*/  ISETP.GT.U32.AND P5, PT, R72, R133, PT ;  /* 0x000000854800720c */ /* 0x000fc60003fa4070 */
[----:B------:R-:W-:Y:S01]  /*df50*/  @!P4 IMAD.MOV R131, RZ, RZ, -R131 ;  /* 0x000000ffff83c224 */ /* 0x000fe200078e0a83 */
[C---:B------:R-:W-:Y:S01]  /*df60*/  SEL R129, R75.reuse, R129, !P1 ;  /* 0x000000814b817207 */ /* 0x040fe20004800000 */
[----:B------:R-:W-:Y:S01]  /*df70*/  @P0 IMAD.MOV.U32 R5, RZ, RZ, R43 ;  /* 0x000000ffff050224 */ /* 0x000fe200078e002b */
[----:B------:R-:W-:Y:S02]  /*df80*/  PRMT R90, RZ, 0x7610, R90 ;  /* 0x00007610ff5a7816 */ /* 0x000fe4000000005a */
[----:B------:R-:W-:-:S05]  /*df90*/  SEL R131, R75, R131, !P1 ;  /* 0x000000834b837207 */ /* 0x000fca0004800000 */
[----:B------:R-:W-:Y:S01]  /*dfa0*/  @!P5 IMAD.IADD R133, R133, 0x1, -R72 ;  /* 0x000000018585d824 */ /* 0x000fe200078e0a48 */
[----:B------:R0:W3:Y:S01]  /*dfb0*/  @P0 LDG.E.U16 R90, desc[UR20][R4.64] ;  /* 0x00000014045a0981 */ /* 0x0000e2000c1e1500 */
[----:B--2---:R-:W-:-:S03]  /*dfc0*/  ISETP.GE.AND P5, PT, R7, RZ, PT ;  /* 0x000000ff0700720c */ /* 0x004fc60003fa6270 */
[----:B------:R-:W-:Y:S01]  /*dfd0*/  ISETP.GT.U32.AND P4, PT, R72, R133, PT ;  /* 0x000000854800720c */ /* 0x000fe20003f84070 */
[----:B------:R-:W-:Y:S01]  /*dfe0*/  IMAD R129, R129, UR11, RZ ;  /* 0x0000000b81817c24 */ /* 0x000fe2000f8e02ff */
[----:B------:R-:W-:Y:S01]  /*dff0*/  PRMT R89, RZ, 0x7610, R89 ;  /* 0x00007610ff597816 */ /* 0x000fe20000000059 */
[----:B------:R-:W-:Y:S01]  /*e000*/  @!P6 IMAD.IADD R130, R130, 0x1, -R72 ;  /* 0x000000018282e824 */ /* 0x000fe200078e0a48 */
[----:B------:R-:W-:Y:S01]  /*e010*/  ISETP.GT.U32.AND P3, PT, R72, R134, PT ;  /* 0x000000864800720c */ /* 0x000fe20003f64070 */
[----:B-1----:R-:W-:Y:S01]  /*e020*/  IMAD R131, R131, UR5, RZ ;  /* 0x0000000583837c24 */ /* 0x002fe2000f8e02ff */
[-C--:B0-----:R-:W-:Y:S01]  /*e030*/  LEA R4, P6, R129, R69.reuse, 0x1 ;  /* 0x0000004581047211 */ /* 0x081fe200078c08ff */
[----:B------:R-:W0:Y:S03]  /*e040*/  LDCU UR5, c[0x0][0x3b0] ;  /* 0x00007600ff0577ac */ /* 0x000e260008000800 */
[----:B------:R-:W-:Y:S01]  /*e050*/  @!P5 IMAD.MOV R130, RZ, RZ, -R130 ;  /* 0x000000ffff82d224 */ /* 0x000fe200078e0a82 */
[----:B------:R-:W-:-:S02]  /*e060*/  LEA R7, P5, R131, R69, 0x1 ;  /* 0x0000004583077211 */ /* 0x000fc400078a08ff */
[----:B------:R-:W-:Y:S01]  /*e070*/  @!P4 IMAD.IADD R133, R133, 0x1, -R72 ;  /* 0x000000018585c824 */ /* 0x000fe200078e0a48 */
[----:B------:R1:W-:Y:S01]  /*e080*/  STL [R1+0xf8], R4 ;  /* 0x0000f80401007387 */ /* 0x0003e20000100800 */
[----:B------:R-:W-:Y:S01]  /*e090*/  PRMT R88, RZ, 0x7610, R88 ;  /* 0x00007610ff587816 */ /* 0x000fe20000000058 */
[----:B------:R-:W2:Y:S02]  /*e0a0*/  LDCU UR11, c[0x0][0x3b0] ;  /* 0x00007600ff0b77ac */ /* 0x000ea40008000800 */
[----:B------:R-:W-:Y:S01]  /*e0b0*/  STL [R1+0x158], R7 ;  /* 0x0001580701007387 */ /* 0x000fe20000100800 */
[-C--:B------:R-:W-:Y:S02]  /*e0c0*/  LEA.HI.X.SX32 R5, R129, R68.reuse, 0x1, P6 ;  /* 0x0000004481057211 */ /* 0x080fe400030f0eff */
[----:B------:R-:W-:Y:S02]  /*e0d0*/  LEA.HI.X.SX32 R43, R131, R68, 0x1, P5 ;  /* 0x00000044832b7211 */ /* 0x000fe400028f0eff */
[----:B------:R-:W-:Y:S01]  /*e0e0*/  SEL R130, R75, R130, !P1 ;  /* 0x000000824b827207 */ /* 0x000fe20004800000 */
[----:B------:R1:W2:Y:S01]  /*e0f0*/  @P0 LDG.E.U16 R89, desc[UR20][R4.64] ;  /* 0x0000001404590981 */ /* 0x0002a2000c1e1500 */
[----:B----4-:R-:W-:-:S03]  /*e100*/  ISETP.GE.AND P4, PT, R8, RZ, PT ;  /* 0x000000ff0800720c */ /* 0x010fc60003f86270 */
[----:B------:R-:W4:Y:S01]  /*e110*/  LDL R8, [R1+0x9d4] ;  /* 0x0009d40001087983 */ /* 0x000f220000100800 */
[----:B-1----:R-:W-:-:S03]  /*e120*/  @P0 IMAD.MOV.U32 R4, RZ, RZ, R7 ;  /* 0x000000ffff040224 */ /* 0x002fc600078e0007 */
[----:B------:R1:W-:Y:S01]  /*e130*/  STL [R1+0xf4], R5 ;  /* 0x0000f40501007387 */ /* 0x0003e20000100800 */
[----:B------:R-:W-:Y:S02]  /*e140*/  IMAD R130, R130, UR7, RZ ;  /* 0x0000000782827c24 */ /* 0x000fe4000f8e02ff */
[----:B------:R-:W-:Y:S02]  /*e150*/  @!P3 IMAD.IADD R134, R134, 0x1, -R72 ;  /* 0x000000018686b824 */ /* 0x000fe400078e0a48 */
[----:B-1----:R-:W-:Y:S02]  /*e160*/  @P0 IMAD.MOV.U32 R5, RZ, RZ, R43 ;  /* 0x000000ffff050224 */ /* 0x002fe400078e002b */
[----:B------:R-:W-:Y:S01]  /*e170*/  @!P4 IMAD.MOV R133, RZ, RZ, -R133 ;  /* 0x000000ffff85c224 */ /* 0x000fe200078e0a85 */
[----:B------:R-:W-:Y:S01]  /*e180*/  STL [R1+0x154], R43 ;  /* 0x0001542b01007387 */ /* 0x000fe20000100800 */
[----:B------:R-:W-:Y:S01]  /*e190*/  PRMT R87, RZ, 0x7610, R87 ;  /* 0x00007610ff577816 */ /* 0x000fe20000000057 */
[----:B------:R-:W1:Y:S02]  /*e1a0*/  LDCU UR7, c[0x0][0x3b0] ;  /* 0x00007600ff0777ac */ /* 0x000e640008000800 */
[----:B------:R0:W2:Y:S01]  /*e1b0*/  @P0 LDG.E.U16 R88, desc[UR20][R4.64] ;  /* 0x0000001404580981 */ /* 0x0000a2000c1e1500 */
[----:B------:R-:W-:-:S03]  /*e1c0*/  ISETP.GT.U32.AND P3, PT, R72, R134, PT ;  /* 0x000000864800720c */ /* 0x000fc60003f64070 */
[----:B------:R-:W2:Y:S01]  /*e1d0*/  LDL R44, [R1+0x994] ;  /* 0x00099400012c7983 */ /* 0x000ea20000100800 */
[----:B0-----:R-:W-:-:S04]  /*e1e0*/  LEA R4, P4, R130, R69, 0x1 ;  /* 0x0000004582047211 */ /* 0x001fc800078808ff */
[----:B------:R-:W-:Y:S01]  /*e1f0*/  LEA.HI.X.SX32 R5, R130, R68, 0x1, P4 ;  /* 0x0000004482057211 */ /* 0x000fe200020f0eff */
[----:B------:R0:W-:Y:S04]  /*e200*/  STL [R1+0x198], R4 ;  /* 0x0001980401007387 */ /* 0x0001e80000100800 */
[----:B------:R0:W-:Y:S01]  /*e210*/  STL [R1+0x194], R5 ;  /* 0x0001940501007387 */ /* 0x0001e20000100800 */
[----:B------:R-:W-:Y:S01]  /*e220*/  SEL R133, R75, R133, !P1 ;  /* 0x000000854b857207 */ /* 0x000fe20004800000 */
[----:B------:R-:W-:Y:S02]  /*e230*/  @!P3 IMAD.IADD R134, R134, 0x1, -R72 ;  /* 0x000000018686b824 */ /* 0x000fe400078e0a48 */
[----:B------:R0:W2:Y:S02]  /*e240*/  @P0 LDG.E.U16 R87, desc[UR20][R4.64] ;  /* 0x0000001404570981 */ /* 0x0000a4000c1e1500 */
[----:B------:R-:W-:Y:S01]  /*e250*/  IMAD R133, R133, UR12, RZ ;  /* 0x0000000c85857c24 */ /* 0x000fe2000f8e02ff */
[----:B---3--:R-:W-:Y:S01]  /*e260*/  ISETP.GE.AND P5, PT, R6, RZ, PT ;  /* 0x000000ff0600720c */ /* 0x008fe20003fa6270 */
[----:B------:R-:W3:Y:S01]  /*e270*/  LDCU UR12, c[0x0][0x3b0] ;  /* 0x00007600ff0c77ac */ /* 0x000ee20008000800 */
[----:B------:R-:W3:Y:S11]  /*e280*/  LDL R6, [R1+0x94c] ;  /* 0x00094c0001067983 */ /* 0x000ef60000100800 */
[----:B------:R-:W-:Y:S01]  /*e290*/  @!P5 IMAD.MOV R134, RZ, RZ, -R134 ;  /* 0x000000ffff86d224 */ /* 0x000fe200078e0a86 */
[----:B------:R-:W-:-:S04]  /*e2a0*/  LEA R7, P5, R133, R69, 0x1 ;  /* 0x0000004585077211 */ /* 0x000fc800078a08ff */
[----:B0-----:R-:W-:Y:S01]  /*e2b0*/  LEA.HI.X.SX32 R4, R133, R68, 0x1, P5 ;  /* 0x0000004485047211 */ /* 0x001fe200028f0eff */
[----:B------:R-:W-:Y:S04]  /*e2c0*/  STL [R1+0x1d8], R7 ;  /* 0x0001d80701007387 */ /* 0x000fe80000100800 */
[----:B------:R0:W-:Y:S01]  /*e2d0*/  STL [R1+0x1d4], R4 ;  /* 0x0001d40401007387 */ /* 0x0001e20000100800 */
[----:B------:R-:W-:Y:S02]  /*e2e0*/  @P0 IMAD.MOV.U32 R5, RZ, RZ, R4 ;  /* 0x000000ffff050224 */ /* 0x000fe400078e0004 */
[----:B0-----:R-:W-:Y:S02]  /*e2f0*/  @P0 IMAD.MOV.U32 R4, RZ, RZ, R7 ;  /* 0x000000ffff040224 */ /* 0x001fe400078e0007 */
[----:B------:R-:W3:Y:S01]  /*e300*/  LDL R7, [R1+0x904] ;  /* 0x0009040001077983 */ /* 0x000ee20000100800 */
[----:B------:R-:W-:-:S02]  /*e310*/  ISETP.GT.U32.AND P6, PT, R72, R135, PT ;  /* 0x000000874800720c */ /* 0x000fc40003fc4070 */
[C---:B------:R-:W-:Y:S02]  /*e320*/  ISETP.GT.U32.AND P3, PT, R72.reuse, R136, PT ;  /* 0x000000884800720c */ /* 0x040fe40003f64070 */
[----:B------:R-:W-:-:S09]  /*e330*/  ISETP.GT.U32.AND P4, PT, R72, R137, PT ;  /* 0x000000894800720c */ /* 0x000fd20003f84070 */
[--C-:B------:R-:W-:Y:S02]  /*e340*/  @!P6 IMAD.IADD R135, R135, 0x1, -R72.reuse ;  /* 0x000000018787e824 */ /* 0x100fe400078e0a48 */
[----:B------:R-:W-:-:S03]  /*e350*/  @!P3 IMAD.IADD R136, R136, 0x1, -R72 ;  /* 0x000000018888b824 */ /* 0x000fc600078e0a48 */
[----:B------:R-:W-:Y:S02]  /*e360*/  ISETP.GT.U32.AND P6, PT, R72, R135, PT ;  /* 0x000000874800720c */ /* 0x000fe40003fc4070 */
[----:B------:R-:W-:Y:S01]  /*e370*/  SEL R134, R75, R134, !P1 ;  /* 0x000000864b867207 */ /* 0x000fe20004800000 */
[----:B------:R-:W-:-:S04]  /*e380*/  @!P4 IMAD.IADD R137, R137, 0x1, -R72 ;  /* 0x000000018989c824 */ /* 0x000fc800078e0a48 */
[----:B------:R-:W-:Y:S01]  /*e390*/  IMAD R134, R134, UR5, RZ ;  /* 0x0000000586867c24 */ /* 0x000fe2000f8e02ff */
[----:B------:R-:W-:Y:S01]  /*e3a0*/  ISETP.GT.U32.AND P5, PT, R72, R136, PT ;  /* 0x000000884800720c */ /* 0x000fe20003fa4070 */
[----:B------:R-:W0:Y:S04]  /*e3b0*/  LDCU UR5, c[0x0][0x3b0] ;  /* 0x00007600ff0577ac */ /* 0x000e280008000800 */
[----:B------:R-:W-:Y:S01]  /*e3c0*/  @!P6 IMAD.IADD R135, R135, 0x1, -R72 ;  /* 0x000000018787e824 */ /* 0x000fe200078e0a48 */
[----:B----4-:R-:W-:Y:S02]  /*e3d0*/  ISETP.GE.AND P3, PT, R8, RZ, PT ;  /* 0x000000ff0800720c */ /* 0x010fe40003f66270 */
[----:B------:R-:W-:Y:S02]  /*e3e0*/  LEA R8, P6, R134, R69, 0x1 ;  /* 0x0000004586087211 */ /* 0x000fe400078c08ff */
[----:B------:R-:W-:-:S02]  /*e3f0*/  ISETP.GT.U32.AND P4, PT, R72, R137, PT ;  /* 0x000000894800720c */ /* 0x000fc40003f84070 */
[----:B------:R-:W-:Y:S02]  /*e400*/  PRMT R86, RZ, 0x7610, R86 ;  /* 0x00007610ff567816 */ /* 0x000fe40000000056 */
[----:B------:R-:W-:Y:S02]  /*e410*/  LEA.HI.X.SX32 R43, R134, R68, 0x1, P6 ;  /* 0x00000044862b7211 */ /* 0x000fe400030f0eff */
[----:B------:R-:W-:Y:S02]  /*e420*/  PRMT R85, RZ, 0x7610, R85 ;  /* 0x00007610ff557816 */ /* 0x000fe40000000055 */
[----:B------:R4:W3:Y:S01]  /*e430*/  @P0 LDG.E.U16 R86, desc[UR20][R4.64] ;  /* 0x0000001404560981 */ /* 0x0008e2000c1e1500 */
[----:B------:R-:W-:Y:S01]  /*e440*/  @!P3 IMAD.MOV R135, RZ, RZ, -R135 ;  /* 0x000000ffff87b224 */ /* 0x000fe200078e0a87 */
[----:B------:R-:W-:-:S04]  /*e450*/  ISETP.GT.U32.AND P3, PT, R72, R138, PT ;  /* 0x0000008a4800720c */ /* 0x000fc80003f64070 */
[----:B------:R-:W-:Y:S01]  /*e460*/  SEL R135, R75, R135, !P1 ;  /* 0x000000874b877207 */ /* 0x000fe20004800000 */
[----:B----4-:R-:W-:Y:S02]  /*e470*/  @P0 IMAD.MOV.U32 R4, RZ, RZ, R8 ;  /* 0x000000ffff040224 */ /* 0x010fe400078e0008 */
[----:B------:R-:W-:Y:S01]  /*e480*/  @P0 IMAD.MOV.U32 R5, RZ, RZ, R43 ;  /* 0x000000ffff050224 */ /* 0x000fe200078e002b */
[----:B--2---:R-:W-:Y:S01]  /*e490*/  ISETP.GE.AND P6, PT, R44, RZ, PT ;  /* 0x000000ff2c00720c */ /* 0x004fe20003fc6270 */
[----:B-1----:R-:W-:Y:S02]  /*e4a0*/  IMAD R135, R135, UR7, RZ ;  /* 0x0000000787877c24 */ /* 0x002fe4000f8e02ff */
[--C-:B------:R-:W-:Y:S01]  /*e4b0*/  @!P5 IMAD.IADD R136, R136, 0x1, -R72.reuse ;  /* 0x000000018888d824 */ /* 0x100fe200078e0a48 */
[----:B------:R1:W2:Y:S01]  /*e4c0*/  @P0 LDG.E.U16 R85, desc[UR20][R4.64] ;  /* 0x0000001404550981 */ /* 0x0002a2000c1e1500 */
[--C-:B------:R-:W-:Y:S01]  /*e4d0*/  @!P4 IMAD.IADD R137, R137, 0x1, -R72.reuse ;  /* 0x000000018989c824 */ /* 0x100fe200078e0a48 */
[----:B------:R-:W4:Y:S01]  /*e4e0*/  LDCU UR7, c[0x0][0x3b0] ;  /* 0x00007600ff0777ac */ /* 0x000f220008000800 */
[----:B------:R-:W-:Y:S01]  /*e4f0*/  @!P3 IMAD.IADD R138, R138, 0x1, -R72 ;  /* 0x000000018a8ab824 */ /* 0x000fe200078e0a48 */
[----:B------:R-:W-:Y:S01]  /*e500*/  STL [R1+0x218], R8 ;  /* 0x0002180801007387 */ /* 0x000fe20000100800 */
[----:B-1----:R-:W-:-:S03]  /*e510*/  LEA R4, P4, R135, R69, 0x1 ;  /* 0x0000004587047211 */ /* 0x002fc600078808ff */
[----:B------:R1:W-:Y:S01]  /*e520*/  STL [R1+0x214], R43 ;  /* 0x0002142b01007387 */ /* 0x0003e20000100800 */
[----:B------:R-:W-:Y:S01]  /*e530*/  LEA.HI.X.SX32 R5, R135, R68, 0x1, P4 ;  /* 0x0000004487057211 */ /* 0x000fe200020f0eff */
[----:B------:R-:W-:Y:S01]  /*e540*/  @!P6 IMAD.MOV R136, RZ, RZ, -R136 ;  /* 0x000000ffff88e224 */ /* 0x000fe200078e0a88 */
[----:B------:R-:W-:Y:S01]  /*e550*/  ISETP.GT.U32.AND P6, PT, R72, R138, PT ;  /* 0x0000008a4800720c */ /* 0x000fe20003fc4070 */
[----:B-1----:R-:W2:Y:S04]  /*e560*/  LDL R43, [R1+0x8ac] ;  /* 0x0008ac00012b7983 */ /* 0x002ea80000100800 */
[----:B------:R1:W-:Y:S01]  /*e570*/  STL [R1+0x258], R4 ;  /* 0x0002580401007387 */ /* 0x0003e20000100800 */
[----:B------:R-:W-:-:S03]  /*e580*/  SEL R136, R75, R136, !P1 ;  /* 0x000000884b887207 */ /* 0x000fc60004800000 */
[----:B------:R1:W-:Y:S01]  /*e590*/  STL [R1+0x254], R5 ;  /* 0x0002540501007387 */ /* 0x0003e20000100800 */
[----:B------:R-:W-:Y:S01]  /*e5a0*/  PRMT R84, RZ, 0x7610, R84 ;  /* 0x00007610ff547816 */ /* 0x000fe20000000054 */
[----:B0-----:R-:W-:Y:S01]  /*e5b0*/  IMAD R136, R136, UR5, RZ ;  /* 0x0000000588887c24 */ /* 0x001fe2000f8e02ff */
[----:B------:R-:W-:Y:S01]  /*e5c0*/  PRMT R83, RZ, 0x7610, R83 ;  /* 0x00007610ff537816 */ /* 0x000fe20000000053 */
[----:B------:R-:W-:Y:S01]  /*e5d0*/  @!P6 IMAD.IADD R138, R138, 0x1, -R72 ;  /* 0x000000018a8ae824 */ /* 0x000fe200078e0a48 */
[----:B---3--:R-:W-:Y:S02]  /*e5e0*/  ISETP.GE.AND P5, PT, R6, RZ, PT ;  /* 0x000000ff0600720c */ /* 0x008fe40003fa6270 */
[----:B------:R1:W3:Y:S01]  /*e5f0*/  @P0 LDG.E.U16 R84, desc[UR20][R4.64] ;  /* 0x0000001404540981 */ /* 0x0002e2000c1e1500 */
[----:B------:R-:W-:Y:S01]  /*e600*/  ISETP.GT.U32.AND P4, PT, R72, R119, PT ;  /* 0x000000774800720c */ /* 0x000fe20003f84070 */
[----:B------:R-:W0:Y:S02]  /*e610*/  LDCU UR5, c[0x0][0x3b0] ;  /* 0x00007600ff0577ac */ /* 0x000e240008000800 */
[----:B------:R-:W3:Y:S07]  /*e620*/  LDL R6, [R1+0x85c] ;  /* 0x00085c0001067983 */ /* 0x000eee0000100800 */
[----:B------:R-:W-:-:S05]  /*e630*/  @!P5 IMAD.MOV R137, RZ, RZ, -R137 ;  /* 0x000000ffff89d224 */ /* 0x000fca00078e0a89 */
[----:B------:R-:W-:Y:S02]  /*e640*/  SEL R137, R75, R137, !P1 ;  /* 0x000000894b897207 */ /* 0x000fe40004800000 */
[----:B-1----:R-:W-:-:S03]  /*e650*/  LEA R4, P6, R136, R69, 0x1 ;  /* 0x0000004588047211 */ /* 0x002fc600078c08ff */
[----:B----4-:R-:W-:Y:S01]  /*e660*/  IMAD R137, R137, UR7, RZ ;  /* 0x0000000789897c24 */ /* 0x010fe2000f8e02ff */
[-C--:B------:R-:W-:Y:S01]  /*e670*/  LEA.HI.X.SX32 R5, R136, R68.reuse, 0x1, P6 ;  /* 0x0000004488057211 */ /* 0x080fe200030f0eff */
[----:B------:R-:W-:Y:S01]  /*e680*/  STL [R1+0x298], R4 ;  /* 0x0002980401007387 */ /* 0x000fe20000100800 */
[----:B------:R-:W-:Y:S01]  /*e690*/  ISETP.GT.U32.AND P3, PT, R72, R139, PT ;  /* 0x0000008b4800720c */ /* 0x000fe20003f64070 */
[----:B------:R-:W-:Y:S01]  /*e6a0*/  @!P4 IMAD.IADD R119, R119, 0x1, -R72 ;  /* 0x000000017777c824 */ /* 0x000fe200078e0a48 */
[----:B------:R-:W-:Y:S02]  /*e6b0*/  PRMT R82, RZ, 0x7610, R82 ;  /* 0x00007610ff527816 */ /* 0x000fe40000000052 */
[----:B------:R-:W-:Y:S01]  /*e6c0*/  ISETP.GE.AND P5, PT, R7, RZ, PT ;  /* 0x000000ff0700720c */ /* 0x000fe20003fa6270 */
[----:B------:R1:W4:Y:S01]  /*e6d0*/  @P0 LDG.E.U16 R83, desc[UR20][R4.64] ;  /* 0x0000001404530981 */ /* 0x000322000c1e1500 */
[C---:B------:R-:W-:Y:S01]  /*e6e0*/  LEA R7, P6, R137.reuse, R69, 0x1 ;  /* 0x0000004589077211 */ /* 0x040fe200078c08ff */
[----:B------:R-:W0:Y:S03]  /*e6f0*/  LDCU UR7, c[0x0][0x3b0] ;  /* 0x00007600ff0777ac */ /* 0x000e260008000800 */
[----:B------:R-:W-:Y:S01]  /*e700*/  LEA.HI.X.SX32 R8, R137, R68, 0x1, P6 ;  /* 0x0000004489087211 */ /* 0x000fe200030f0eff */
[----:B------:R1:W-:Y:S04]  /*e710*/  STL [R1+0x294], R5 ;  /* 0x0002940501007387 */ /* 0x0003e80000100800 */
[----:B------:R-:W-:Y:S04]  /*e720*/  STL [R1+0x2d8], R7 ;  /* 0x0002d80701007387 */ /* 0x000fe80000100800 */
[----:B------:R0:W-:Y:S01]  /*e730*/  STL [R1+0x2d4], R8 ;  /* 0x0002d40801007387 */ /* 0x0001e20000100800 */
[----:B-1----:R-:W-:-:S03]  /*e740*/  @P0 IMAD.MOV.U32 R5, RZ, RZ, R8 ;  /* 0x000000ffff050224 */ /* 0x002fc600078e0008 */
[----:B------:R-:W4:Y:S04]  /*e750*/  LDL R44, [R1+0x890] ;  /* 0x00089000012c7983 */ /* 0x000f280000100800 */
[----:B0-----:R-:W4:Y:S01]  /*e760*/  LDL R8, [R1+0x870] ;  /* 0x0008700001087983 */ /* 0x001f220000100800 */
[----:B------:R-:W-:Y:S01]  /*e770*/  @!P3 IMAD.IADD R139, R139, 0x1, -R72 ;  /* 0x000000018b8bb824 */ /* 0x000fe200078e0a48 */
[C---:B------:R-:W-:Y:S01]  /*e780*/  ISETP.GT.U32.AND P6, PT, R72.reuse, R119, PT ;  /* 0x000000774800720c */ /* 0x040fe20003fc4070 */
[----:B------:R-:W-:Y:S01]  /*e790*/  @!P5 IMAD.MOV R138, RZ, RZ, -R138 ;  /* 0x000000ffff8ad224 */ /* 0x000fe200078e0a8a */
[C---:B------:R-:W-:Y:S02]  /*e7a0*/  ISETP.GT.U32.AND P3, PT, R72.reuse, R150, PT ;  /* 0x000000964800720c */ /* 0x040fe40003f64070 */
[----:B------:R-:W-:-:S02]  /*e7b0*/  ISETP.GT.U32.AND P4, PT, R72, R139, PT ;  /* 0x0000008b4800720c */ /* 0x000fc40003f84070 */
[----:B------:R-:W-:Y:S01]  /*e7c0*/  SEL R138, R75, R138, !P1 ;  /* 0x0000008a4b8a7207 */ /* 0x000fe20004800000 */
[----:B------:R-:W-:Y:S02]  /*e7d0*/  @P0 IMAD.MOV.U32 R4, RZ, RZ, R7 ;  /* 0x000000ffff040224 */ /* 0x000fe400078e0007 */
[----:B------:R-:W4:Y:S02]  /*e7e0*/  LDL R7, [R1+0x8d8] ;  /* 0x0008d80001077983 */ /* 0x000f240000100800 */
[----:B------:R-:W-:Y:S01]  /*e7f0*/  IMAD R138, R138, UR11, RZ ;  /* 0x0000000b8a8a7c24 */ /* 0x000fe2000f8e02ff */
[----:B------:R-:W-:Y:S01]  /*e800*/  PRMT R81, RZ, 0x7610, R81 ;  /* 0x00007610ff517816 */ /* 0x000fe20000000051 */
[----:B------:R0:W4:Y:S01]  /*e810*/  @P0 LDG.E.U16 R82, desc[UR20][R4.64] ;  /* 0x0000001404520981 */ /* 0x000122000c1e1500 */
[----:B------:R-:W-:Y:S01]  /*e820*/  @!P6 IMAD.IADD R119, R119, 0x1, -R72 ;  /* 0x000000017777e824 */ /* 0x000fe200078e0a48 */
[----:B------:R-:W-:Y:S01]  /*e830*/  PRMT R80, RZ, 0x7610, R80 ;  /* 0x00007610ff507816 */ /* 0x000fe20000000050 */
[--C-:B------:R-:W-:Y:S01]  /*e840*/  @!P3 IMAD.IADD R150, R150, 0x1, -R72.reuse ;  /* 0x000000019696b824 */ /* 0x100fe200078e0a48 */
[----:B------:R-:W-:Y:S01]  /*e850*/  PRMT R79, RZ, 0x7610, R79 ;  /* 0x00007610ff4f7816 */ /* 0x000fe2000000004f */
[----:B------:R-:W-:Y:S01]  /*e860*/  @!P4 IMAD.IADD R139, R139, 0x1, -R72 ;  /* 0x000000018b8bc824 */ /* 0x000fe200078e0a48 */
[----:B------:R-:W-:Y:S01]  /*e870*/  ISETP.GT.U32.AND P4, PT, R72, R149, PT ;  /* 0x000000954800720c */ /* 0x000fe20003f84070 */
[----:B------:R-:W1:Y:S01]  /*e880*/  LDCU UR11, c[0x0][0x3b0] ;  /* 0x00007600ff0b77ac */ /* 0x000e620008000800 */
[----:B0-----:R-:W-:-:S04]  /*e890*/  LEA R4, P6, R138, R69, 0x1 ;  /* 0x000000458a047211 */ /* 0x001fc800078c08ff */
[----:B------:R-:W-:Y:S01]  /*e8a0*/  LEA.HI.X.SX32 R5, R138, R68, 0x1, P6 ;  /* 0x000000448a057211 */ /* 0x000fe200030f0eff */
[----:B------:R0:W-:Y:S04]  /*e8b0*/  STL [R1+0x310], R4 ;  /* 0x0003100401007387 */ /* 0x0001e80000100800 */
[----:B------:R0:W-:Y:S02]  /*e8c0*/  STL [R1+0x30c], R5 ;  /* 0x00030c0501007387 */ /* 0x0001e40000100800 */
[----:B------:R-:W-:Y:S01]  /*e8d0*/  @!P4 IMAD.IADD R149, R149, 0x1, -R72 ;  /* 0x000000019595c824 */ /* 0x000fe200078e0a48 */
[----:B------:R-:W-:Y:S01]  /*e8e0*/  ISETP.GT.U32.AND P4, PT, R72, R150, PT ;  /* 0x000000964800720c */ /* 0x000fe20003f84070 */
[----:B------:R0:W4:Y:S01]  /*e8f0*/  @P0 LDG.E.U16 R81, desc[UR20][R4.64] ;  /* 0x0000001404510981 */ /* 0x000122000c1e1500 */
[----:B--2---:R-:W-:-:S13]  /*e900*/  ISETP.GE.AND P5, PT, R43, RZ, PT ;  /* 0x000000ff2b00720c */ /* 0x004fda0003fa6270 */
[----:B------:R-:W-:-:S05]  /*e910*/  @!P5 IMAD.MOV R139, RZ, RZ, -R139 ;  /* 0x000000ffff8bd224 */ /* 0x000fca00078e0a8b */
[----:B------:R-:W-:-:S05]  /*e920*/  SEL R139, R75, R139, !P1 ;  /* 0x0000008b4b8b7207 */ /* 0x000fca0004800000 */
[----:B------:R-:W-:Y:S02]  /*e930*/  IMAD R139, R139, UR5, RZ ;  /* 0x000000058b8b7c24 */ /* 0x000fe4000f8e02ff */
[----:B------:R-:W-:Y:S01]  /*e940*/  @!P4 IMAD.IADD R150, R150, 0x1, -R72 ;  /* 0x000000019696c824 */ /* 0x000fe200078e0a48 */
[----:B---3--:R-:W-:Y:S01]  /*e950*/  ISETP.GE.AND P3, PT, R6, RZ, PT ;  /* 0x000000ff0600720c */ /* 0x008fe20003f66270 */
[----:B------:R-:W2:Y:S01]  /*e960*/  LDCU UR5, c[0x0][0x3b0] ;  /* 0x00007600ff0577ac */ /* 0x000ea20008000800 */
[----:B------:R-:W3:Y:S01]  /*e970*/  LDL R6, [R1+0x8fc] ;  /* 0x0008fc0001067983 */ /* 0x000ee20000100800 */
[----:B------:R-:W-:-:S10]  /*e980*/  LEA R43, P6, R139, R69, 0x1 ;  /* 0x000000458b2b7211 */ /* 0x000fd400078c08ff */
[----:B------:R-:W-:-:S05]  /*e990*/  @!P3 IMAD.MOV R119, RZ, RZ, -R119 ;  /* 0x000000ffff77b224 */ /* 0x000fca00078e0a77 */
[----:B------:R-:W-:Y:S02]  /*e9a0*/  SEL R119, R75, R119, !P1 ;  /* 0x000000774b777207 */ /* 0x000fe40004800000 */
[----:B------:R-:W-:-:S03]  /*e9b0*/  ISETP.GT.U32.AND P3, PT, R72, R149, PT ;  /* 0x000000954800720c */ /* 0x000fc60003f64070 */
[----:B------:R-:W-:Y:S01]  /*e9c0*/  IMAD R119, R119, UR7, RZ ;  /* 0x0000000777777c24 */ /* 0x000fe2000f8e02ff */
[----:B------:R-:W-:Y:S01]  /*e9d0*/  LEA.HI.X.SX32 R45, R139, R68, 0x1, P6 ;  /* 0x000000448b2d7211 */ /* 0x000fe200030f0eff */
[----:B------:R1:W-:Y:S01]  /*e9e0*/  STL [R1+0x348], R43 ;  /* 0x0003482b01007387 */ /* 0x0003e20000100800 */
[----:B0-----:R-:W-:Y:S01]  /*e9f0*/  @P0 IMAD.MOV.U32 R4, RZ, RZ, R43 ;  /* 0x000000ffff040224 */ /* 0x001fe200078e002b */
[----:B------:R-:W-:Y:S01]  /*ea00*/  ISETP.GT.U32.AND P5, PT, R72, R140, PT ;  /* 0x0000008c4800720c */ /* 0x000fe20003fa4070 */
[----:B------:R-:W0:Y:S01]  /*ea10*/  LDCU UR7, c[0x0][0x3b0] ;  /* 0x00007600ff0777ac */ /* 0x000e220008000800 */
[----:B------:R-:W-:Y:S01]  /*ea20*/  @P0 IMAD.MOV.U32 R5, RZ, RZ, R45 ;  /* 0x000000ffff050224 */ /* 0x000fe200078e002d */
[----:B------:R-:W-:Y:S03]  /*ea30*/  STL [R1+0x344], R45 ;  /* 0x0003442d01007387 */ /* 0x000fe60000100800 */
[----:B------:R-:W-:Y:S01]  /*ea40*/  @!P3 IMAD.IADD R149, R149, 0x1, -R72 ;  /* 0x000000019595b824 */ /* 0x000fe200078e0a48 */
[----:B------:R0:W3:Y:S01]  /*ea50*/  @P0 LDG.E.U16 R80, desc[UR20][R4.64] ;  /* 0x0000001404500981 */ /* 0x0000e2000c1e1500 */
[----:B----4-:R-:W-:-:S02]  /*ea60*/  ISETP.GE.AND P4, PT, R8, RZ, PT ;  /* 0x000000ff0800720c */ /* 0x010fc40003f86270 */
[----:B------:R-:W-:-:S04]  /*ea70*/  LEA R8, P6, R119, R69, 0x1 ;  /* 0x0000004577087211 */ /* 0x000fc800078c08ff */
[----:B-1----:R-:W-:Y:S01]  /*ea80*/  LEA.HI.X.SX32 R43, R119, R68, 0x1, P6 ;  /* 0x00000044772b7211 */ /* 0x002fe200030f0eff */
[----:B------:R1:W-:Y:S01]  /*ea90*/  STL [R1+0x380], R8 ;  /* 0x0003800801007387 */ /* 0x0003e20000100800 */
[----:B0-----:R-:W-:Y:S01]  /*eaa0*/  @P0 IMAD.MOV.U32 R4, RZ, RZ, R8 ;  /* 0x000000ffff040224 */ /* 0x001fe200078e0008 */
[----:B------:R-:W-:Y:S02]  /*eab0*/  ISETP.GE.AND P3, PT, R44, RZ, PT ;  /* 0x000000ff2c00720c */ /* 0x000fe40003f66270 */
[----:B------:R-:W-:Y:S04]  /*eac0*/  STL [R1+0x37c], R43 ;  /* 0x00037c2b01007387 */ /* 0x000fe80000100800 */
[----:B-1----:R-:W4:Y:S04]  /*ead0*/  LDL.LU R8, [R1+0x4] ;  /* 0x0000040001087983 */ /* 0x002f280000300800 */
[----:B------:R-:W4:Y:S04]  /*eae0*/  LDL R44, [R1+0x930] ;  /* 0x00093000012c7983 */ /* 0x000f280000100800 */
[----:B------:R-:W4:Y:S01]  /*eaf0*/  LDL R45, [R1+0x960] ;  /* 0x00096000012d7983 */ /* 0x000f220000100800 */
[----:B------:R-:W-:Y:S01]  /*eb00*/  @!P5 IMAD.IADD R140, R140, 0x1, -R72 ;  /* 0x000000018c8cd824 */ /* 0x000fe200078e0a48 */
[----:B------:R-:W-:-:S04]  /*eb10*/  ISETP.GT.U32.AND P5, PT, R72, R151, PT ;  /* 0x000000974800720c */ /* 0x000fc80003fa4070 */
[C---:B------:R-:W-:Y:S01]  /*eb20*/  ISETP.GT.U32.AND P6, PT, R72.reuse, R140, PT ;  /* 0x0000008c4800720c */ /* 0x040fe20003fc4070 */
[----:B------:R-:W-:Y:S02]  /*eb30*/  @!P4 IMAD.MOV R150, RZ, RZ, -R150 ;  /* 0x000000ffff96c224 */ /* 0x000fe400078e0a96 */
[----:B------:R-:W-:Y:S01]  /*eb40*/  @!P3 IMAD.MOV R149, RZ, RZ, -R149 ;  /* 0x000000ffff95b224 */ /* 0x000fe200078e0a95 */
[----:B------:R-:W-:-:S05]  /*eb50*/  ISETP.GT.U32.AND P3, PT, R72, R154, PT ;  /* 0x0000009a4800720c */ /* 0x000fca0003f64070 */
[--C-:B------:R-:W-:Y:S01]  /*eb60*/  @!P5 IMAD.IADD R151, R151, 0x1, -R72.reuse ;  /* 0x000000019797d824 */ /* 0x100fe200078e0a48 */
[----:B------:R-:W-:Y:S01]  /*eb70*/  ISETP.GE.AND P5, PT, R7, RZ, PT ;  /* 0x000000ff0700720c */ /* 0x000fe20003fa6270 */
[----:B------:R-:W-:Y:S01]  /*eb80*/  @P0 IMAD.MOV.U32 R5, RZ, RZ, R43 ;  /* 0x000000ffff050224 */ /* 0x000fe200078e002b */
[C---:B------:R-:W-:Y:S02]  /*eb90*/  SEL R150, R75.reuse, R150, !P1 ;  /* 0x000000964b967207 */ /* 0x040fe40004800000 */
[----:B------:R-:W-:Y:S01]  /*eba0*/  ISETP.GT.U32.AND P4, PT, R72, R151, PT ;  /* 0x000000974800720c */ /* 0x000fe20003f84070 */
[--C-:B------:R-:W-:Y:S01]  /*ebb0*/  @!P6 IMAD.IADD R140, R140, 0x1, -R72.reuse ;  /* 0x000000018c8ce824 */ /* 0x100fe200078e0a48 */
[----:B------:R0:W4:Y:S01]  /*ebc0*/  @P0 LDG.E.U16 R79, desc[UR20][R4.64] ;  /* 0x00000014044f0981 */ /* 0x000122000c1e1500 */
[----:B------:R-:W-:Y:S01]  /*ebd0*/  SEL R149, R75, R149, !P1 ;  /* 0x000000954b957207 */ /* 0x000fe20004800000 */
[----:B------:R-:W-:Y:S02]  /*ebe0*/  @!P3 IMAD.IADD R154, R154, 0x1, -R72 ;  /* 0x000000019a9ab824 */ /* 0x000fe400078e0a48 */
[----:B0-----:R-:W-:-:S03]  /*ebf0*/  IMAD R4, R150, UR4, RZ ;  /* 0x0000000496047c24 */ /* 0x001fc6000f8e02ff */
[----:B------:R-:W-:-:S04]  /*ec00*/  @!P5 IMAD.MOV R140, RZ, RZ, -R140 ;  /* 0x000000ffff8cd224 */ /* 0x000fc800078e0a8c */
[----:B------:R-:W-:Y:S01]  /*ec10*/  @!P4 IMAD.IADD R151, R151, 0x1, -R72 ;  /* 0x000000019797c824 */ /* 0x000fe200078e0a48 */
[----:B------:R-:W-:Y:S01]  /*ec20*/  LEA R150, P5, R4, R69, 0x1 ;  /* 0x0000004504967211 */ /* 0x000fe200078a08ff */
[----:B------:R-:W-:Y:S01]  /*ec30*/  IMAD R165, R149, UR4, RZ ;  /* 0x0000000495a57c24 */ /* 0x000fe2000f8e02ff */
[----:B------:R-:W-:Y:S02]  /*ec40*/  ISETP.GT.U32.AND P4, PT, R72, R152, PT ;  /* 0x000000984800720c */ /* 0x000fe40003f84070 */
[----:B------:R-:W-:Y:S01]  /*ec50*/  LEA.HI.X.SX32 R149, R4, R68, 0x1, P5 ;  /* 0x0000004404957211 */ /* 0x000fe200028f0eff */
[----:B------:R-:W-:Y:S01]  /*ec60*/  @P0 IMAD.MOV.U32 R4, RZ, RZ, R150 ;  /* 0x000000ffff040224 */ /* 0x000fe200078e0096 */
[----:B------:R-:W-:Y:S02]  /*ec70*/  PRMT R78, RZ, 0x7610, R78 ;  /* 0x00007610ff4e7816 */ /* 0x000fe4000000004e */
[----:B------:R-:W-:Y:S01]  /*ec80*/  SEL R140, R75, R140, !P1 ;  /* 0x0000008c4b8c7207 */ /* 0x000fe20004800000 */
[----:B------:R-:W-:-:S04]  /*ec90*/  @P0 IMAD.MOV.U32 R5, RZ, RZ, R149 ;  /* 0x000000ffff050224 */ /* 0x000fc800078e0095 */
[----:B--2---:R-:W-:Y:S01]  /*eca0*/  IMAD R140, R140, UR5, RZ ;  /* 0x000000058c8c7c24 */ /* 0x004fe2000f8e02ff */
[----:B------:R0:W2:Y:S01]  /*ecb0*/  @P0 LDG.E.U16 R78, desc[UR20][R4.64] ;  /* 0x00000014044e0981 */ /* 0x0000a2000c1e1500 */
[----:B------:R-:W-:Y:S01]  /*ecc0*/  @!P4 IMAD.IADD R152, R152, 0x1, -R72 ;  /* 0x000000019898c824 */ /* 0x000fe200078e0a48 */
[----:B---3--:R-:W-:Y:S01]  /*ecd0*/  ISETP.GE.AND P6, PT, R6, RZ, PT ;  /* 0x000000ff0600720c */ /* 0x008fe20003fc6270 */
[----:B------:R-:W1:Y:S01]  /*ece0*/  LDCU UR5, c[0x0][0x3b0] ;  /* 0x00007600ff0577ac */ /* 0x000e620008000800 */
[----:B------:R-:W-:-:S11]  /*ecf0*/  LEA R6, P3, R165, R69, 0x1 ;  /* 0x00000045a5067211 */ /* 0x000fd600078608ff */
[----:B------:R-:W-:Y:S01]  /*ed00*/  @!P6 IMAD.MOV R151, RZ, RZ, -R151 ;  /* 0x000000ffff97e224 */ /* 0x000fe200078e0a97 */
[----:B------:R-:W-:-:S04]  /*ed10*/  ISETP.GT.U32.AND P6, PT, R72, R154, PT ;  /* 0x0000009a4800720c */ /* 0x000fc80003fc4070 */
[----:B------:R-:W-:Y:S01]  /*ed20*/  SEL R151, R75, R151, !P1 ;  /* 0x000000974b977207 */ /* 0x000fe20004800000 */
[----:B------:R3:W-:Y:S01]  /*ed30*/  STL [R1], R6 ;  /* 0x0000000601007387 */ /* 0x0007e20000100800 */
[----:B0-----:R-:W-:-:S03]  /*ed40*/  @P0 IMAD.MOV.U32 R4, RZ, RZ, R6 ;  /* 0x000000ffff040224 */ /* 0x001fc600078e0006 */
[----:B------:R-:W-:Y:S01]  /*ed50*/  IMAD R151, R151, UR7, RZ ;  /* 0x0000000797977c24 */ /* 0x000fe2000f8e02ff */
[----:B------:R-:W-:Y:S01]  /*ed60*/  LEA R109, P4, R140, R69, 0x1 ;  /* 0x000000458c6d7211 */ /* 0x000fe200078808ff */
[----:B------:R-:W2:Y:S01]  /*ed70*/  LDL R7, [R1+0x98c] ;  /* 0x00098c0001077983 */ /* 0x000ea20000100800 */
[----:B------:R-:W-:Y:S01]  /*ed80*/  ISETP.GT.U32.AND P5, PT, R72, R155, PT ;  /* 0x0000009b4800720c */ /* 0x000fe20003fa4070 */
[----:B------:R-:W-:Y:S02]  /*ed90*/  @!P6 IMAD.IADD R154, R154, 0x1, -R72 ;  /* 0x000000019a9ae824 */ /* 0x000fe400078e0a48 */
[----:B---3--:R-:W3:Y:S01]  /*eda0*/  LDL R6, [R1+0x9c0] ;  /* 0x0009c00001067983 */ /* 0x008ee20000100800 */
[----:B------:R-:W-:Y:S01]  /*edb0*/  LEA R43, P6, R151, R69, 0x1 ;  /* 0x00000045972b7211 */ /* 0x000fe200078c08ff */
[----:B------:R-:W0:Y:S01]  /*edc0*/  LDCU UR7, c[0x0][0x3b0] ;  /* 0x00007600ff0777ac */ /* 0x000e220008000800 */
[----:B------:R-:W-:Y:S01]  /*edd0*/  LEA.HI.X.SX32 R110, R140, R68, 0x1, P4 ;  /* 0x000000448c6e7211 */ /* 0x000fe200020f0eff */
[----:B------:R0:W-:Y:S04]  /*ede0*/  STL [R1+0x40], R109 ;  /* 0x0000406d01007387 */ /* 0x0001e80000100800 */
[----:B------:R-:W-:Y:S04]  /*edf0*/  STL [R1+0x80], R43 ;  /* 0x0000802b01007387 */ /* 0x000fe80000100800 */
[----:B------:R-:W-:Y:S01]  /*ee00*/  STL [R1+0x3c], R110 ;  /* 0x00003c6e01007387 */ /* 0x000fe20000100800 */
[----:B----4-:R-:W-:-:S02]  /*ee10*/  ISETP.GE.AND P4, PT, R44, RZ, PT ;  /* 0x000000ff2c00720c */ /* 0x010fc40003f86270 */
[----:B------:R-:W-:Y:S02]  /*ee20*/  LEA.HI.X.SX32 R44, R151, R68, 0x1, P6 ;  /* 0x00000044972c7211 */ /* 0x000fe400030f0eff */
[----:B------:R-:W-:-:S03]  /*ee30*/  ISETP.GE.AND P6, PT, R45, RZ, PT ;  /* 0x000000ff2d00720c */ /* 0x000fc60003fc6270 */
[----:B------:R4:W-:Y:S04]  /*ee40*/  STL [R1+0x7c], R44 ;  /* 0x00007c2c01007387 */ /* 0x0009e80000100800 */
[----:B------:R-:W2:Y:S01]  /*ee50*/  LDL R45, [R1+0x9f0] ;  /* 0x0009f000012d7983 */ /* 0x000ea20000100800 */
[----:B------:R-:W-:Y:S02]  /*ee60*/  LEA.HI.X.SX32 R165, R165, R68, 0x1, P3 ;  /* 0x00000044a5a57211 */ /* 0x000fe400018f0eff */
[----:B------:R-:W-:Y:S01]  /*ee70*/  PRMT R77, RZ, 0x7610, R77 ;  /* 0x00007610ff4d7816 */ /* 0x000fe2000000004d */
[----:B------:R-:W-:Y:S01]  /*ee80*/  @!P5 IMAD.IADD R155, R155, 0x1, -R72 ;  /* 0x000000019b9bd824 */ /* 0x000fe200078e0a48 */
[C---:B------:R-:W-:Y:S01]  /*ee90*/  ISETP.GT.U32.AND P3, PT, R72.reuse, R8, PT ;  /* 0x000000084800720c */ /* 0x040fe20003f64070 */
[----:B------:R-:W-:Y:S01]  /*eea0*/  @P0 IMAD.MOV.U32 R5, RZ, RZ, R165 ;  /* 0x000000ffff050224 */ /* 0x000fe200078e00a5 */
[----:B------:R-:W-:Y:S01]  /*eeb0*/  ISETP.GT.U32.AND P5, PT, R72, R152, PT ;  /* 0x000000984800720c */ /* 0x000fe20003fa4070 */
[----:B------:R-:W2:Y:S04]  /*eec0*/  LDL.LU R111, [R1+0x10] ;  /* 0x00001000016f7983 */ /* 0x000ea80000300800 */
[----:B------:R0:W2:Y:S02]  /*eed0*/  @P0 LDG.E.U16 R77, desc[UR20][R4.64] ;  /* 0x00000014044d0981 */ /* 0x0000a4000c1e1500 */
[----:B0-----:R-:W-:-:S02]  /*eee0*/  @P0 IMAD.MOV.U32 R4, RZ, RZ, R109 ;  /* 0x000000ffff040224 */ /* 0x001fc400078e006d */
[----:B------:R-:W2:Y:S02]  /*eef0*/  LDL.LU R109, [R1+0xc] ;  /* 0x00000c00016d7983 */ /* 0x000ea40000300800 */
[--C-:B------:R-:W-:Y:S02]  /*ef00*/  @!P3 IMAD.IADD R8, R8, 0x1, -R72.reuse ;  /* 0x000000010808b824 */ /* 0x100fe400078e0a48 */
[----:B------:R-:W-:Y:S02]  /*ef10*/  @!P5 IMAD.IADD R152, R152, 0x1, -R72 ;  /* 0x000000019898d824 */ /* 0x000fe400078e0a48 */
[----:B------:R-:W-:Y:S01]  /*ef20*/  @!P4 IMAD.MOV R154, RZ, RZ, -R154 ;  /* 0x000000ffff9ac224 */ /* 0x000fe200078e0a9a */
[C---:B------:R-:W-:Y:S01]  /*ef30*/  ISETP.GT.U32.AND P3, PT, R72.reuse, R8, PT ;  /* 0x000000084800720c */ /* 0x040fe20003f64070 */
[----:B------:R-:W-:Y:S01]  /*ef40*/  @P0 IMAD.MOV.U32 R5, RZ, RZ, R110 ;  /* 0x000000ffff050224 */ /* 0x000fe200078e006e */
[----:B------:R-:W-:Y:S02]  /*ef50*/  PRMT R76, RZ, 0x7610, R76 ;  /* 0x00007610ff4c7816 */ /* 0x000fe4000000004c */
[C---:B------:R-:W-:Y:S01]  /*ef60*/  ISETP.GT.U32.AND P5, PT, R72.reuse, R155, PT ;  /* 0x0000009b4800720c */ /* 0x040fe20003fa4070 */
[----:B------:R-:W-:Y:S01]  /*ef70*/  @!P6 IMAD.MOV R152, RZ, RZ, -R152 ;  /* 0x000000ffff98e224 */ /* 0x000fe200078e0a98 */
[----:B------:R-:W-:-:S02]  /*ef80*/  ISETP.GT.U32.AND P4, PT, R72, R156, PT ;  /* 0x0000009c4800720c */ /* 0x000fc40003f84070 */
[C---:B------:R-:W-:Y:S01]  /*ef90*/  SEL R154, R75.reuse, R154, !P1 ;  /* 0x0000009a4b9a7207 */ /* 0x040fe20004800000 */
[----:B------:R0:W2:Y:S01]  /*efa0*/  @P0 LDG.E.U16 R76, desc[UR20][R4.64] ;  /* 0x00000014044c0981 */ /* 0x0000a2000c1e1500 */
[----:B------:R-:W-:Y:S02]  /*efb0*/  PRMT R74, RZ, 0x7610, R74 ;  /* 0x00007610ff4a7816 */ /* 0x000fe4000000004a */
[----:B------:R-:W-:Y:S01]  /*efc0*/  SEL R152, R75, R152, !P1 ;  /* 0x000000984b987207 */ /* 0x000fe20004800000 */
[----:B------:R-:W-:Y:S01]  /*efd0*/  IMAD R154, R154, UR11, RZ ;  /* 0x0000000b9a9a7c24 */ /* 0x000fe2000f8e02ff */
[----:B------:R-:W-:Y:S01]  /*efe0*/  PRMT R67, RZ, 0x7610, R67 ;  /* 0x00007610ff437816 */ /* 0x000fe20000000043 */
[----:B------:R-:W-:Y:S01]  /*eff0*/  @!P3 IMAD.IADD R8, R8, 0x1, -R72 ;  /* 0x000000010808b824 */ /* 0x000fe200078e0a48 */
[----:B------:R-:W-:Y:S01]  /*f000*/  PRMT R66, RZ, 0x7610, R66 ;  /* 0x00007610ff427816 */ /* 0x000fe20000000042 */
[----:B0-----:R-:W-:Y:S01]  /*f010*/  @P0 IMAD.MOV.U32 R4, RZ, RZ, R43 ;  /* 0x000000ffff040224 */ /* 0x001fe200078e002b */
[----:B------:R-:W-:Y:S01]  /*f020*/  PRMT R65, RZ, 0x7610, R65 ;  /* 0x00007610ff417816 */ /* 0x000fe20000000041 */
[----:B------:R-:W-:Y:S01]  /*f030*/  @P0 IMAD.MOV.U32 R5, RZ, RZ, R44 ;  /* 0x000000ffff050224 */ /* 0x000fe200078e002c */
[----:B------:R-:W-:Y:S01]  /*f040*/  PRMT R64, RZ, 0x7610, R64 ;  /* 0x00007610ff407816 */ /* 0x000fe20000000040 */
[----:B-1----:R-:W-:Y:S01]  /*f050*/  IMAD R152, R152, UR5, RZ ;  /* 0x0000000598987c24 */ /* 0x002fe2000f8e02ff */
[----:B----4-:R-:W4:Y:S01]  /*f060*/  LDL.LU R44, [R1+0x8] ;  /* 0x00000800012c7983 */ /* 0x010f220000300800 */
[--C-:B------:R-:W-:Y:S01]  /*f070*/  @!P5 IMAD.IADD R155, R155, 0x1, -R72.reuse ;  /* 0x000000019b9bd824 */ /* 0x100fe200078e0a48 */
[----:B------:R-:W0:Y:S02]  /*f080*/  LDCU UR5, c[0x0][0x3b0] ;  /* 0x00007600ff0577ac */ /* 0x000e240008000800 */
[----:B------:R1:W4:Y:S01]  /*f090*/  @P0 LDG.E.U16 R74, desc[UR20][R4.64] ;  /* 0x00000014044a0981 */ /* 0x000322000c1e1500 */
[----:B------:R-:W-:Y:S01]  /*f0a0*/  @!P4 IMAD.IADD R156, R156, 0x1, -R72 ;  /* 0x000000019c9cc824 */ /* 0x000fe200078e0a48 */
[----:B------:R-:W-:Y:S01]  /*f0b0*/  PRMT R63, RZ, 0x7610, R63 ;  /* 0x00007610ff3f7816 */ /* 0x000fe2000000003f */
[----:B------:R-:W0:Y:S01]  /*f0c0*/  LDCU UR11, c[0x0][0x3b0] ;  /* 0x00007600ff0b77ac */ /* 0x000e220008000800 */
[----:B-1----:R-:W-:-:S04]  /*f0d0*/  LEA R4, P3, R154, R69, 0x1 ;  /* 0x000000459a047211 */ /* 0x002fc800078608ff */
[----:B------:R-:W-:Y:S01]  /*f0e0*/  LEA.HI.X.SX32 R5, R154, R68, 0x1, P3 ;  /* 0x000000449a057211 */ /* 0x000fe200018f0eff */
[----:B------:R-:W-:Y:S04]  /*f0f0*/  STL [R1+0x4], R8 ;  /* 0x0000040801007387 */ /* 0x000fe80000100800 */
[----:B------:R1:W-:Y:S04]  /*f100*/  STL [R1+0xc0], R4 ;  /* 0x0000c00401007387 */ /* 0x0003e80000100800 */
[----:B------:R1:W4:Y:S02]  /*f110*/  @P0 LDG.E.U16 R67, desc[UR20][R4.64] ;  /* 0x0000001404430981 */ /* 0x000324000c1e1500 */
[----:B-1----:R-:W-:Y:S01]  /*f120*/  IMAD.MOV.U32 R4, RZ, RZ, R8 ;  /* 0x000000ffff047224 */ /* 0x002fe200078e0008 */
[----:B---3--:R-:W-:-:S02]  /*f130*/  ISETP.GE.AND P5, PT, R6, RZ, PT ;  /* 0x000000ff0600720c */ /* 0x008fc40003fa6270 */
[C---:B------:R-:W-:Y:S02]  /*f140*/  LEA R6, P4, R152.reuse, R69, 0x1 ;  /* 0x0000004598067211 */ /* 0x040fe400078808ff */
[----:B--2---:R-:W-:Y:S02]  /*f150*/  ISETP.GE.AND P6, PT, R7, RZ, PT ;  /* 0x000000ff0700720c */ /* 0x004fe40003fc6270 */
[----:B------:R-:W-:Y:S01]  /*f160*/  LEA.HI.X.SX32 R7, R152, R68, 0x1, P4 ;  /* 0x0000004498077211 */ /* 0x000fe200020f0eff */
[----:B------:R1:W-:Y:S04]  /*f170*/  STL [R1+0x100], R6 ;  /* 0x0001000601007387 */ /* 0x0003e80000100800 */
[----:B------:R2:W-:Y:S02]  /*f180*/  STL [R1+0xbc], R5 ;  /* 0x0000bc0501007387 */ /* 0x0005e40000100800 */
[----:B------:R-:W-:-:S02]  /*f190*/  @!P5 IMAD.MOV R4, RZ, RZ, -R4 ;  /* 0x000000ffff04d224 */ /* 0x000fc400078e0a04 */
[----:B------:R3:W-:Y:S04]  /*f1a0*/  STL [R1+0xfc], R7 ;  /* 0x0000fc0701007387 */ /* 0x0007e80000100800 */
[----:B------:R-:W4:Y:S04]  /*f1b0*/  LDL R8, [R1+0xa10] ;  /* 0x000a100001087983 */ /* 0x000f280000100800 */
[----:B------:R-:W4:Y:S01]  /*f1c0*/  LDL.LU R43, [R1+0x14] ;  /* 0x00001400012b7983 */ /* 0x000f220000300800 */
[----:B------:R-:W-:Y:S01]  /*f1d0*/  @!P6 IMAD.MOV R155, RZ, RZ, -R155 ;  /* 0x000000ffff9be224 */ /* 0x000fe200078e0a9b */
[----:B------:R-:W-:-:S02]  /*f1e0*/  ISETP.GT.U32.AND P3, PT, R72, R156, PT ;  /* 0x0000009c4800720c */ /* 0x000fc40003f64070 */
[----:B------:R1:W4:Y:S01]  /*f1f0*/  @P0 LDG.E.U16 R66, desc[UR20][R6.64] ;  /* 0x0000001406420981 */ /* 0x000322000c1e1500 */
[----:B------:R-:W-:-:S03]  /*f200*/  ISETP.GE.AND P5, PT, R45, RZ, PT ;  /* 0x000000ff2d00720c */ /* 0x000fc60003fa6270 */
[----:B------:R-:W4:Y:S04]  /*f210*/  LDL R110, [R1+0x988] ;  /* 0x00098800016e7983 */ /* 0x000f280000100800 */
[----:B------:R-:W4:Y:S01]  /*f220*/  LDL R45, [R1+0x9d0] ;  /* 0x0009d000012d7983 */ /* 0x000f220000100800 */
[C---:B------:R-:W-:Y:S02]  /*f230*/  SEL R155, R75.reuse, R155, !P1 ;  /* 0x0000009b4b9b7207 */ /* 0x040fe40004800000 */
[C---:B------:R-:W-:Y:S02]  /*f240*/  ISETP.GT.U32.AND P6, PT, R72.reuse, R111, PT ;  /* 0x0000006f4800720c */ /* 0x040fe40003fc4070 */
[----:B------:R-:W-:Y:S01]  /*f250*/  SEL R4, R75, R4, !P1 ;  /* 0x000000044b047207 */ /* 0x000fe20004800000 */
[----:B------:R-:W-:Y:S01]  /*f260*/  IMAD R155, R155, UR7, RZ ;  /* 0x000000079b9b7c24 */ /* 0x000fe2000f8e02ff */
[----:B------:R-:W0:Y:S01]  /*f270*/  LDCU UR7, c[0x0][0x3b0] ;  /* 0x00007600ff0777ac */ /* 0x000e220008000800 */
[----:B------:R-:W-:Y:S01]  /*f280*/  ISETP.GT.U32.AND P4, PT, R72, R109, PT ;  /* 0x0000006d4800720c */ /* 0x000fe20003f84070 */
[----:B------:R-:W-:-:S02]  /*f290*/  @!P3 IMAD.IADD R156, R156, 0x1, -R72 ;  /* 0x000000019c9cb824 */ /* 0x000fc400078e0a48 */
[----:B------:R-:W-:Y:S01]  /*f2a0*/  IMAD R4, R4, UR12, RZ ;  /* 0x0000000c04047c24 */ /* 0x000fe2000f8e02ff */
[----:B------:R-:W-:Y:S01]  /*f2b0*/  PRMT R62, RZ, 0x7610, R62 ;  /* 0x00007610ff3e7816 */ /* 0x000fe2000000003e */
[----:B------:R-:W-:Y:S01]  /*f2c0*/  @!P5 IMAD.MOV R156, RZ, RZ, -R156 ;  /* 0x000000ffff9cd224 */ /* 0x000fe200078e0a9c */
[----:B------:R-:W-:Y:S02]  /*f2d0*/  PRMT R61, RZ, 0x7610, R61 ;  /* 0x00007610ff3d7816 */ /* 0x000fe4000000003d */
[--C-:B------:R-:W-:Y:S01]  /*f2e0*/  @!P6 IMAD.IADD R111, R111, 0x1, -R72.reuse ;  /* 0x000000016f6fe824 */ /* 0x100fe200078e0a48 */
[-C--:B-1----:R-:W-:Y:S01]  /*f2f0*/  LEA R6, P5, R4, R69.reuse, 0x1 ;  /* 0x0000004504067211 */ /* 0x082fe200078a08ff */
[----:B------:R-:W1:Y:S03]  /*f300*/  LDCU UR12, c[0x0][0x3b0] ;  /* 0x00007600ff0c77ac */ /* 0x000e660008000800 */
[----:B------:R-:W-:Y:S01]  /*f310*/  @!P4 IMAD.IADD R109, R109, 0x1, -R72 ;  /* 0x000000016d6dc824 */ /* 0x000fe200078e0a48 */
[----:B--2---:R-:W-:-:S04]  /*f320*/  LEA R5, P4, R155, R69, 0x1 ;  /* 0x000000459b057211 */ /* 0x004fc800078808ff */
[-C--:B------:R-:W-:Y:S01]  /*f330*/  LEA.HI.X.SX32 R112, R155, R68.reuse, 0x1, P4 ;  /* 0x000000449b707211 */ /* 0x080fe200020f0eff */
[----:B------:R2:W-:Y:S01]  /*f340*/  STL [R1+0x160], R5 ;  /* 0x0001600501007387 */ /* 0x0005e20000100800 */
[----:B------:R-:W-:Y:S02]  /*f350*/  ISETP.GT.U32.AND P6, PT, R72, R109, PT ;  /* 0x0000006d4800720c */ /* 0x000fe40003fc4070 */
[----:B---3--:R-:W-:Y:S01]  /*f360*/  LEA.HI.X.SX32 R7, R4, R68, 0x1, P5 ;  /* 0x0000004404077211 */ /* 0x008fe200028f0eff */
[----:B------:R-:W-:Y:S01]  /*f370*/  @P0 IMAD.MOV.U32 R4, RZ, RZ, R5 ;  /* 0x000000ffff040224 */ /* 0x000fe200078e0005 */
[----:B------:R-:W-:Y:S01]  /*f380*/  SEL R156, R75, R156, !P1 ;  /* 0x0000009c4b9c7207 */ /* 0x000fe20004800000 */
[----:B--2---:R-:W-:Y:S01]  /*f390*/  @P0 IMAD.MOV.U32 R5, RZ, RZ, R112 ;  /* 0x000000ffff050224 */ /* 0x004fe200078e0070 */
[----:B----4-:R-:W-:-:S03]  /*f3a0*/  ISETP.GT.U32.AND P4, PT, R72, R44, PT ;  /* 0x0000002c4800720c */ /* 0x010fc60003f84070 */
[----:B0-----:R-:W-:Y:S01]  /*f3b0*/  IMAD R156, R156, UR5, RZ ;  /* 0x000000059c9c7c24 */ /* 0x001fe2000f8e02ff */
[----:B------:R-:W-:Y:S03]  /*f3c0*/  STL [R1+0x1a0], R6 ;  /* 0x0001a00601007387 */ /* 0x000fe60000100800 */
[----:B------:R-:W-:Y:S01]  /*f3d0*/  @!P6 IMAD.IADD R109, R109, 0x1, -R72 ;  /* 0x000000016d6de824 */ /* 0x000fe200078e0a48 */
[----:B------:R-:W-:Y:S01]  /*f3e0*/  ISETP.GT.U32.AND P3, PT, R72, R111, PT ;  /* 0x0000006f4800720c */ /* 0x000fe20003f64070 */
[----:B------:R-:W0:Y:S01]  /*f3f0*/  LDCU UR5, c[0x0][0x3b0] ;  /* 0x00007600ff0577ac */ /* 0x000e220008000800 */
[----:B------:R2:W3:Y:S02]  /*f400*/  @P0 LDG.E.U16 R65, desc[UR20][R4.64] ;  /* 0x0000001404410981 */ /* 0x0004e4000c1e1500 */
[----:B--2---:R-:W-:Y:S02]  /*f410*/  @P0 IMAD.MOV.U32 R4, RZ, RZ, R6 ;  /* 0x000000ffff040224 */ /* 0x004fe400078e0006 */
[----:B------:R-:W-:Y:S01]  /*f420*/  @P0 IMAD.MOV.U32 R5, RZ, RZ, R7 ;  /* 0x000000ffff050224 */ /* 0x000fe200078e0007 */
[----:B------:R2:W-:Y:S04]  /*f430*/  STL [R1+0x15c], R112 ;  /* 0x00015c7001007387 */ /* 0x0005e80000100800 */
[----:B------:R4:W3:Y:S01]  /*f440*/  @P0 LDG.E.U16 R64, desc[UR20][R4.64] ;  /* 0x0000001404400981 */ /* 0x0008e2000c1e1500 */
[----:B------:R-:W-:-:S03]  /*f450*/  @!P4 IMAD.IADD R44, R44, 0x1, -R72 ;  /* 0x000000012c2cc824 */ /* 0x000fc600078e0a48 */
[----:B------:R0:W-:Y:S04]  /*f460*/  STL [R1+0x19c], R7 ;  /* 0x00019c0701007387 */ /* 0x0001e80000100800 */
[----:B--2---:R-:W2:Y:S01]  /*f470*/  LDL.LU R112, [R1+0x44] ;  /* 0x0000440001707983 */ /* 0x004ea20000300800 */
[----:B----4-:R-:W-:Y:S02]  /*f480*/  LEA R4, P6, R156, R69, 0x1 ;  /* 0x000000459c047211 */ /* 0x010fe400078c08ff */
[----:B------:R-:W-:Y:S02]  /*f490*/  ISETP.GE.AND P5, PT, R8, RZ, PT ;  /* 0x000000ff0800720c */ /* 0x000fe40003fa6270 */
[----:B------:R-:W4:Y:S04]  /*f4a0*/  LDL.LU R8, [R1+0x18] ;  /* 0x0000180001087983 */ /* 0x000f280000300800 */
[----:B------:R-:W-:Y:S01]  /*f4b0*/  STL [R1+0x1e0], R4 ;  /* 0x0001e00401007387 */ /* 0x000fe20000100800 */
[----:B------:R-:W-:-:S03]  /*f4c0*/  ISETP.GE.AND P4, PT, R45, RZ, PT ;  /* 0x000000ff2d00720c */ /* 0x000fc60003f86270 */
[----:B------:R-:W3:Y:S01]  /*f4d0*/  LDL R45, [R1+0x944] ;  /* 0x00094400012d7983 */ /* 0x000ee20000100800 */
[----:B------:R-:W-:Y:S01]  /*f4e0*/  @!P3 IMAD.IADD R111, R111, 0x1, -R72 ;  /* 0x000000016f6fb824 */ /* 0x000fe200078e0a48 */
[----:B------:R-:W-:Y:S02]  /*f4f0*/  ISETP.GT.U32.AND P3, PT, R72, R43, PT ;  /* 0x0000002b4800720c */ /* 0x000fe40003f64070 */
[----:B------:R-:W-:Y:S01]  /*f500*/  LEA.HI.X.SX32 R6, R156, R68, 0x1, P6 ;  /* 0x000000449c067211 */ /* 0x000fe200030f0eff */
[----:B------:R-:W-:Y:S01]  /*f510*/  IMAD.MOV.U32 R5, RZ, RZ, R111 ;  /* 0x000000ffff057224 */ /* 0x000fe200078e006f */
[----:B------:R-:W-:-:S03]  /*f520*/  ISETP.GT.U32.AND P6, PT, R72, R44, PT ;  /* 0x0000002c4800720c */ /* 0x000fc60003fc4070 */
[----:B------:R1:W-:Y:S01]  /*f530*/  STL [R1+0x1dc], R6 ;  /* 0x0001dc0601007387 */ /* 0x0003e20000100800 */
[----:B0-----:R-:W-:Y:S02]  /*f540*/  @P0 IMAD.MOV.U32 R7, RZ, RZ, R6 ;  /* 0x000000ffff070224 */ /* 0x001fe400078e0006 */
[----:B------:R-:W-:-:S03]  /*f550*/  @!P5 IMAD.MOV R5, RZ, RZ, -R5 ;  /* 0x000000ffff05d224 */ /* 0x000fc600078e0a05 */
[----:B------:R-:W-:Y:S02]  /*f560*/  @!P3 IMAD.IADD R43, R43, 0x1, -R72 ;  /* 0x000000012b2bb824 */ /* 0x000fe400078e0a48 */
[----:B-1----:R-:W-:Y:S02]  /*f570*/  @P0 IMAD.MOV.U32 R6, RZ, RZ, R4 ;  /* 0x000000ffff060224 */ /* 0x002fe400078e0004 */
[----:B------:R-:W-:Y:S01]  /*f580*/  IMAD.MOV.U32 R4, RZ, RZ, R109 ;  /* 0x000000ffff047224 */ /* 0x000fe200078e006d */
[----:B------:R-:W-:Y:S01]  /*f590*/  ISETP.GT.U32.AND P3, PT, R72, R43, PT ;  /* 0x0000002b4800720c */ /* 0x000fe20003f64070 */
[----:B------:R-:W-:Y:S01]  /*f5a0*/  @!P6 IMAD.IADD R44, R44, 0x1, -R72 ;  /* 0x000000012c2ce824 */ /* 0x000fe200078e0a48 */
[----:B------:R0:W4:Y:S01]  /*f5b0*/  @P0 LDG.E.U16 R63, desc[UR20][R6.64] ;  /* 0x00000014063f0981 */ /* 0x000122000c1e1500 */
[----:B------:R-:W-:Y:S01]  /*f5c0*/  @!P4 IMAD.MOV R4, RZ, RZ, -R4 ;  /* 0x000000ffff04c224 */ /* 0x000fe200078e0a04 */
[----:B------:R-:W-:Y:S02]  /*f5d0*/  ISETP.GE.AND P5, PT, R110, RZ, PT ;  /* 0x000000ff6e00720c */ /* 0x000fe40003fa6270 */
[----:B------:R-:W4:Y:S01]  /*f5e0*/  LDL.LU R109, [R1+0x48] ;  /* 0x00004800016d7983 */ /* 0x000f220000300800 */
[----:B0-----:R-:W-:-:S02]  /*f5f0*/  SEL R6, R75, R5, !P1 ;  /* 0x000000054b067207 */ /* 0x001fc40004800000 */
[----:B------:R-:W-:-:S03]  /*f600*/  SEL R5, R75, R4, !P1 ;  /* 0x000000044b057207 */ /* 0x000fc60004800000 */
[----:B------:R-:W-:Y:S01]  /*f610*/  IMAD R6, R6, UR5, RZ ;  /* 0x0000000506067c24 */ /* 0x000fe2000f8e02ff */
[----:B------:R0:W-:Y:S01]  /*f620*/  STL [R1+0x8], R44 ;  /* 0x0000082c01007387 */ /* 0x0001e20000100800 */
[----:B------:R-:W-:Y:S01]  /*f630*/  IMAD R5, R5, UR7, RZ ;  /* 0x0000000705057c24 */ /* 0x000fe2000f8e02ff */
[----:B------:R-:W1:Y:S01]  /*f640*/  LDCU UR5, c[0x0][0x3b0] ;  /* 0x00007600ff0577ac */ /* 0x000e620008000800 */
[----:B------:R-:W-:Y:S02]  /*f650*/  IMAD.MOV.U32 R4, RZ, RZ, R44 ;  /* 0x000000ffff047224 */ /* 0x000fe400078e002c */
[----:B------:R-:W-:Y:S01]  /*f660*/  @!P3 IMAD.IADD R43, R43, 0x1, -R72 ;  /* 0x000000012b2bb824 */ /* 0x000fe200078e0a48 */
[-C--:B------:R-:W-:Y:S01]  /*f670*/  LEA R7, P3, R5, R69.reuse, 0x1 ;  /* 0x0000004505077211 */ /* 0x080fe200078608ff */
[----:B------:R-:W-:Y:S01]  /*f680*/  @!P5 IMAD.MOV R4, RZ, RZ, -R4 ;  /* 0x000000ffff04d224 */ /* 0x000fe200078e0a04 */
[----:B------:R-:W-:Y:S01]  /*f690*/  PRMT R60, RZ, 0x7610, R60 ;  /* 0x00007610ff3c7816 */ /* 0x000fe2000000003c */
[----:B------:R-:W1:Y:S01]  /*f6a0*/  LDCU UR7, c[0x0][0x3b0] ;  /* 0x00007600ff0777ac */ /* 0x000e620008000800 */
[----:B0-----:R-:W-:-:S04]  /*f6b0*/  LEA R44, P6, R6, R69, 0x1 ;  /* 0x00000045062c7211 */ /* 0x001fc800078c08ff */
[----:B------:R-:W-:Y:S01]  /*f6c0*/  LEA.HI.X.SX32 R110, R6, R68, 0x1, P6 ;  /* 0x00000044066e7211 */ /* 0x000fe200030f0eff */
[----:B------:R0:W-:Y:S01]  /*f6d0*/  STL [R1+0x220], R44 ;  /* 0x0002202c01007387 */ /* 0x0001e20000100800 */
[----:B------:R-:W-:Y:S01]  /*f6e0*/  SEL R6, R75, R4, !P1 ;  /* 0x000000044b067207 */ /* 0x000fe20004800000 */
[----:B------:R-:W-:Y:S02]  /*f6f0*/  @P0 IMAD.MOV.U32 R4, RZ, RZ, R44 ;  /* 0x000000ffff040224 */ /* 0x000fe400078e002c */
[----:B------:R-:W-:Y:S04]  /*f700*/  STL [R1+0x14], R43 ;  /* 0x0000142b01007387 */ /* 0x000fe80000100800 */
[----:B------:R1:W-:Y:S04]  /*f710*/  STL [R1+0x260], R7 ;  /* 0x0002600701007387 */ /* 0x0003e80000100800 */
[----:B------:R-:W-:Y:S04]  /*f720*/  STL [R1+0x21c], R110 ;  /* 0x00021c6e01007387 */ /* 0x000fe80000100800 */
[----:B0-----:R-:W4:Y:S01]  /*f730*/  LDL R44, [R1+0x8a8] ;  /* 0x0008a800012c7983 */ /* 0x001f220000100800 */
[----:B--2---:R-:W-:Y:S01]  /*f740*/  ISETP.GT.U32.AND P4, PT, R72, R112, PT ;  /* 0x000000704800720c */ /* 0x004fe20003f84070 */
[----:B------:R-:W-:-:S02]  /*f750*/  IMAD R6, R6, UR11, RZ ;  /* 0x0000000b06067c24 */ /* 0x000fc4000f8e02ff */
[----:B------:R-:W2:Y:S01]  /*f760*/  LDL R111, [R1+0x8f8] ;  /* 0x0008f800016f7983 */ /* 0x000ea20000100800 */
[----:B------:R-:W-:Y:S01]  /*f770*/  PRMT R59, RZ, 0x7610, R59 ;  /* 0x00007610ff3b7816 */ /* 0x000fe2000000003b */
[----:B------:R-:W0:Y:S08]  /*f780*/  LDCU UR11, c[0x0][0x3b0] ;  /* 0x00007600ff0b77ac */ /* 0x000e300008000800 */
[----:B------:R-:W-:Y:S01]  /*f790*/  @!P4 IMAD.IADD R112, R112, 0x1, -R72 ;  /* 0x000000017070c824 */ /* 0x000fe200078e0a48 */
[----:B---3--:R-:W-:-:S02]  /*f7a0*/  ISETP.GE.AND P5, PT, R45, RZ, PT ;  /* 0x000000ff2d00720c */ /* 0x008fc40003fa6270 */
[----:B------:R-:W-:Y:S01]  /*f7b0*/  LEA.HI.X.SX32 R45, R5, R68, 0x1, P3 ;  /* 0x00000044052d7211 */ /* 0x000fe200018f0eff */
[----:B------:R-:W-:-:S05]  /*f7c0*/  @P0 IMAD.MOV.U32 R5, RZ, RZ, R110 ;  /* 0x000000ffff050224 */ /* 0x000fca00078e006e */
[----:B------:R3:W2:Y:S02]  /*f7d0*/  @P0 LDG.E.U16 R62, desc[UR20][R4.64] ;  /* 0x00000014043e0981 */ /* 0x0006a4000c1e1500 */
[----:B---3--:R-:W-:Y:S02]  /*f7e0*/  @P0 IMAD.MOV.U32 R4, RZ, RZ, R7 ;  /* 0x000000ffff040224 */ /* 0x008fe400078e0007 */
[----:B------:R-:W-:-:S05]  /*f7f0*/  @P0 IMAD.MOV.U32 R5, RZ, RZ, R45 ;  /* 0x000000ffff050224 */ /* 0x000fca00078e002d */
[----:B------:R3:W2:Y:S04]  /*f800*/  @P0 LDG.E.U16 R61, desc[UR20][R4.64] ;  /* 0x00000014043d0981 */ /* 0x0006a8000c1e1500 */
[----:B------:R0:W-:Y:S01]  /*f810*/  STL [R1+0x25c], R45 ;  /* 0x00025c2d01007387 */ /* 0x0001e20000100800 */
[----:B---3--:R-:W-:-:S04]  /*f820*/  LEA R5, P4, R6, R69, 0x1 ;  /* 0x0000004506057211 */ /* 0x008fc800078808ff */
[----:B-1----:R-:W-:Y:S01]  /*f830*/  LEA.HI.X.SX32 R7, R6, R68, 0x1, P4 ;  /* 0x0000004406077211 */ /* 0x002fe200020f0eff */
[----:B0-----:R-:W3:Y:S01]  /*f840*/  LDL.LU R45, [R1+0x4c] ;  /* 0x00004c00012d7983 */ /* 0x001ee20000300800 */
[----:B------:R-:W-:-:S03]  /*f850*/  IMAD.MOV.U32 R4, RZ, RZ, R43 ;  /* 0x000000ffff047224 */ /* 0x000fc600078e002b */
[----:B------:R-:W3:Y:S04]  /*f860*/  LDL R110, [R1+0x858] ;  /* 0x00085800016e7983 */ /* 0x000ee80000100800 */
[----:B------:R0:W-:Y:S04]  /*f870*/  STL [R1+0x2a0], R5 ;  /* 0x0002a00501007387 */ /* 0x0001e80000100800 */
[----:B------:R1:W-:Y:S04]  /*f880*/  STL [R1+0x29c], R7 ;  /* 0x00029c0701007387 */ /* 0x0003e80000100800 */
[----:B------:R-:W3:Y:S01]  /*f890*/  LDL R43, [R1+0x86c] ;  /* 0x00086c00012b7983 */ /* 0x000ee20000100800 */
[C---:B----4-:R-:W-:Y:S01]  /*f8a0*/  ISETP.GT.U32.AND P6, PT, R72.reuse, R8, PT ;  /* 0x000000084800720c */ /* 0x050fe20003fc4070 */
[----:B------:R-:W-:Y:S01]  /*f8b0*/  @!P5 IMAD.MOV R4, RZ, RZ, -R4 ;  /* 0x000000ffff04d224 */ /* 0x000fe200078e0a04 */
[----:B------:R-:W-:-:S04]  /*f8c0*/  ISETP.GT.U32.AND P5, PT, R72, R132, PT ;  /* 0x000000844800720c */ /* 0x000fc80003fa4070 */
[----:B------:R-:W-:-:S07]  /*f8d0*/  SEL R6, R75, R4, !P1 ;  /* 0x000000044b067207 */ /* 0x000fce0004800000 */
[--C-:B------:R-:W-:Y:S01]  /*f8e0*/  @!P6 IMAD.IADD R8, R8, 0x1, -R72.reuse ;  /* 0x000000010808e824 */ /* 0x100fe200078e0a48 */
[C---:B------:R-:W-:Y:S01]  /*f8f0*/  ISETP.GT.U32.AND P6, PT, R72.reuse, R112, PT ;  /* 0x000000704800720c */ /* 0x040fe20003fc4070 */
[----:B------:R-:W-:Y:S02]  /*f900*/  @P0 IMAD.MOV.U32 R4, RZ, RZ, R5 ;  /* 0x000000ffff040224 */ /* 0x000fe400078e0005 */
[----:B0-----:R-:W-:Y:S01]  /*f910*/  @P0 IMAD.MOV.U32 R5, RZ, RZ, R7 ;  /* 0x000000ffff050224 */ /* 0x001fe200078e0007 */
[----:B------:R-:W-:Y:S01]  /*f920*/  ISETP.GT.U32.AND P4, PT, R72, R8, PT ;  /* 0x000000084800720c */ /* 0x000fe20003f84070 */
[----:B------:R-:W-:Y:S01]  /*f930*/  IMAD R6, R6, UR5, RZ ;  /* 0x0000000506067c24 */ /* 0x000fe2000f8e02ff */
[----:B------:R-:W-:Y:S01]  /*f940*/  ISETP.GT.U32.AND P3, PT, R72, R109, PT ;  /* 0x0000006d4800720c */ /* 0x000fe20003f64070 */
[--C-:B------:R-:W-:Y:S01]  /*f950*/  @!P5 IMAD.IADD R132, R132, 0x1, -R72.reuse ;  /* 0x000000018484d824 */ /* 0x100fe200078e0a48 */
[----:B------:R0:W4:Y:S05]  /*f960*/  @P0 LDG.E.U16 R60, desc[UR20][R4.64] ;  /* 0x00000014043c0981 */ /* 0x00012a000c1e1500 */
[----:B------:R-:W-:Y:S01]  /*f970*/  @!P6 IMAD.IADD R112, R112, 0x1, -R72 ;  /* 0x000000017070e824 */ /* 0x000fe200078e0a48 */
[----:B------:R-:W2:Y:S01]  /*f980*/  LDCU UR5, c[0x0][0x3b0] ;  /* 0x00007600ff0577ac */ /* 0x000ea20008000800 */
[----:B0-----:R-:W-:-:S02]  /*f990*/  LEA R4, P6, R6, R69, 0x1 ;  /* 0x0000004506047211 */ /* 0x001fc400078c08ff */
[----:B------:R-:W-:Y:S01]  /*f9a0*/  @!P4 IMAD.IADD R8, R8, 0x1, -R72 ;  /* 0x000000010808c824 */ /* 0x000fe200078e0a48 */
[----:B------:R-:W-:Y:S02]  /*f9b0*/  ISETP.GE.AND P5, PT, R44, RZ, PT ;  /* 0x000000ff2c00720c */ /* 0x000fe40003fa6270 */
[----:B------:R-:W-:Y:S01]  /*f9c0*/  LEA.HI.X.SX32 R6, R6, R68, 0x1, P6 ;  /* 0x0000004406067211 */ /* 0x000fe200030f0eff */
[----:B------:R-:W4:Y:S04]  /*f9d0*/  LDL.LU R44, [R1+0x50] ;  /* 0x00005000012c7983 */ /* 0x000f280000300800 */
[----:B------:R-:W-:Y:S01]  /*f9e0*/  STL [R1+0x2e0], R4 ;  /* 0x0002e00401007387 */ /* 0x000fe20000100800 */
[----:B-1----:R-:W-:-:S03]  /*f9f0*/  @P0 IMAD.MOV.U32 R7, RZ, RZ, R6 ;  /* 0x000000ffff070224 */ /* 0x002fc600078e0006 */
[----:B------:R0:W-:Y:S04]  /*fa00*/  STL [R1+0x2dc], R6 ;  /* 0x0002dc0601007387 */ /* 0x0001e80000100800 */
[----:B------:R1:W-:Y:S01]  /*fa10*/  STL [R1+0x18], R8 ;  /* 0x0000180801007387 */ /* 0x0003e20000100800 */
[----:B0-----:R-:W-:Y:S02]  /*fa20*/  @P0 IMAD.MOV.U32 R6, RZ, RZ, R4 ;  /* 0x000000ffff060224 */ /* 0x001fe400078e0004 */
[----:B------:R-:W-:Y:S02]  /*fa30*/  IMAD.MOV.U32 R4, RZ, RZ, R8 ;  /* 0x000000ffff047224 */ /* 0x000fe400078e0008 */
[----:B-1----:R-:W4:Y:S01]  /*fa40*/  LDL R8, [R1+0x8a4] ;  /* 0x0008a40001087983 */ /* 0x002f220000100800 */
[----:B------:R-:W-:Y:S01]  /*fa50*/  @!P3 IMAD.IADD R109, R109, 0x1, -R72 ;  /* 0x000000016d6db824 */ /* 0x000fe200078e0a48 */
[----:B--2---:R-:W-:-:S02]  /*fa60*/  ISETP.GE.AND P3, PT, R111, RZ, PT ;  /* 0x000000ff6f00720c */ /* 0x004fc40003f66270 */
[----:B------:R-:W-:Y:S01]  /*fa70*/  ISETP.GT.U32.AND P4, PT, R72, R132, PT ;  /* 0x000000844800720c */ /* 0x000fe20003f84070 */
[----:B------:R-:W2:Y:S01]  /*fa80*/  LDL.LU R111, [R1+0x58] ;  /* 0x00005800016f7983 */ /* 0x000ea20000300800 */
[----:B------:R-:W-:-:S03]  /*fa90*/  IMAD.MOV.U32 R5, RZ, RZ, R112 ;  /* 0x000000ffff057224 */ /* 0x000fc600078e0070 */
[----:B------:R0:W2:Y:S08]  /*faa0*/  @P0 LDG.E.U16 R59, desc[UR20][R6.64] ;  /* 0x00000014063b0981 */ /* 0x0000b0000c1e1500 */
[----:B------:R-:W-:Y:S01]  /*fab0*/  @!P4 IMAD.IADD R132, R132, 0x1, -R72 ;  /* 0x000000018484c824 */ /* 0x000fe200078e0a48 */
[----:B---3--:R-:W-:Y:S02]  /*fac0*/  ISETP.GE.AND P4, PT, R43, RZ, PT ;  /* 0x000000ff2b00720c */ /* 0x008fe40003f86270 */
[----:B------:R-:W3:Y:S01]  /*fad0*/  LDL R43, [R1+0x8d4] ;  /* 0x0008d400012b7983 */ /* 0x000ee20000100800 */
[----:B------:R-:W-:Y:S01]  /*fae0*/  @!P3 IMAD.MOV R5, RZ, RZ, -R5 ;  /* 0x000000ffff05b224 */ /* 0x000fe200078e0a05 */
[----:B------:R-:W-:Y:S01]  /*faf0*/  ISETP.GT.U32.AND P6, PT, R72, R45, PT ;  /* 0x0000002d4800720c */ /* 0x000fe20003fc4070 */
[----:B------:R-:W-:Y:S01]  /*fb00*/  @!P5 IMAD.MOV R4, RZ, RZ, -R4 ;  /* 0x000000ffff04d224 */ /* 0x000fe200078e0a04 */
[----:B------:R-:W-:-:S02]  /*fb10*/  ISETP.GE.AND P5, PT, R110, RZ, PT ;  /* 0x000000ff6e00720c */ /* 0x000fc40003fa6270 */
[C---:B------:R-:W-:Y:S01]  /*fb20*/  SEL R5, R75.reuse, R5, !P1 ;  /* 0x000000054b057207 */ /* 0x040fe20004800000 */
[----:B------:R-:W3:Y:S01]  /*fb30*/  LDL.LU R110, [R1+0x84] ;  /* 0x00008400016e7983 */ /* 0x000ee20000300800 */
[----:B------:R-:W-:-:S03]  /*fb40*/  SEL R4, R75, R4, !P1 ;  /* 0x000000044b047207 */ /* 0x000fc60004800000 */
[----:B------:R-:W-:Y:S01]  /*fb50*/  IMAD R5, R5, UR7, RZ ;  /* 0x0000000705057c24 */ /* 0x000fe2000f8e02ff */
[----:B------:R-:W-:Y:S01]  /*fb60*/  ISETP.GT.U32.AND P3, PT, R72, R109, PT ;  /* 0x0000006d4800720c */ /* 0x000fe20003f64070 */
[----:B------:R-:W-:Y:S01]  /*fb70*/  IMAD R4, R4, UR5, RZ ;  /* 0x0000000504047c24 */ /* 0x000fe2000f8e02ff */
[----:B------:R-:W-:Y:S01]  /*fb80*/  PRMT R58, RZ, 0x7610, R58 ;  /* 0x00007610ff3a7816 */ /* 0x000fe2000000003a */
[----:B------:R-:W-:Y:S01]  /*fb90*/  @!P6 IMAD.IADD R45, R45, 0x1, -R72 ;  /* 0x000000012d2de824 */ /* 0x000fe200078e0a48 */
[CC--:B------:R-:W-:Y:S01]  /*fba0*/  LEA R112, P6, R5.reuse, R69.reuse, 0x1 ;  /* 0x0000004505707211 */ /* 0x0c0fe200078c08ff */
[----:B------:R-:W-:Y:S01]  /*fbb0*/  @!P5 IMAD.MOV R132, RZ, RZ, -R132 ;  /* 0x000000ffff84d224 */ /* 0x000fe200078e0a84 */
[C---:B0-----:R-:W-:Y:S01]  /*fbc0*/  LEA R6, P5, R4.reuse, R69, 0x1 ;  /* 0x0000004504067211 */ /* 0x041fe200078a08ff */
[----:B------:R-:W0:Y:S01]  /*fbd0*/  LDCU UR5, c[0x0][0x3b0] ;  /* 0x00007600ff0577ac */ /* 0x000e220008000800 */
[-C--:B------:R-:W-:Y:S02]  /*fbe0*/  LEA.HI.X.SX32 R113, R5, R68.reuse, 0x1, P6 ;  /* 0x0000004405717211 */ /* 0x080fe400030f0eff */
[----:B------:R-:W-:Y:S01]  /*fbf0*/  LEA.HI.X.SX32 R7, R4, R68, 0x1, P5 ;  /* 0x0000004404077211 */ /* 0x000fe200028f0eff */
[----:B------:R-:W-:Y:S01]  /*fc00*/  @P0 IMAD.MOV.U32 R4, RZ, RZ, R112 ;  /* 0x000000ffff040224 */ /* 0x000fe200078e0070 */
[----:B------:R-:W-:Y:S01]  /*fc10*/  PRMT R57, RZ, 0x7610, R57 ;  /* 0x00007610ff397816 */ /* 0x000fe20000000039 */
[----:B------:R-:W-:Y:S01]  /*fc20*/  @P0 IMAD.MOV.U32 R5, RZ, RZ, R113 ;  /* 0x000000ffff050224 */ /* 0x000fe200078e0071 */
[----:B------:R-:W-:Y:S01]  /*fc30*/  PRMT R56, RZ, 0x7610, R56 ;  /* 0x00007610ff387816 */ /* 0x000fe20000000038 */
[----:B------:R-:W-:Y:S01]  /*fc40*/  @!P3 IMAD.IADD R109, R109, 0x1, -R72 ;  /* 0x000000016d6db824 */ /* 0x000fe200078e0a48 */
[C---:B------:R-:W-:Y:S01]  /*fc50*/  ISETP.GT.U32.AND P3, PT, R72.reuse, R45, PT ;  /* 0x0000002d4800720c */ /* 0x040fe20003f64070 */
[----:B------:R-:W1:Y:S01]  /*fc60*/  LDCU UR7, c[0x0][0x3b0] ;  /* 0x00007600ff0777ac */ /* 0x000e620008000800 */
[----:B------:R-:W-:Y:S01]  /*fc70*/  SEL R132, R75, R132, !P1 ;  /* 0x000000844b847207 */ /* 0x000fe20004800000 */
[----:B------:R0:W3:Y:S01]  /*fc80*/  @P0 LDG.E.U16 R58, desc[UR20][R4.64] ;  /* 0x00000014043a0981 */ /* 0x0000e2000c1e1500 */
[----:B----4-:R-:W-:-:S03]  /*fc90*/  ISETP.GT.U32.AND P6, PT, R72, R44, PT ;  /* 0x0000002c4800720c */ /* 0x010fc60003fc4070 */
[----:B------:R-:W-:Y:S01]  /*fca0*/  STL [R1+0x318], R112 ;  /* 0x0003187001007387 */ /* 0x000fe20000100800 */
[----:B0-----:R-:W-:-:S03]  /*fcb0*/  IMAD.MOV.U32 R4, RZ, RZ, R109 ;  /* 0x000000ffff047224 */ /* 0x001fc600078e006d */
[----:B------:R0:W-:Y:S01]  /*fcc0*/  STL [R1+0x350], R6 ;  /* 0x0003500601007387 */ /* 0x0001e20000100800 */
[----:B------:R-:W-:Y:S01]  /*fcd0*/  IMAD R132, R132, UR11, RZ ;  /* 0x0000000b84847c24 */ /* 0x000fe2000f8e02ff */
[----:B------:R-:W-:Y:S01]  /*fce0*/  PRMT R55, RZ, 0x7610, R55 ;  /* 0x00007610ff377816 */ /* 0x000fe20000000037 */
[----:B------:R-:W-:Y:S01]  /*fcf0*/  @!P4 IMAD.MOV R4, RZ, RZ, -R4 ;  /* 0x000000ffff04c224 */ /* 0x000fe200078e0a04 */
[----:B------:R-:W-:Y:S01]  /*fd00*/  STL [R1+0x314], R113 ;  /* 0x0003147101007387 */ /* 0x000fe20000100800 */
[----:B------:R-:W-:Y:S01]  /*fd10*/  @!P3 IMAD.IADD R45, R45, 0x1, -R72 ;  /* 0x000000012d2db824 */ /* 0x000fe200078e0a48 */
[----:B------:R-:W-:Y:S02]  /*fd20*/  PRMT R54, RZ, 0x7610, R54 ;  /* 0x00007610ff367816 */ /* 0x000fe40000000036 */
[----:B------:R0:W4:Y:S01]  /*fd30*/  @P0 LDG.E.U16 R57, desc[UR20][R6.64] ;  /* 0x0000001406390981 */ /* 0x000122000c1e1500 */
[----:B------:R-:W-:Y:S02]  /*fd40*/  SEL R5, R75, R4, !P1 ;  /* 0x000000044b057207 */ /* 0x000fe40004800000 */
[----:B------:R-:W-:Y:S01]  /*fd50*/  ISETP.GE.AND P5, PT, R8, RZ, PT ;  /* 0x000000ff0800720c */ /* 0x000fe20003fa6270 */
[----:B------:R1:W-:Y:S01]  /*fd60*/  STL [R1+0x34c], R7 ;  /* 0x00034c0701007387 */ /* 0x0003e20000100800 */
[----:B0-----:R-:W-:Y:S01]  /*fd70*/  LEA R6, P4, R132, R69, 0x1 ;  /* 0x0000004584067211 */ /* 0x001fe200078808ff */
[----:B------:R-:W-:Y:S01]  /*fd80*/  @!P6 IMAD.IADD R44, R44, 0x1, -R72 ;  /* 0x000000012c2ce824 */ /* 0x000fe200078e0a48 */
[----:B------:R-:W-:Y:S01]  /*fd90*/  PRMT R53, RZ, 0x7610, R53 ;  /* 0x00007610ff357816 */ /* 0x000fe20000000035 */
[----:B------:R-:W4:Y:S01]  /*fda0*/  LDL.LU R8, [R1+0x8c] ;  /* 0x00008c0001087983 */ /* 0x000f220000300800 */
[----:B------:R-:W-:Y:S01]  /*fdb0*/  IMAD.MOV.U32 R4, RZ, RZ, R45 ;  /* 0x000000ffff047224 */ /* 0x000fe200078e002d */
[----:B------:R-:W0:Y:S01]  /*fdc0*/  LDCU UR11, c[0x0][0x3b0] ;  /* 0x00007600ff0b77ac */ /* 0x000e220008000800 */
[----:B------:R-:W-:Y:S01]  /*fdd0*/  IMAD R5, R5, UR4, RZ ;  /* 0x0000000405057c24 */ /* 0x000fe2000f8e02ff */
[----:B-1----:R-:W-:Y:S01]  /*fde0*/  LEA.HI.X.SX32 R7, R132, R68, 0x1, P4 ;  /* 0x0000004484077211 */ /* 0x002fe200020f0eff */
[----:B------:R1:W-:Y:S01]  /*fdf0*/  STL [R1+0x4c], R45 ;  /* 0x00004c2d01007387 */ /* 0x0003e20000100800 */
[----:B------:R-:W-:-:S02]  /*fe00*/  ISETP.GT.U32.AND P6, PT, R72, R44, PT ;  /* 0x0000002c4800720c */ /* 0x000fc40003fc4070 */
[----:B------:R-:W-:Y:S01]  /*fe10*/  @!P5 IMAD.MOV R4, RZ, RZ, -R4 ;  /* 0x000000ffff04d224 */ /* 0x000fe200078e0a04 */
[----:B--2---:R-:W-:Y:S01]  /*fe20*/  ISETP.GT.U32.AND P3, PT, R72, R111, PT ;  /* 0x0000006f4800720c */ /* 0x004fe20003f64070 */
[----:B------:R2:W-:Y:S01]  /*fe30*/  STL [R1+0x388], R6 ;  /* 0x0003880601007387 */ /* 0x0005e20000100800 */
[----:B------:R-:W-:-:S03]  /*fe40*/  LEA R152, P5, R5, R69, 0x1 ;  /* 0x0000004505987211 */ /* 0x000fc600078a08ff */
[----:B------:R-:W-:Y:S01]  /*fe50*/  STL [R1+0x384], R7 ;  /* 0x0003840701007387 */ /* 0x000fe20000100800 */
[----:B------:R-:W-:-:S03]  /*fe60*/  SEL R4, R75, R4, !P1 ;  /* 0x000000044b047207 */ /* 0x000fc60004800000 */
[----:B-1----:R-:W4:Y:S01]  /*fe70*/  LDL R45, [R1+0x90c] ;  /* 0x00090c00012d7983 */ /* 0x002f220000100800 */
[----:B------:R-:W-:-:S03]  /*fe80*/  LEA.HI.X.SX32 R151, R5, R68, 0x1, P5 ;  /* 0x0000004405977211 */ /* 0x000fc600028f0eff */
[----:B------:R-:W4:Y:S04]  /*fe90*/  LDL.LU R113, [R1+0x94] ;  /* 0x0000940001717983 */ /* 0x000f280000300800 */
[----:B------:R-:W4:Y:S01]  /*fea0*/  LDL R112, [R1+0x934] ;  /* 0x0009340001707983 */ /* 0x000f220000100800 */
[----:B------:R-:W-:-:S03]  /*feb0*/  @P0 IMAD.MOV.U32 R5, RZ, RZ, R151 ;  /* 0x000000ffff050224 */ /* 0x000fc600078e0097 */
[----:B------:R2:W4:Y:S01]  /*fec0*/  @P0 LDG.E.U16 R56, desc[UR20][R6.64] ;  /* 0x0000001406380981 */ /* 0x000522000c1e1500 */
[--C-:B------:R-:W-:Y:S02]  /*fed0*/  @!P6 IMAD.IADD R44, R44, 0x1, -R72.reuse ;  /* 0x000000012c2ce824 */ /* 0x100fe400078e0a48 */
[----:B------:R-:W-:Y:S02]  /*fee0*/  @!P3 IMAD.IADD R111, R111, 0x1, -R72 ;  /* 0x000000016f6fb824 */ /* 0x000fe400078e0a48 */
[----:B--2---:R-:W-:Y:S02]  /*fef0*/  IMAD R6, R4, UR4, RZ ;  /* 0x0000000404067c24 */ /* 0x004fe4000f8e02ff */
[----:B------:R-:W-:-:S05]  /*ff00*/  @P0 IMAD.MOV.U32 R4, RZ, RZ, R152 ;  /* 0x000000ffff040224 */ /* 0x000fca00078e0098 */
[----:B------:R1:W2:Y:S02]  /*ff10*/  @P0 LDG.E.U16 R55, desc[UR20][R4.64] ;  /* 0x0000001404370981 */ /* 0x0002a4000c1e1500 */
[----:B-1----:R-:W-:Y:S01]  /*ff20*/  IMAD.MOV.U32 R4, RZ, RZ, R44 ;  /* 0x000000ffff047224 */ /* 0x002fe200078e002c */
[----:B---3--:R-:W-:Y:S02]  /*ff30*/  ISETP.GE.AND P3, PT, R43, RZ, PT ;  /* 0x000000ff2b00720c */ /* 0x008fe40003f66270 */
[----:B------:R-:W3:Y:S04]  /*ff40*/  LDL.LU R43, [R1+0x90] ;  /* 0x00009000012b7983 */ /* 0x000ee80000300800 */
[----:B------:R1:W-:Y:S04]  /*ff50*/  STL [R1+0x50], R44 ;  /* 0x0000502c01007387 */ /* 0x0003e80000100800 */
[----:B-1----:R-:W2:Y:S01]  /*ff60*/  LDL R44, [R1+0x96c] ;  /* 0x00096c00012c7983 */ /* 0x002ea20000100800 */
[----:B------:R-:W-:-:S02]  /*ff70*/  ISETP.GT.U32.AND P4, PT, R72, R110, PT ;  /* 0x0000006e4800720c */ /* 0x000fc40003f84070 */
[----:B------:R-:W-:Y:S01]  /*ff80*/  @!P3 IMAD.MOV R4, RZ, RZ, -R4 ;  /* 0x000000ffff04b224 */ /* 0x000fe200078e0a04 */
[----:B------:R-:W-:-:S10]  /*ff90*/  LEA R5, P6, R6, R69, 0x1 ;  /* 0x0000004506057211 */ /* 0x000fd400078c08ff */
[----:B------:R-:W-:Y:S01]  /*ffa0*/  @!P4 IMAD.IADD R110, R110, 0x1, -R72 ;  /* 0x000000016e6ec824 */ /* 0x000fe200078e0a48 */
[----:B------:R-:W-:-:S04]  /*ffb0*/  LEA.HI.X.SX32 R7, R6, R68, 0x1, P6 ;  /* 0x0000004406077211 */ /* 0x000fc800030f0eff */
[C---:B------:R-:W-:Y:S02]  /*ffc0*/  ISETP.GT.U32.AND P4, PT, R72.reuse, R110, PT ;  /* 0x0000006e4800720c */ /* 0x040fe40003f84070 */
[----:B------:R-:W-:Y:S02]  /*ffd0*/  SEL R6, R75, R4, !P1 ;  /* 0x000000044b067207 */ /* 0x000fe40004800000 */
[----:B------:R-:W-:Y:S01]  /*ffe0*/  ISETP.GT.U32.AND P5, PT, R72, R111, PT ;  /* 0x0000006f4800720c */ /* 0x000fe20003fa4070 */
[----:B------:R1:W-:Y:S02]  /*fff0*/  STL [R1+0x8], R5 ;  /* 0x0000080501007387 */ /* 0x0003e40000100800 */
[----:B------:R-:W-:Y:S01]  /*10000*/  IMAD R6, R6, UR5, RZ ;  /* 0x0000000506067c24 */ /* 0x000fe2000f8e02ff */
[----:B------:R-:W0:Y:S01]  /*10010*/  LDCU UR5, c[0x0][0x3b0] ;  /* 0x00007600ff0577ac */ /* 0x000e220008000800 */
[----:B------:R-:W-:Y:S01]  /*10020*/  @P0 IMAD.MOV.U32 R4, RZ, RZ, R5 ;  /* 0x000000ffff040224 */ /* 0x000fe200078e0005 */
[----:B------:R0:W-:Y:S03]  /*10030*/  STL [R1+0x4], R7 ;  /* 0x0000040701007387 */ /* 0x0001e60000100800 */
[----:B------:R-:W-:Y:S01]  /*10040*/  @!P4 IMAD.IADD R110, R110, 0x1, -R72 ;  /* 0x000000016e6ec824 */ /* 0x000fe200078e0a48 */
[----:B------:R-:W2:Y:S01]  /*10050*/  LDL R109, [R1+0x99c] ;  /* 0x00099c00016d7983 */ /* 0x000ea20000100800 */
[----:B-1----:R-:W-:Y:S01]  /*10060*/  @P0 IMAD.MOV.U32 R5, RZ, RZ, R7 ;  /* 0x000000ffff050224 */ /* 0x002fe200078e0007 */
[----:B----4-:R-:W-:-:S04]  /*10070*/  ISETP.GT.U32.AND P3, PT, R72, R8, PT ;  /* 0x000000084800720c */ /* 0x010fc80003f64070 */
[----:B------:R1:W4:Y:S01]  /*10080*/  @P0 LDG.E.U16 R54, desc[UR20][R4.64] ;  /* 0x0000001404360981 */ /* 0x000322000c1e1500 */
[----:B0-----:R-:W-:Y:S01]  /*10090*/  LEA R7, P4, R6, R69, 0x1 ;  /* 0x0000004506077211 */ /* 0x001fe200078808ff */
[----:B------:R-:W-:-:S07]  /*100a0*/  @!P5 IMAD.IADD R111, R111, 0x1, -R72 ;  /* 0x000000016f6fd824 */ /* 0x000fce00078e0a48 */
[----:B------:R-:W-:Y:S01]  /*100b0*/  @!P3 IMAD.IADD R8, R8, 0x1, -R72 ;  /* 0x000000010808b824 */ /* 0x000fe200078e0a48 */
[----:B-1----:R-:W-:Y:S02]  /*100c0*/  LEA.HI.X.SX32 R4, R6, R68, 0x1, P4 ;  /* 0x0000004406047211 */ /* 0x002fe400020f0eff */
[----:B------:R-:W-:Y:S02]  /*100d0*/  ISETP.GE.AND P6, PT, R45, RZ, PT ;  /* 0x000000ff2d00720c */ /* 0x000fe40003fc6270 */
[----:B------:R-:W4:Y:S01]  /*100e0*/  LDL.LU R45, [R1+0x98] ;  /* 0x00009800012d7983 */ /* 0x000f220000300800 */
[----:B------:R-:W-:Y:S01]  /*100f0*/  ISETP.GE.AND P3, PT, R112, RZ, PT ;  /* 0x000000ff7000720c */ /* 0x000fe20003f66270 */
[----:B------:R-:W-:Y:S02]  /*10100*/  IMAD.MOV.U32 R5, RZ, RZ, R111 ;  /* 0x000000ffff057224 */ /* 0x000fe400078e006f */
[----:B------:R0:W-:Y:S01]  /*10110*/  STL [R1+0x48], R7 ;  /* 0x0000480701007387 */ /* 0x0001e20000100800 */
[----:B------:R-:W-:-:S03]  /*10120*/  @P0 IMAD.MOV.U32 R6, RZ, RZ, R7 ;  /* 0x000000ffff060224 */ /* 0x000fc600078e0007 */
[----:B------:R1:W-:Y:S03]  /*10130*/  STL [R1+0x44], R4 ;  /* 0x0000440401007387 */ /* 0x0003e60000100800 */
[----:B------:R-:W-:Y:S01]  /*10140*/  @!P6 IMAD.MOV R5, RZ, RZ, -R5 ;  /* 0x000000ffff05e224 */ /* 0x000fe200078e0a05 */
[----:B------:R-:W-:Y:S01]  /*10150*/  ISETP.GT.U32.AND P4, PT, R72, R8, PT ;  /* 0x000000084800720c */ /* 0x000fe20003f84070 */
[----:B------:R-:W4:Y:S01]  /*10160*/  LDL.LU R112, [R1+0xcc] ;  /* 0x0000cc0001707983 */ /* 0x000f220000300800 */
[----:B0-----:R-:W-:Y:S02]  /*10170*/  @P0 IMAD.MOV.U32 R7, RZ, RZ, R4 ;  /* 0x000000ffff070224 */ /* 0x001fe400078e0004 */
[----:B-1----:R-:W-:Y:S01]  /*10180*/  IMAD.MOV.U32 R4, RZ, RZ, R110 ;  /* 0x000000ffff047224 */ /* 0x002fe200078e006e */
[----:B------:R-:W-:Y:S02]  /*10190*/  SEL R5, R75, R5, !P1 ;  /* 0x000000054b057207 */ /* 0x000fe40004800000 */
[----:B------:R0:W4:Y:S01]  /*101a0*/  @P0 LDG.E.U16 R53, desc[UR20][R6.64] ;  /* 0x0000001406350981 */ /* 0x000122000c1e1500 */
[----:B------:R-:W-:-:S02]  /*101b0*/  @!P3 IMAD.MOV R4, RZ, RZ, -R4 ;  /* 0x000000ffff04b224 */ /* 0x000fc400078e0a04 */
[----:B0-----:R-:W-:-:S03]  /*101c0*/  IMAD R6, R5, UR7, RZ ;  /* 0x0000000705067c24 */ /* 0x001fc6000f8e02ff */
[--C-:B------:R-:W-:Y:S01]  /*101d0*/  @!P4 IMAD.IADD R8, R8, 0x1, -R72.reuse ;  /* 0x000000010808c824 */ /* 0x100fe200078e0a48 */
[----:B---3--:R-:W-:Y:S02]  /*101e0*/  ISETP.GT.U32.AND P6, PT, R72, R43, PT ;  /* 0x0000002b4800720c */ /* 0x008fe40003fc4070 */
[----:B--2---:R-:W-:Y:S01]  /*101f0*/  ISETP.GE.AND P3, PT, R44, RZ, PT ;  /* 0x000000ff2c00720c */ /* 0x004fe20003f66270 */
[----:B------:R-:W0:Y:S01]  /*10200*/  LDCU UR7, c[0x0][0x3b0] ;  /* 0x00007600ff0777ac */ /* 0x000e220008000800 */
[----:B------:R-:W2:Y:S09]  /*10210*/  LDL R44, [R1+0x9c4] ;  /* 0x0009c400012c7983 */ /* 0x000eb20000100800 */
[----:B------:R-:W-:Y:S01]  /*10220*/  @!P6 IMAD.IADD R43, R43, 0x1, -R72 ;  /* 0x000000012b2be824 */ /* 0x000fe200078e0a48 */
[----:B------:R-:W-:-:S04]  /*10230*/  LEA R7, P6, R6, R69, 0x1 ;  /* 0x0000004506077211 */ /* 0x000fc800078c08ff */
[----:B------:R-:W-:Y:S01]  /*10240*/  LEA.HI.X.SX32 R6, R6, R68, 0x1, P6 ;  /* 0x0000004406067211 */ /* 0x000fe200030f0eff */
[----:B------:R1:W-:Y:S01]  /*10250*/  STL [R1+0x8c], R8 ;  /* 0x00008c0801007387 */ /* 0x0003e20000100800 */
[----:B------:R-:W-:-:S03]  /*10260*/  IMAD.MOV.U32 R5, RZ, RZ, R8 ;  /* 0x000000ffff057224 */ /* 0x000fc600078e0008 */
[----:B------:R3:W-:Y:S04]  /*10270*/  STL [R1+0x88], R7 ;  /* 0x0000880701007387 */ /* 0x0007e80000100800 */
[----:B------:R0:W-:Y:S04]  /*10280*/  STL [R1+0x84], R6 ;  /* 0x0000840601007387 */ /* 0x0001e80000100800 */
[----:B-1----:R-:W2:Y:S01]  /*10290*/  LDL R8, [R1+0x9fc] ;  /* 0x0009fc0001087983 */ /* 0x002ea20000100800 */
[----:B------:R-:W-:Y:S02]  /*102a0*/  ISETP.GT.U32.AND P5, PT, R72, R113, PT ;  /* 0x000000714800720c */ /* 0x000fe40003fa4070 */
[----:B------:R-:W-:Y:S01]  /*102b0*/  SEL R4, R75, R4, !P1 ;  /* 0x000000044b047207 */ /* 0x000fe20004800000 */
[----:B------:R-:W-:Y:S01]  /*102c0*/  @!P3 IMAD.MOV R5, RZ, RZ, -R5 ;  /* 0x000000ffff05b224 */ /* 0x000fe200078e0a05 */
[----:B---3--:R-:W-:Y:S01]  /*102d0*/  @P0 LOP3.LUT R7, R7, R6, RZ, 0x3c, !PT ;  /* 0x0000000607070212 */ /* 0x008fe200078e3cff */
[----:B------:R-:W3:Y:S08]  /*102e0*/  LDL.LU R111, [R1+0xd0] ;  /* 0x0000d000016f7983 */ /* 0x000ef00000300800 */
[----:B------:R-:W-:-:S05]  /*102f0*/  @!P5 IMAD.IADD R113, R113, 0x1, -R72 ;  /* 0x000000017171d824 */ /* 0x000fca00078e0a48 */
[----:B------:R-:W-:Y:S01]  /*10300*/  ISETP.GT.U32.AND P5, PT, R72, R113, PT ;  /* 0x000000714800720c */ /* 0x000fe20003fa4070 */
[----:B------:R-:W-:Y:S01]  /*10310*/  IMAD R4, R4, UR5, RZ ;  /* 0x0000000504047c24 */ /* 0x000fe2000f8e02ff */
[----:B------:R-:W-:Y:S01]  /*10320*/  ISETP.GE.AND P4, PT, R109, RZ, PT ;  /* 0x000000ff6d00720c */ /* 0x000fe20003f86270 */
[----:B------:R-:W1:Y:S01]  /*10330*/  LDCU UR5, c[0x0][0x3b0] ;  /* 0x00007600ff0577ac */ /* 0x000e620008000800 */
[----:B0-----:R-:W-:Y:S02]  /*10340*/  @P0 LOP3.LUT R6, R7, R6, RZ, 0x3c, !PT ;  /* 0x0000000607060212 */ /* 0x001fe400078e3cff */
[----:B------:R-:W-:-:S07]  /*10350*/  LEA R109, P3, R4, R69, 0x1 ;  /* 0x00000045046d7211 */ /* 0x000fce00078608ff */
[----:B------:R-:W-:Y:S01]  /*10360*/  @!P5 IMAD.IADD R113, R113, 0x1, -R72 ;  /* 0x000000017171d824 */ /* 0x000fe200078e0a48 */
[----:B------:R-:W-:Y:S02]  /*10370*/  PRMT R52, RZ, 0x7610, R52 ;  /* 0x00007610ff347816 */ /* 0x000fe40000000034 */
[----:B------:R-:W-:Y:S02]  /*10380*/  @P0 LOP3.LUT R7, R7, R6, RZ, 0x3c, !PT ;  /* 0x0000000607070212 */ /* 0x000fe400078e3cff */
[----:B------:R-:W-:Y:S02]  /*10390*/  ISETP.GT.U32.AND P6, PT, R72, R43, PT ;  /* 0x0000002b4800720c */ /* 0x000fe40003fc4070 */
[----:B------:R-:W-:Y:S02]  /*103a0*/  LEA.HI.X.SX32 R110, R4, R68, 0x1, P3 ;  /* 0x00000044046e7211 */ /* 0x000fe400018f0eff */
[----:B----4-:R-:W-:Y:S01]  /*103b0*/  ISETP.GT.U32.AND P5, PT, R72, R45, PT ;  /* 0x0000002d4800720c */ /* 0x010fe20003fa4070 */
[----:B------:R-:W-:Y:S01]  /*103c0*/  IMAD.MOV.U32 R4, RZ, RZ, R113 ;  /* 0x000000ffff047224 */ /* 0x000fe200078e0071 */
[----:B------:R0:W4:Y:S01]  /*103d0*/  @P0 LDG.E.U16 R52, desc[UR20][R6.64] ;  /* 0x0000001406340981 */ /* 0x000122000c1e1500 */
[----:B------:R-:W-:-:S03]  /*103e0*/  PRMT R51, RZ, 0x7610, R51 ;  /* 0x00007610ff337816 */ /* 0x000fc60000000033 */
[----:B------:R1:W-:Y:S01]  /*103f0*/  STL [R1+0xc8], R109 ;  /* 0x0000c86d01007387 */ /* 0x0003e20000100800 */
[----:B------:R-:W-:-:S03]  /*10400*/  @!P4 IMAD.MOV R4, RZ, RZ, -R4 ;  /* 0x000000ffff04c224 */ /* 0x000fc600078e0a04 */
[----:B------:R-:W-:Y:S01]  /*10410*/  STL [R1+0xc4], R110 ;  /* 0x0000c46e01007387 */ /* 0x000fe20000100800 */
[----:B0-----:R-:W-:Y:S02]  /*10420*/  @P0 IMAD.MOV.U32 R6, RZ, RZ, R109 ;  /* 0x000000ffff060224 */ /* 0x001fe400078e006d */
[----:B------:R-:W-:Y:S02]  /*10430*/  @P0 IMAD.MOV.U32 R7, RZ, RZ, R110 ;  /* 0x000000ffff070224 */ /* 0x000fe400078e006e */
[----:B------:R-:W-:-:S03]  /*10440*/  @!P5 IMAD.IADD R45, R45, 0x1, -R72 ;  /* 0x000000012d2dd824 */ /* 0x000fc600078e0a48 */
[----:B------:R0:W4:Y:S01]  /*10450*/  @P0 LDG.E.U16 R51, desc[UR20][R6.64] ;  /* 0x0000001406330981 */ /* 0x000122000c1e1500 */
[----:B------:R-:W-:Y:S01]  /*10460*/  @!P6 IMAD.IADD R43, R43, 0x1, -R72 ;  /* 0x000000012b2be824 */ /* 0x000fe200078e0a48 */
[----:B------:R-:W-:Y:S02]  /*10470*/  ISETP.GT.U32.AND P4, PT, R72, R45, PT ;  /* 0x0000002d4800720c */ /* 0x000fe40003f84070 */
[C---:B0-----:R-:W-:Y:S02]  /*10480*/  SEL R6, R75.reuse, R5, !P1 ;  /* 0x000000054b067207 */ /* 0x041fe40004800000 */
[----:B------:R-:W-:Y:S01]  /*10490*/  SEL R5, R75, R4, !P1 ;  /* 0x000000044b057207 */ /* 0x000fe20004800000 */
[----:B------:R-:W-:Y:S02]  /*104a0*/  IMAD.MOV.U32 R4, RZ, RZ, R43 ;  /* 0x000000ffff047224 */ /* 0x000fe400078e002b */
[----:B------:R-:W-:Y:S01]  /*104b0*/  IMAD R6, R6, UR11, RZ ;  /* 0x0000000b06067c24 */ /* 0x000fe2000f8e02ff */
[----:B------:R-:W-:Y:S01]  /*104c0*/  PRMT R50, RZ, 0x7610, R50 ;  /* 0x00007610ff327816 */ /* 0x000fe20000000032 */
[----:B-1----:R-:W-:Y:S01]  /*104d0*/  IMAD R5, R5, UR5, RZ ;  /* 0x0000000505057c24 */ /* 0x002fe2000f8e02ff */
[----:B------:R-:W-:-:S03]  /*104e0*/  ISETP.GT.U32.AND P3, PT, R72, R112, PT ;  /* 0x000000704800720c */ /* 0x000fc60003f64070 */
[----:B------:R-:W-:Y:S01]  /*104f0*/  @!P4 IMAD.IADD R45, R45, 0x1, -R72 ;  /* 0x000000012d2dc824 */ /* 0x000fe200078e0a48 */
[CC--:B------:R-:W-:Y:S01]  /*10500*/  LEA R113, P6, R6.reuse, R69.reuse, 0x1 ;  /* 0x0000004506717211 */ /* 0x0c0fe200078c08ff */
[----:B------:R-:W0:Y:S03]  /*10510*/  LDCU UR5, c[0x0][0x3b0] ;  /* 0x00007600ff0577ac */ /* 0x000e260008000800 */
[----:B------:R-:W-:Y:S01]  /*10520*/  LEA.HI.X.SX32 R114, R6, R68, 0x1, P6 ;  /* 0x0000004406727211 */ /* 0x000fe200030f0eff */
[----:B------:R-:W1:Y:S01]  /*10530*/  LDCU UR11, c[0x0][0x3b0] ;  /* 0x00007600ff0b77ac */ /* 0x000e620008000800 */
[----:B--2---:R-:W-:Y:S02]  /*10540*/  ISETP.GE.AND P5, PT, R44, RZ, PT ;  /* 0x000000ff2c00720c */ /* 0x004fe40003fa6270 */
[----:B------:R-:W2:Y:S04]  /*10550*/  LDL R44, [R1+0xa04] ;  /* 0x000a0400012c7983 */ /* 0x000ea80000100800 */
[----:B------:R-:W4:Y:S04]  /*10560*/  LDL.LU R109, [R1+0xd4] ;  /* 0x0000d400016d7983 */ /* 0x000f280000300800 */
[----:B------:R0:W-:Y:S03]  /*10570*/  STL [R1+0x90], R43 ;  /* 0x0000902b01007387 */ /* 0x0001e60000100800 */
[----:B------:R-:W-:Y:S01]  /*10580*/  @!P5 IMAD.MOV R4, RZ, RZ, -R4 ;  /* 0x000000ffff04d224 */ /* 0x000fe200078e0a04 */
[----:B------:R-:W-:Y:S01]  /*10590*/  LEA R7, P5, R5, R69, 0x1 ;  /* 0x0000004505077211 */ /* 0x000fe200078a08ff */
[----:B0-----:R-:W4:Y:S01]  /*105a0*/  LDL.LU R43, [R1+0xd8] ;  /* 0x0000d800012b7983 */ /* 0x001f220000300800 */
[----:B------:R-:W-:-:S03]  /*105b0*/  ISETP.GE.AND P4, PT, R8, RZ, PT ;  /* 0x000000ff0800720c */ /* 0x000fc60003f86270 */
[----:B------:R-:W-:Y:S04]  /*105c0*/  STL [R1+0x108], R113 ;  /* 0x0001087101007387 */ /* 0x000fe80000100800 */
[----:B------:R-:W-:Y:S04]  /*105d0*/  STL [R1+0x168], R7 ;  /* 0x0001680701007387 */ /* 0x000fe80000100800 */
[----:B------:R-:W4:Y:S01]  /*105e0*/  LDL R8, [R1+0x9c8] ;  /* 0x0009c80001087983 */ /* 0x000f220000100800 */
[----:B------:R-:W-:Y:S01]  /*105f0*/  LEA.HI.X.SX32 R110, R5, R68, 0x1, P5 ;  /* 0x00000044056e7211 */ /* 0x000fe200028f0eff */
[----:B------:R-:W-:Y:S01]  /*10600*/  @P0 IMAD.MOV.U32 R5, RZ, RZ, R114 ;  /* 0x000000ffff050224 */ /* 0x000fe200078e0072 */
[----:B------:R-:W-:Y:S01]  /*10610*/  SEL R6, R75, R4, !P1 ;  /* 0x000000044b067207 */ /* 0x000fe20004800000 */
[----:B------:R-:W-:Y:S01]  /*10620*/  @P0 IMAD.MOV.U32 R4, RZ, RZ, R113 ;  /* 0x000000ffff040224 */ /* 0x000fe200078e0071 */
[----:B------:R-:W-:Y:S04]  /*10630*/  STL [R1+0x104], R114 ;  /* 0x0001047201007387 */ /* 0x000fe80000100800 */
[----:B------:R-:W-:Y:S04]  /*10640*/  STL [R1+0x98], R45 ;  /* 0x0000982d01007387 */ /* 0x000fe80000100800 */
[----:B------:R0:W4:Y:S04]  /*10650*/  @P0 LDG.E.U16 R50, desc[UR20][R4.64] ;  /* 0x0000001404320981 */ /* 0x000128000c1e1500 */
[----:B------:R1:W-:Y:S01]  /*10660*/  STL [R1+0x164], R110 ;  /* 0x0001646e01007387 */ /* 0x0003e20000100800 */
[----:B0-----:R-:W-:-:S03]  /*10670*/  @P0 IMAD.MOV.U32 R5, RZ, RZ, R110 ;  /* 0x000000ffff050224 */ /* 0x001fc600078e006e */
[----:B-1----:R-:W4:Y:S01]  /*10680*/  LDL R110, [R1+0x980] ;  /* 0x00098000016e7983 */ /* 0x002f220000100800 */
[----:B------:R-:W-:Y:S01]  /*10690*/  @!P3 IMAD.IADD R112, R112, 0x1, -R72 ;  /* 0x000000017070b824 */ /* 0x000fe200078e0a48 */
[----:B------:R-:W-:Y:S01]  /*106a0*/  PRMT R49, RZ, 0x7610, R49 ;  /* 0x00007610ff317816 */ /* 0x000fe20000000031 */
[----:B------:R-:W-:-:S03]  /*106b0*/  @P0 IMAD.MOV.U32 R4, RZ, RZ, R7 ;  /* 0x000000ffff040224 */ /* 0x000fc600078e0007 */
[----:B------:R-:W-:Y:S01]  /*106c0*/  ISETP.GT.U32.AND P3, PT, R72, R112, PT ;  /* 0x000000704800720c */ /* 0x000fe20003f64070 */
[----:B------:R-:W-:Y:S01]  /*106d0*/  IMAD R6, R6, UR7, RZ ;  /* 0x0000000706067c24 */ /* 0x000fe2000f8e02ff */
[----:B------:R0:W4:Y:S01]  /*106e0*/  @P0 LDG.E.U16 R49, desc[UR20][R4.64] ;  /* 0x0000001404310981 */ /* 0x000122000c1e1500 */
[----:B---3--:R-:W-:Y:S01]  /*106f0*/  ISETP.GT.U32.AND P6, PT, R72, R111, PT ;  /* 0x0000006f4800720c */ /* 0x008fe20003fc4070 */
[----:B------:R-:W1:Y:S01]  /*10700*/  LDCU UR7, c[0x0][0x3b0] ;  /* 0x00007600ff0777ac */ /* 0x000e620008000800 */
[----:B0-----:R-:W-:-:S08]  /*10710*/  IMAD.MOV.U32 R4, RZ, RZ, R45 ;  /* 0x000000ffff047224 */ /* 0x001fd000078e002d */
[----:B------:R-:W-:Y:S01]  /*10720*/  @!P3 IMAD.IADD R112, R112, 0x1, -R72 ;  /* 0x000000017070b824 */ /* 0x000fe200078e0a48 */
[----:B------:R-:W3:Y:S01]  /*10730*/  LDL.LU R45, [R1+0x10c] ;  /* 0x00010c00012d7983 */ /* 0x000ee20000300800 */
[----:B------:R-:W-:Y:S01]  /*10740*/  @!P4 IMAD.MOV R4, RZ, RZ, -R4 ;  /* 0x000000ffff04c224 */ /* 0x000fe200078e0a04 */
[----:B------:R-:W-:Y:S01]  /*10750*/  LEA R7, P4, R6, R69, 0x1 ;  /* 0x0000004506077211 */ /* 0x000fe200078808ff */
[----:B------:R-:W-:-:S03]  /*10760*/  @!P6 IMAD.IADD R111, R111, 0x1, -R72 ;  /* 0x000000016f6fe824 */ /* 0x000fc600078e0a48 */
[----:B------:R-:W-:Y:S01]  /*10770*/  SEL R5, R75, R4, !P1 ;  /* 0x000000044b057207 */ /* 0x000fe20004800000 */
[----:B------:R0:W-:Y:S01]  /*10780*/  STL [R1+0x1a8], R7 ;  /* 0x0001a80701007387 */ /* 0x0001e20000100800 */
[----:B------:R-:W-:Y:S01]  /*10790*/  IMAD.MOV.U32 R4, RZ, RZ, R112 ;  /* 0x000000ffff047224 */ /* 0x000fe200078e0070 */
[----:B------:R-:W-:Y:S02]  /*107a0*/  ISETP.GT.U32.AND P6, PT, R72, R111, PT ;  /* 0x0000006f4800720c */ /* 0x000fe40003fc4070 */
[----:B------:R-:W-:Y:S01]  /*107b0*/  IMAD R5, R5, UR12, RZ ;  /* 0x0000000c05057c24 */ /* 0x000fe2000f8e02ff */
[----:B------:R-:W-:Y:S02]  /*107c0*/  PRMT R48, RZ, 0x7610, R48 ;  /* 0x00007610ff307816 */ /* 0x000fe40000000030 */
[----:B------:R-:W-:-:S08]  /*107d0*/  PRMT R47, RZ, 0x7610, R47 ;  /* 0x00007610ff2f7816 */ /* 0x000fd0000000002f */
[----:B------:R-:W-:Y:S01]  /*107e0*/  @!P6 IMAD.IADD R111, R111, 0x1, -R72 ;  /* 0x000000016f6fe824 */ /* 0x000fe200078e0a48 */
[----:B------:R-:W-:Y:S02]  /*107f0*/  PRMT R46, RZ, 0x7610, R46 ;  /* 0x00007610ff2e7816 */ /* 0x000fe4000000002e */
[----:B--2---:R-:W-:Y:S02]  /*10800*/  ISETP.GE.AND P5, PT, R44, RZ, PT ;  /* 0x000000ff2c00720c */ /* 0x004fe40003fa6270 */
[----:B------:R-:W-:Y:S02]  /*10810*/  LEA.HI.X.SX32 R44, R6, R68, 0x1, P4 ;  /* 0x00000044062c7211 */ /* 0x000fe400020f0eff */
[----:B----4-:R-:W-:-:S03]  /*10820*/  ISETP.GT.U32.AND P3, PT, R72, R109, PT ;  /* 0x0000006d4800720c */ /* 0x010fc60003f64070 */
[----:B------:R2:W-:Y:S04]  /*10830*/  STL [R1+0x1a4], R44 ;  /* 0x0001a42c01007387 */ /* 0x0005e80000100800 */
[----:B------:R-:W4:Y:S02]  /*10840*/  LDL R112, [R1+0x940] ;  /* 0x0009400001707983 */ /* 0x000f240000100800 */
[----:B------:R-:W-:Y:S01]  /*10850*/  @!P5 IMAD.MOV R4, RZ, RZ, -R4 ;  /* 0x000000ffff04d224 */ /* 0x000fe200078e0a04 */
[----:B------:R-:W-:Y:S01]  /*10860*/  LEA R113, P5, R5, R69, 0x1 ;  /* 0x0000004505717211 */ /* 0x000fe200078a08ff */
[----:B------:R-:W-:Y:S02]  /*10870*/  @P0 IMAD.MOV.U32 R6, RZ, RZ, R7 ;  /* 0x000000ffff060224 */ /* 0x000fe400078e0007 */
[----:B0-----:R-:W-:Y:S01]  /*10880*/  @P0 IMAD.MOV.U32 R7, RZ, RZ, R44 ;  /* 0x000000ffff070224 */ /* 0x001fe200078e002c */
[----:B------:R-:W-:Y:S01]  /*10890*/  ISETP.GT.U32.AND P4, PT, R72, R43, PT ;  /* 0x0000002b4800720c */ /* 0x000fe20003f84070 */
[----:B------:R-:W-:Y:S01]  /*108a0*/  @!P3 IMAD.IADD R109, R109, 0x1, -R72 ;  /* 0x000000016d6db824 */ /* 0x000fe200078e0a48 */
[----:B------:R-:W-:Y:S01]  /*108b0*/  SEL R4, R75, R4, !P1 ;  /* 0x000000044b047207 */ /* 0x000fe20004800000 */
[----:B--2---:R-:W2:Y:S01]  /*108c0*/  LDL.LU R44, [R1+0x110] ;  /* 0x00011000012c7983 */ /* 0x004ea20000300800 */
[----:B------:R-:W-:-:S03]  /*108d0*/  LEA.HI.X.SX32 R5, R5, R68, 0x1, P5 ;  /* 0x0000004405057211 */ /* 0x000fc600028f0eff */
[----:B------:R-:W-:Y:S04]  /*108e0*/  STL [R1+0x1e8], R113 ;  /* 0x0001e87101007387 */ /* 0x000fe80000100800 */
[----:B------:R0:W2:Y:S01]  /*108f0*/  @P0 LDG.E.U16 R48, desc[UR20][R6.64] ;  /* 0x0000001406300981 */ /* 0x0000a2000c1e1500 */
[----:B------:R-:W-:-:S03]  /*10900*/  ISETP.GE.AND P3, PT, R8, RZ, PT ;  /* 0x000000ff0800720c */ /* 0x000fc60003f66270 */
[----:B------:R-:W2:Y:S01]  /*10910*/  LDL.LU R8, [R1+0x114] ;  /* 0x0001140001087983 */ /* 0x000ea20000300800 */
[----:B0-----:R-:W-:-:S03]  /*10920*/  IMAD R6, R4, UR5, RZ ;  /* 0x0000000504067c24 */ /* 0x001fc6000f8e02ff */
[----:B------:R0:W-:Y:S01]  /*10930*/  STL [R1+0x1e4], R5 ;  /* 0x0001e40501007387 */ /* 0x0001e20000100800 */
[----:B------:R-:W-:Y:S02]  /*10940*/  @P0 IMAD.MOV.U32 R4, RZ, RZ, R113 ;  /* 0x000000ffff040224 */ /* 0x000fe400078e0071 */
[----:B------:R-:W-:Y:S01]  /*10950*/  @!P4 IMAD.IADD R43, R43, 0x1, -R72 ;  /* 0x000000012b2bc824 */ /* 0x000fe200078e0a48 */
[C---:B------:R-:W-:Y:S01]  /*10960*/  ISETP.GT.U32.AND P5, PT, R72.reuse, R109, PT ;  /* 0x0000006d4800720c */ /* 0x040fe20003fa4070 */
[----:B------:R-:W1:Y:S01]  /*10970*/  LDCU UR5, c[0x0][0x3b0] ;  /* 0x00007600ff0577ac */ /* 0x000e620008000800 */
[----:B------:R0:W2:Y:S02]  /*10980*/  @P0 LDG.E.U16 R47, desc[UR20][R4.64] ;  /* 0x00000014042f0981 */ /* 0x0000a4000c1e1500 */
[----:B------:R-:W-:Y:S01]  /*10990*/  ISETP.GT.U32.AND P4, PT, R72, R43, PT ;  /* 0x0000002b4800720c */ /* 0x000fe20003f84070 */
[----:B0-----:R-:W-:Y:S01]  /*109a0*/  IMAD.MOV.U32 R4, RZ, RZ, R111 ;  /* 0x000000ffff047224 */ /* 0x001fe200078e006f */
[----:B------:R-:W-:-:S03]  /*109b0*/  LEA R5, P6, R6, R69, 0x1 ;  /* 0x0000004506057211 */ /* 0x000fc600078c08ff */
[----:B------:R-:W-:Y:S01]  /*109c0*/  @!P3 IMAD.MOV R4, RZ, RZ, -R4 ;  /* 0x000000ffff04b224 */ /* 0x000fe200078e0a04 */
[----:B------:R-:W-:Y:S01]  /*109d0*/  ISETP.GE.AND P3, PT, R110, RZ, PT ;  /* 0x000000ff6e00720c */ /* 0x000fe20003f66270 */
[----:B------:R0:W-:Y:S01]  /*109e0*/  STL [R1+0x228], R5 ;  /* 0x0002280501007387 */ /* 0x0001e20000100800 */
[----:B------:R-:W-:-:S03]  /*109f0*/  LEA.HI.X.SX32 R7, R6, R68, 0x1, P6 ;  /* 0x0000004406077211 */ /* 0x000fc600030f0eff */
[----:B------:R-:W2:Y:S01]  /*10a00*/  LDL R110, [R1+0x8f0] ;  /* 0x0008f000016e7983 */ /* 0x000ea20000100800 */
[----:B------:R-:W-:Y:S01]  /*10a10*/  SEL R6, R75, R4, !P1 ;  /* 0x000000044b067207 */ /* 0x000fe20004800000 */
[----:B------:R-:W-:-:S04]  /*10a20*/  @P0 IMAD.MOV.U32 R4, RZ, RZ, R5 ;  /* 0x000000ffff040224 */ /* 0x000fc800078e0005 */
[----:B-1----:R-:W-:Y:S01]  /*10a30*/  IMAD R6, R6, UR7, RZ ;  /* 0x0000000706067c24 */ /* 0x002fe2000f8e02ff */
[----:B------:R1:W-:Y:S01]  /*10a40*/  STL [R1+0x224], R7 ;  /* 0x0002240701007387 */ /* 0x0003e20000100800 */
[----:B0-----:R-:W-:Y:S01]  /*10a50*/  @P0 IMAD.MOV.U32 R5, RZ, RZ, R7 ;  /* 0x000000ffff050224 */ /* 0x001fe200078e0007 */
[----:B------:R-:W0:Y:S01]  /*10a60*/  LDCU UR7, c[0x0][0x3b0] ;  /* 0x00007600ff0777ac */ /* 0x000e220008000800 */
[--C-:B------:R-:W-:Y:S02]  /*10a70*/  @!P4 IMAD.IADD R43, R43, 0x1, -R72.reuse ;  /* 0x000000012b2bc824 */ /* 0x100fe400078e0a48 */
[----:B------:R-:W-:Y:S01]  /*10a80*/  @!P5 IMAD.IADD R109, R109, 0x1, -R72 ;  /* 0x000000016d6dd824 */ /* 0x000fe200078e0a48 */
[----:B------:R3:W2:Y:S01]  /*10a90*/  @P0 LDG.E.U16 R46, desc[UR20][R4.64] ;  /* 0x00000014042e0981 */ /* 0x0006a2000c1e1500 */
[----:B-1----:R-:W-:-:S03]  /*10aa0*/  LEA R7, P4, R6, R69, 0x1 ;  /* 0x0000004506077211 */ /* 0x002fc600078808ff */
[----:B------:R1:W-:Y:S01]  /*10ab0*/  STL [R1+0xd8], R43 ;  /* 0x0000d82b01007387 */ /* 0x0003e20000100800 */
[----:B------:R-:W-:-:S03]  /*10ac0*/  LEA.HI.X.SX32 R6, R6, R68, 0x1, P4 ;  /* 0x0000004406067211 */ /* 0x000fc600020f0eff */
[----:B------:R0:W-:Y:S01]  /*10ad0*/  STL [R1+0x268], R7 ;  /* 0x0002680701007387 */ /* 0x0001e20000100800 */
[----:B---3--:R-:W-:-:S03]  /*10ae0*/  IMAD.MOV.U32 R4, RZ, RZ, R43 ;  /* 0x000000ffff047224 */ /* 0x008fc600078e002b */
[----:B------:R3:W-:Y:S01]  /*10af0*/  STL [R1+0x264], R6 ;  /* 0x0002640601007387 */ /* 0x0007e20000100800 */
[----:B------:R-:W-:-:S03]  /*10b00*/  IMAD.MOV.U32 R5, RZ, RZ, R109 ;  /* 0x000000ffff057224 */ /* 0x000fc600078e006d */
[----:B-1----:R-:W2:Y:S04]  /*10b10*/  LDL R43, [R1+0x854] ;  /* 0x00085400012b7983 */ /* 0x002ea80000100800 */
[----:B------:R-:W2:Y:S01]  /*10b20*/  LDL R109, [R1+0x8a0] ;  /* 0x0008a000016d7983 */ /* 0x000ea20000100800 */
[----:B------:R-:W-:Y:S02]  /*10b30*/  ISETP.GT.U32.AND P6, PT, R72, R45, PT ;  /* 0x0000002d4800720c */ /* 0x000fe40003fc4070 */
[----:B0-----:R-:W-:Y:S01]  /*10b40*/  @P0 LOP3.LUT R7, R7, R6, RZ, 0x3c, !PT ;  /* 0x0000000607070212 */ /* 0x001fe200078e3cff */
[----:B------:R-:W-:-:S03]  /*10b50*/  @!P3 IMAD.MOV R5, RZ, RZ, -R5 ;  /* 0x000000ffff05b224 */ /* 0x000fc600078e0a05 */
[----:B---3--:R-:W-:-:S07]  /*10b60*/  @P0 LOP3.LUT R6, R7, R6, RZ, 0x3c, !PT ;  /* 0x0000000607060212 */ /* 0x008fce00078e3cff */
[----:B------:R-:W-:Y:S01]  /*10b70*/  @!P6 IMAD.IADD R45, R45, 0x1, -R72 ;  /* 0x000000012d2de824 */ /* 0x000fe200078e0a48 */
[----:B------:R-:W-:Y:S02]  /*10b80*/  PRMT R42, RZ, 0x7610, R42 ;  /* 0x00007610ff2a7816 */ /* 0x000fe4000000002a */
[----:B------:R-:W-:Y:S02]  /*10b90*/  @P0 LOP3.LUT R7, R7, R6, RZ, 0x3c, !PT ;  /* 0x0000000607070212 */ /* 0x000fe400078e3cff */
[----:B------:R-:W-:Y:S02]  /*10ba0*/  SEL R5, R75, R5, !P1 ;  /* 0x000000054b057207 */ /* 0x000fe40004800000 */
[----:B------:R-:W-:Y:S01]  /*10bb0*/  ISETP.GT.U32.AND P6, PT, R72, R153, PT ;  /* 0x000000994800720c */ /* 0x000fe20003fc4070 */
[----:B------:R0:W3:Y:S02]  /*10bc0*/  @P0 LDG.E.U16 R42, desc[UR20][R6.64] ;  /* 0x00000014062a0981 */ /* 0x0000e4000c1e1500 */
[----:B0-----:R-:W-:Y:S01]  /*10bd0*/  IMAD R6, R5, UR5, RZ ;  /* 0x0000000505067c24 */ /* 0x001fe2000f8e02ff */
[----:B------:R-:W-:-:S09]  /*10be0*/  PRMT R41, RZ, 0x7610, R41 ;  /* 0x00007610ff297816 */ /* 0x000fd20000000029 */
[----:B------:R-:W-:Y:S01]  /*10bf0*/  @!P6 IMAD.IADD R153, R153, 0x1, -R72 ;  /* 0x000000019999e824 */ /* 0x000fe200078e0a48 */
[----:B------:R-:W-:Y:S01]  /*10c00*/  PRMT R40, RZ, 0x7610, R40 ;  /* 0x00007610ff287816 */ /* 0x000fe20000000028 */
[----:B------:R-:W0:Y:S01]  /*10c10*/  LDCU UR5, c[0x0][0x3b0] ;  /* 0x00007600ff0577ac */ /* 0x000e220008000800 */
[----:B------:R-:W-:Y:S02]  /*10c20*/  PRMT R39, RZ, 0x7610, R39 ;  /* 0x00007610ff277816 */ /* 0x000fe40000000027 */
[----:B----4-:R-:W-:Y:S02]  /*10c30*/  ISETP.GE.AND P5, PT, R112, RZ, PT ;  /* 0x000000ff7000720c */ /* 0x010fe40003fa6270 */
[----:B------:R-:W4:Y:S11]  /*10c40*/  LDL.LU R112, [R1+0x120] ;  /* 0x0001200001707983 */ /* 0x000f360000300800 */
[----:B------:R-:W-:Y:S01]  /*10c50*/  @!P5 IMAD.MOV R4, RZ, RZ, -R4 ;  /* 0x000000ffff04d224 */ /* 0x000fe200078e0a04 */
[----:B------:R-:W-:-:S02]  /*10c60*/  ISETP.GT.U32.AND P5, PT, R72, R45, PT ;  /* 0x0000002d4800720c */ /* 0x000fc40003fa4070 */
[C---:B--2---:R-:W-:Y:S02]  /*10c70*/  ISETP.GT.U32.AND P3, PT, R72.reuse, R8, PT ;  /* 0x000000084800720c */ /* 0x044fe40003f64070 */
[----:B------:R-:W-:Y:S02]  /*10c80*/  ISETP.GT.U32.AND P4, PT, R72, R44, PT ;  /* 0x0000002c4800720c */ /* 0x000fe40003f84070 */
[----:B------:R-:W-:-:S07]  /*10c90*/  SEL R4, R75, R4, !P1 ;  /* 0x000000044b047207 */ /* 0x000fce0004800000 */
[--C-:B------:R-:W-:Y:S01]  /*10ca0*/  @!P5 IMAD.IADD R45, R45, 0x1, -R72.reuse ;  /* 0x000000012d2dd824 */ /* 0x100fe200078e0a48 */
[-C--:B------:R-:W-:Y:S01]  /*10cb0*/  LEA R7, P5, R6, R69.reuse, 0x1 ;  /* 0x0000004506077211 */ /* 0x080fe200078a08ff */
[----:B------:R-:W-:Y:S02]  /*10cc0*/  IMAD R5, R4, UR7, RZ ;  /* 0x0000000704057c24 */ /* 0x000fe4000f8e02ff */
[--C-:B------:R-:W-:Y:S01]  /*10cd0*/  @!P3 IMAD.IADD R8, R8, 0x1, -R72.reuse ;  /* 0x000000010808b824 */ /* 0x100fe200078e0a48 */
[----:B------:R-:W-:Y:S01]  /*10ce0*/  LEA.HI.X.SX32 R6, R6, R68, 0x1, P5 ;  /* 0x0000004406067211 */ /* 0x000fe200028f0eff */
[----:B------:R-:W-:Y:S01]  /*10cf0*/  @!P4 IMAD.IADD R44, R44, 0x1, -R72 ;  /* 0x000000012c2cc824 */ /* 0x000fe200078e0a48 */
[----:B------:R-:W-:Y:S01]  /*10d00*/  LEA R111, P6, R5, R69, 0x1 ;  /* 0x00000045056f7211 */ /* 0x000fe200078c08ff */
[----:B------:R-:W-:Y:S01]  /*10d10*/  IMAD.MOV.U32 R4, RZ, RZ, R45 ;  /* 0x000000ffff047224 */ /* 0x000fe200078e002d */
[C---:B------:R-:W-:Y:S01]  /*10d20*/  ISETP.GT.U32.AND P4, PT, R72.reuse, R8, PT ;  /* 0x000000084800720c */ /* 0x040fe20003f84070 */
[----:B------:R-:W1:Y:S01]  /*10d30*/  LDCU UR7, c[0x0][0x3b0] ;  /* 0x00007600ff0777ac */ /* 0x000e620008000800 */
[----:B------:R-:W-:-:S02]  /*10d40*/  ISETP.GT.U32.AND P5, PT, R72, R44, PT ;  /* 0x0000002c4800720c */ /* 0x000fc40003fa4070 */
[----:B------:R-:W-:Y:S02]  /*10d50*/  ISETP.GE.AND P3, PT, R110, RZ, PT ;  /* 0x000000ff6e00720c */ /* 0x000fe40003f66270 */
[----:B------:R-:W2:Y:S04]  /*10d60*/  LDL.LU R110, [R1+0x11c] ;  /* 0x00011c00016e7983 */ /* 0x000ea80000300800 */
[----:B------:R0:W-:Y:S04]  /*10d70*/  STL [R1+0x10c], R45 ;  /* 0x00010c2d01007387 */ /* 0x0001e80000100800 */
[----:B------:R1:W-:Y:S01]  /*10d80*/  STL [R1+0x2a8], R7 ;  /* 0x0002a80701007387 */ /* 0x0003e20000100800 */
[----:B------:R-:W-:-:S03]  /*10d90*/  LEA.HI.X.SX32 R5, R5, R68, 0x1, P6 ;  /* 0x0000004405057211 */ /* 0x000fc600030f0eff */
[----:B0-----:R-:W3:Y:S01]  /*10da0*/  LDL R45, [R1+0x874] ;  /* 0x00087400012d7983 */ /* 0x001ee20000100800 */
[----:B-1----:R-:W-:-:S03]  /*10db0*/  @P0 LOP3.LUT R7, R7, R6, RZ, 0x3c, !PT ;  /* 0x0000000607070212 */ /* 0x002fc600078e3cff */
[----:B------:R-:W-:Y:S01]  /*10dc0*/  STL [R1+0x2e8], R111 ;  /* 0x0002e86f01007387 */ /* 0x000fe20000100800 */
[----:B------:R-:W-:-:S03]  /*10dd0*/  @!P3 IMAD.MOV R4, RZ, RZ, -R4 ;  /* 0x000000ffff04b224 */ /* 0x000fc600078e0a04 */
[----:B------:R0:W-:Y:S01]  /*10de0*/  STL [R1+0x2a4], R6 ;  /* 0x0002a40601007387 */ /* 0x0001e20000100800 */
[----:B------:R-:W-:Y:S02]  /*10df0*/  ISETP.GT.U32.AND P6, PT, R72, R153, PT ;  /* 0x000000994800720c */ /* 0x000fe40003fc4070 */
[----:B------:R-:W-:Y:S02]  /*10e00*/  SEL R4, R75, R4, !P1 ;  /* 0x000000044b047207 */ /* 0x000fe40004800000 */
[----:B0-----:R-:W-:-:S04]  /*10e10*/  @P0 LOP3.LUT R6, R7, R6, RZ, 0x3c, !PT ;  /* 0x0000000607060212 */ /* 0x001fc800078e3cff */
[----:B------:R-:W-:Y:S01]  /*10e20*/  @P0 LOP3.LUT R7, R7, R6, RZ, 0x3c, !PT ;  /* 0x0000000607070212 */ /* 0x000fe200078e3cff */
[----:B------:R0:W-:Y:S01]  /*10e30*/  STL [R1+0x2e4], R5 ;  /* 0x0002e40501007387 */ /* 0x0001e20000100800 */
[--C-:B------:R-:W-:Y:S01]  /*10e40*/  @!P4 IMAD.IADD R8, R8, 0x1, -R72.reuse ;  /* 0x000000010808c824 */ /* 0x100fe200078e0a48 */
[----:B------:R-:W-:Y:S02]  /*10e50*/  ISETP.GE.AND P4, PT, R43, RZ, PT ;  /* 0x000000ff2b00720c */ /* 0x000fe40003f86270 */
[----:B------:R1:W3:Y:S01]  /*10e60*/  @P0 LDG.E.U16 R41, desc[UR20][R6.64] ;  /* 0x0000001406290981 */ /* 0x0002e2000c1e1500 */
[----:B------:R-:W-:Y:S01]  /*10e70*/  ISETP.GE.AND P3, PT, R109, RZ, PT ;  /* 0x000000ff6d00720c */ /* 0x000fe20003f66270 */
[--C-:B------:R-:W-:Y:S02]  /*10e80*/  @!P5 IMAD.IADD R44, R44, 0x1, -R72.reuse ;  /* 0x000000012c2cd824 */ /* 0x100fe400078e0a48 */
[----:B------:R-:W3:Y:S01]  /*10e90*/  LDL.LU R43, [R1+0x118] ;  /* 0x00011800012b7983 */ /* 0x000ee20000300800 */
[----:B------:R-:W-:-:S02]  /*10ea0*/  @!P6 IMAD.IADD R153, R153, 0x1, -R72 ;  /* 0x000000019999e824 */ /* 0x000fc400078e0a48 */
[----:B-1----:R-:W-:Y:S02]  /*10eb0*/  @P0 IMAD.MOV.U32 R6, RZ, RZ, R111 ;  /* 0x000000ffff060224 */ /* 0x002fe400078e006f */
[----:B------:R-:W-:Y:S02]  /*10ec0*/  @P0 IMAD.MOV.U32 R7, RZ, RZ, R5 ;  /* 0x000000ffff070224 */ /* 0x000fe400078e0005 */
[----:B0-----:R-:W-:Y:S01]  /*10ed0*/  IMAD R5, R4, UR11, RZ ;  /* 0x0000000b04057c24 */ /* 0x001fe2000f8e02ff */
[----:B------:R-:W-:Y:S04]  /*10ee0*/  STL [R1+0x114], R8 ;  /* 0x0001140801007387 */ /* 0x000fe80000100800 */
[----:B------:R0:W3:Y:S01]  /*10ef0*/  @P0 LDG.E.U16 R40, desc[UR20][R6.64] ;  /* 0x0000001406280981 */ /* 0x0000e2000c1e1500 */
[----:B------:R-:W-:Y:S01]  /*10f00*/  IMAD.MOV.U32 R4, RZ, RZ, R44 ;  /* 0x000000ffff047224 */ /* 0x000fe200078e002c */
[----:B------:R-:W-:Y:S01]  /*10f10*/  PRMT R38, RZ, 0x7610, R38 ;  /* 0x00007610ff267816 */ /* 0x000fe20000000026 */
[----:B------:R-:W-:Y:S01]  /*10f20*/  @!P4 IMAD.MOV R153, RZ, RZ, -R153 ;  /* 0x000000ffff99c224 */ /* 0x000fe200078e0a99 */
[----:B------:R1:W-:Y:S01]  /*10f30*/  STL [R1+0x110], R44 ;  /* 0x0001102c01007387 */ /* 0x0003e20000100800 */
[----:B------:R-:W-:Y:S01]  /*10f40*/  PRMT R37, RZ, 0x7610, R37 ;  /* 0x00007610ff257816 */ /* 0x000fe20000000025 */
[----:B------:R-:W2:Y:S01]  /*10f50*/  LDCU UR11, c[0x0][0x3b0] ;  /* 0x00007600ff0b77ac */ /* 0x000ea20008000800 */
[----:B0-----:R-:W-:-:S04]  /*10f60*/  LEA R7, P6, R5, R69, 0x1 ;  /* 0x0000004505077211 */ /* 0x001fc800078c08ff */
[----:B-1----:R-:W-:Y:S01]  /*10f70*/  LEA.HI.X.SX32 R44, R5, R68, 0x1, P6 ;  /* 0x00000044052c7211 */ /* 0x002fe200030f0eff */
[----:B------:R-:W-:Y:S01]  /*10f80*/  STL [R1+0x320], R7 ;  /* 0x0003200701007387 */ /* 0x000fe20000100800 */
[----:B------:R-:W-:-:S03]  /*10f90*/  @!P3 IMAD.MOV R4, RZ, RZ, -R4 ;  /* 0x000000ffff04b224 */ /* 0x000fc600078e0a04 */
[----:B------:R0:W-:Y:S04]  /*10fa0*/  STL [R1+0x31c], R44 ;  /* 0x00031c2c01007387 */ /* 0x0001e80000100800 */
[----:B------:R-:W3:Y:S01]  /*10fb0*/  LDL R111, [R1+0x8cc] ;  /* 0x0008cc00016f7983 */ /* 0x000ee20000100800 */
[----:B------:R-:W-:Y:S01]  /*10fc0*/  SEL R6, R75, R4, !P1 ;  /* 0x000000044b067207 */ /* 0x000fe20004800000 */
[----:B------:R-:W-:Y:S02]  /*10fd0*/  @P0 IMAD.MOV.U32 R4, RZ, RZ, R7 ;  /* 0x000000ffff040224 */ /* 0x000fe400078e0007 */
[----:B------:R-:W-:Y:S01]  /*10fe0*/  @P0 IMAD.MOV.U32 R5, RZ, RZ, R44 ;  /* 0x000000ffff050224 */ /* 0x000fe200078e002c */
[----:B------:R-:W3:Y:S04]  /*10ff0*/  LDL R113, [R1+0x8b0] ;  /* 0x0008b00001717983 */ /* 0x000ee80000100800 */
[----:B------:R1:W3:Y:S02]  /*11000*/  @P0 LDG.E.U16 R39, desc[UR20][R4.64] ;  /* 0x0000001404270981 */ /* 0x0002e4000c1e1500 */
[----:B-1----:R-:W-:-:S02]  /*11010*/  IMAD.MOV.U32 R4, RZ, RZ, R8 ;  /* 0x000000ffff047224 */ /* 0x002fc400078e0008 */
[----:B------:R-:W3:Y:S01]  /*11020*/  LDL R8, [R1+0x908] ;  /* 0x0009080001087983 */ /* 0x000ee20000100800 */
[----:B------:R-:W-:Y:S01]  /*11030*/  IMAD R6, R6, UR5, RZ ;  /* 0x0000000506067c24 */ /* 0x000fe2000f8e02ff */
[----:B------:R-:W-:Y:S01]  /*11040*/  SEL R153, R75, R153, !P1 ;  /* 0x000000994b997207 */ /* 0x000fe20004800000 */
[----:B------:R-:W1:Y:S01]  /*11050*/  LDCU UR5, c[0x0][0x3b0] ;  /* 0x00007600ff0577ac */ /* 0x000e620008000800 */
[----:B------:R-:W3:Y:S02]  /*11060*/  LDL.LU R109, [R1+0x12c] ;  /* 0x00012c00016d7983 */ /* 0x000ee40000300800 */
[C---:B------:R-:W-:Y:S01]  /*11070*/  LEA R5, P4, R6.reuse, R69, 0x1 ;  /* 0x0000004506057211 */ /* 0x040fe200078808ff */
[----:B------:R-:W-:Y:S01]  /*11080*/  IMAD R153, R153, UR7, RZ ;  /* 0x0000000799997c24 */ /* 0x000fe2000f8e02ff */
[----:B------:R-:W-:Y:S01]  /*11090*/  PRMT R36, RZ, 0x7610, R36 ;  /* 0x00007610ff247816 */ /* 0x000fe20000000024 */
[----:B------:R-:W0:Y:S01]  /*110a0*/  LDCU UR7, c[0x0][0x3b0] ;  /* 0x00007600ff0777ac */ /* 0x000e220008000800 */
[----:B------:R-:W-:-:S02]  /*110b0*/  LEA.HI.X.SX32 R115, R6, R68, 0x1, P4 ;  /* 0x0000004406737211 */ /* 0x000fc400020f0eff */
[----:B----4-:R-:W-:-:S13]  /*110c0*/  ISETP.GT.U32.AND P5, PT, R72, R112, PT ;  /* 0x000000704800720c */ /* 0x010fda0003fa4070 */
[----:B------:R-:W-:-:S05]  /*110d0*/  @!P5 IMAD.IADD R112, R112, 0x1, -R72 ;  /* 0x000000017070d824 */ /* 0x000fca00078e0a48 */
[C---:B------:R-:W-:Y:S02]  /*110e0*/  ISETP.GT.U32.AND P5, PT, R72.reuse, R112, PT ;  /* 0x000000704800720c */ /* 0x040fe40003fa4070 */
[----:B--2---:R-:W-:Y:S02]  /*110f0*/  ISETP.GT.U32.AND P6, PT, R72, R110, PT ;  /* 0x0000006e4800720c */ /* 0x004fe40003fc4070 */
[----:B---3--:R-:W-:Y:S02]  /*11100*/  ISETP.GE.AND P3, PT, R45, RZ, PT ;  /* 0x000000ff2d00720c */ /* 0x008fe40003f66270 */
[----:B------:R-:W2:Y:S09]  /*11110*/  LDL.LU R45, [R1+0x128] ;  /* 0x00012800012d7983 */ /* 0x000eb20000300800 */
[----:B------:R-:W-:Y:S01]  /*11120*/  @!P6 IMAD.IADD R110, R110, 0x1, -R72 ;  /* 0x000000016e6ee824 */ /* 0x000fe200078e0a48 */
[----:B0-----:R-:W3:Y:S01]  /*11130*/  LDL.LU R44, [R1+0x124] ;  /* 0x00012400012c7983 */ /* 0x001ee20000300800 */
[----:B------:R-:W-:Y:S01]  /*11140*/  @!P3 IMAD.MOV R4, RZ, RZ, -R4 ;  /* 0x000000ffff04b224 */ /* 0x000fe200078e0a04 */
[----:B------:R-:W-:-:S04]  /*11150*/  LEA R7, P3, R153, R69, 0x1 ;  /* 0x0000004599077211 */ /* 0x000fc800078608ff */
[----:B------:R-:W-:Y:S02]  /*11160*/  LEA.HI.X.SX32 R114, R153, R68, 0x1, P3 ;  /* 0x0000004499727211 */ /* 0x000fe400018f0eff */
[C---:B------:R-:W-:Y:S01]  /*11170*/  ISETP.GT.U32.AND P3, PT, R72.reuse, R110, PT ;  /* 0x0000006e4800720c */ /* 0x040fe20003f64070 */
[----:B------:R0:W-:Y:S01]  /*11180*/  STL [R1+0x358], R5 ;  /* 0x0003580501007387 */ /* 0x0001e20000100800 */
[----:B------:R-:W-:Y:S02]  /*11190*/  SEL R6, R75, R4, !P1 ;  /* 0x000000044b067207 */ /* 0x000fe40004800000 */
[----:B------:R-:W-:Y:S01]  /*111a0*/  ISETP.GT.U32.AND P4, PT, R72, R43, PT ;  /* 0x0000002b4800720c */ /* 0x000fe20003f84070 */
[----:B------:R-:W-:Y:S02]  /*111b0*/  @P0 IMAD.MOV.U32 R4, RZ, RZ, R5 ;  /* 0x000000ffff040224 */ /* 0x000fe400078e0005 */
[----:B0-----:R-:W-:-:S06]  /*111c0*/  @P0 IMAD.MOV.U32 R5, RZ, RZ, R115 ;  /* 0x000000ffff050224 */ /* 0x001fcc00078e0073 */
[--C-:B------:R-:W-:Y:S01]  /*111d0*/  @!P3 IMAD.IADD R110, R110, 0x1, -R72.reuse ;  /* 0x000000016e6eb824 */ /* 0x100fe200078e0a48 */
[----:B------:R0:W4:Y:S03]  /*111e0*/  @P0 LDG.E.U16 R38, desc[UR20][R4.64] ;  /* 0x0000001404260981 */ /* 0x000126000c1e1500 */
[----:B------:R-:W-:Y:S02]  /*111f0*/  @!P4 IMAD.IADD R43, R43, 0x1, -R72 ;  /* 0x000000012b2bc824 */ /* 0x000fe400078e0a48 */
[----:B------:R-:W-:Y:S02]  /*11200*/  IMAD R6, R6, UR4, RZ ;  /* 0x0000000406067c24 */ /* 0x000fe4000f8e02ff */
[----:B0-----:R-:W-:Y:S02]  /*11210*/  @P0 IMAD.MOV.U32 R4, RZ, RZ, R7 ;  /* 0x000000ffff040224 */ /* 0x001fe400078e0007 */
[----:B------:R-:W-:Y:S01]  /*11220*/  @P0 IMAD.MOV.U32 R5, RZ, RZ, R114 ;  /* 0x000000ffff050224 */ /* 0x000fe200078e0072 */
[----:B------:R-:W-:Y:S01]  /*11230*/  ISETP.GT.U32.AND P3, PT, R72, R43, PT ;  /* 0x0000002b4800720c */ /* 0x000fe20003f64070 */
[----:B------:R-:W-:-:S03]  /*11240*/  @!P5 IMAD.IADD R112, R112, 0x1, -R72 ;  /* 0x000000017070d824 */ /* 0x000fc600078e0a48 */
[----:B------:R0:W4:Y:S01]  /*11250*/  @P0 LDG.E.U16 R37, desc[UR20][R4.64] ;  /* 0x0000001404250981 */ /* 0x000122000c1e1500 */
[C---:B------:R-:W-:Y:S02]  /*11260*/  LEA R154, P5, R6.reuse, R69, 0x1 ;  /* 0x00000045069a7211 */ /* 0x040fe400078a08ff */
[----:B------:R-:W-:Y:S01]  /*11270*/  ISETP.GE.AND P4, PT, R111, RZ, PT ;  /* 0x000000ff6f00720c */ /* 0x000fe20003f86270 */
[----:B0-----:R-:W-:Y:S01]  /*11280*/  IMAD.MOV.U32 R4, RZ, RZ, R110 ;  /* 0x000000ffff047224 */ /* 0x001fe200078e006e */
[----:B------:R-:W-:Y:S01]  /*11290*/  ISETP.GE.AND P6, PT, R113, RZ, PT ;  /* 0x000000ff7100720c */ /* 0x000fe20003fc6270 */
[----:B------:R0:W-:Y:S01]  /*112a0*/  STL [R1+0x390], R7 ;  /* 0x0003900701007387 */ /* 0x0001e20000100800 */
[----:B------:R-:W-:Y:S01]  /*112b0*/  IMAD.MOV.U32 R5, RZ, RZ, R112 ;  /* 0x000000ffff057224 */ /* 0x000fe200078e0070 */
[----:B------:R-:W-:Y:S02]  /*112c0*/  LEA.HI.X.SX32 R153, R6, R68, 0x1, P5 ;  /* 0x0000004406997211 */ /* 0x000fe400028f0eff */
[----:B------:R-:W-:Y:S06]  /*112d0*/  STL [R1+0x354], R115 ;  /* 0x0003547301007387 */ /* 0x000fec0000100800 */
[----:B------:R-:W-:Y:S01]  /*112e0*/  @!P4 IMAD.MOV R4, RZ, RZ, -R4 ;  /* 0x000000ffff04c224 */ /* 0x000fe200078e0a04 */
[----:B------:R-:W-:Y:S04]  /*112f0*/  STL [R1+0x38c], R114 ;  /* 0x00038c7201007387 */ /* 0x000fe80000100800 */
[----:B------:R-:W4:Y:S01]  /*11300*/  LDL R112, [R1+0x93c] ;  /* 0x00093c0001707983 */ /* 0x000f220000100800 */
[----:B------:R-:W-:-:S03]  /*11310*/  ISETP.GE.AND P4, PT, R8, RZ, PT ;  /* 0x000000ff0800720c */ /* 0x000fc60003f86270 */
[----:B------:R-:W4:Y:S01]  /*11320*/  LDL R8, [R1+0x968] ;  /* 0x0009680001087983 */ /* 0x000f220000100800 */
[----:B------:R-:W-:Y:S02]  /*11330*/  @P0 IMAD.MOV.U32 R6, RZ, RZ, R154 ;  /* 0x000000ffff060224 */ /* 0x000fe400078e009a */
[----:B0-----:R-:W-:Y:S02]  /*11340*/  @P0 IMAD.MOV.U32 R7, RZ, RZ, R153 ;  /* 0x000000ffff070224 */ /* 0x001fe400078e0099 */
[----:B------:R-:W-:Y:S02]  /*11350*/  @!P6 IMAD.MOV R5, RZ, RZ, -R5 ;  /* 0x000000ffff05e224 */ /* 0x000fe400078e0a05 */
[----:B------:R-:W-:Y:S01]  /*11360*/  @!P3 IMAD.IADD R43, R43, 0x1, -R72 ;  /* 0x000000012b2bb824 */ /* 0x000fe200078e0a48 */
[----:B------:R0:W4:Y:S04]  /*11370*/  @P0 LDG.E.U16 R36, desc[UR20][R6.64] ;  /* 0x0000001406240981 */ /* 0x000128000c1e1500 */
[----:B------:R1:W-:Y:S01]  /*11380*/  STL [R1+0x118], R43 ;  /* 0x0001182b01007387 */ /* 0x0003e20000100800 */
[----:B0-----:R-:W-:-:S02]  /*11390*/  SEL R6, R75, R5, !P1 ;  /* 0x000000054b067207 */ /* 0x001fc40004800000 */
[----:B------:R-:W-:Y:S01]  /*113a0*/  SEL R5, R75, R4, !P1 ;  /* 0x000000044b057207 */ /* 0x000fe20004800000 */
[----:B------:R-:W-:Y:S02]  /*113b0*/  IMAD.MOV.U32 R4, RZ, RZ, R43 ;  /* 0x000000ffff047224 */ /* 0x000fe400078e002b */
[----:B-1----:R-:W4:Y:S01]  /*113c0*/  LDL R43, [R1+0x998] ;  /* 0x00099800012b7983 */ /* 0x002f220000100800 */
[----:B------:R-:W-:Y:S01]  /*113d0*/  ISETP.GT.U32.AND P5, PT, R72, R109, PT ;  /* 0x0000006d4800720c */ /* 0x000fe20003fa4070 */
[----:B------:R-:W-:Y:S01]  /*113e0*/  IMAD R6, R6, UR5, RZ ;  /* 0x0000000506067c24 */ /* 0x000fe2000f8e02ff */
[----:B------:R-:W-:Y:S01]  /*113f0*/  PRMT R35, RZ, 0x7610, R35 ;  /* 0x00007610ff237816 */ /* 0x000fe20000000023 */
[----:B------:R-:W4:Y:S01]  /*11400*/  LDL.LU R111, [R1+0x174] ;  /* 0x00017400016f7983 */ /* 0x000f220000300800 */
[----:B------:R-:W-:Y:S01]  /*11410*/  IMAD R5, R5, UR7, RZ ;  /* 0x0000000705057c24 */ /* 0x000fe2000f8e02ff */
[----:B------:R-:W-:Y:S01]  /*11420*/  PRMT R34, RZ, 0x7610, R34 ;  /* 0x00007610ff227816 */ /* 0x000fe20000000022 */
[----:B------:R-:W-:Y:S01]  /*11430*/  @!P4 IMAD.MOV R4, RZ, RZ, -R4 ;  /* 0x000000ffff04c224 */ /* 0x000fe200078e0a04 */
[----:B------:R-:W4:Y:S01]  /*11440*/  LDL.LU R110, [R1+0x138] ;  /* 0x00013800016e7983 */ /* 0x000f220000300800 */
[----:B------:R-:W0:Y:S01]  /*11450*/  LDCU UR5, c[0x0][0x3b0] ;  /* 0x00007600ff0577ac */ /* 0x000e220008000800 */
[----:B------:R-:W-:Y:S01]  /*11460*/  PRMT R33, RZ, 0x7610, R33 ;  /* 0x00007610ff217816 */ /* 0x000fe20000000021 */
[----:B------:R-:W1:Y:S03]  /*11470*/  LDCU UR7, c[0x0][0x3b0] ;  /* 0x00007600ff0777ac */ /* 0x000e660008000800 */
[----:B------:R-:W-:Y:S01]  /*11480*/  @!P5 IMAD.IADD R109, R109, 0x1, -R72 ;  /* 0x000000016d6dd824 */ /* 0x000fe200078e0a48 */
[----:B------:R-:W-:-:S04]  /*11490*/  LEA R7, P5, R5, R69, 0x1 ;  /* 0x0000004505077211 */ /* 0x000fc800078a08ff */
[----:B------:R-:W-:Y:S02]  /*114a0*/  ISETP.GT.U32.AND P4, PT, R72, R109, PT ;  /* 0x0000006d4800720c */ /* 0x000fe40003f84070 */
[----:B------:R-:W-:-:S11]  /*114b0*/  LEA.HI.X.SX32 R113, R5, R68, 0x1, P5 ;  /* 0x0000004405717211 */ /* 0x000fd600028f0eff */
[----:B------:R-:W-:Y:S01]  /*114c0*/  @!P4 IMAD.IADD R109, R109, 0x1, -R72 ;  /* 0x000000016d6dc824 */ /* 0x000fe200078e0a48 */
[C---:B--2---:R-:W-:Y:S02]  /*114d0*/  ISETP.GT.U32.AND P6, PT, R72.reuse, R45, PT ;  /* 0x0000002d4800720c */ /* 0x044fe40003fc4070 */
[----:B---3--:R-:W-:-:S11]  /*114e0*/  ISETP.GT.U32.AND P3, PT, R72, R44, PT ;  /* 0x0000002c4800720c */ /* 0x008fd60003f64070 */
[----:B------:R-:W-:Y:S01]  /*114f0*/  @!P6 IMAD.IADD R45, R45, 0x1, -R72 ;  /* 0x000000012d2de824 */ /* 0x000fe200078e0a48 */
[----:B------:R-:W-:-:S04]  /*11500*/  LEA R114, P6, R6, R69, 0x1 ;  /* 0x0000004506727211 */ /* 0x000fc800078c08ff */
[----:B------:R-:W-:Y:S02]  /*11510*/  LEA.HI.X.SX32 R115, R6, R68, 0x1, P6 ;  /* 0x0000004406737211 */ /* 0x000fe400030f0eff */
[----:B------:R-:W-:Y:S01]  /*11520*/  SEL R6, R75, R4, !P1 ;  /* 0x000000044b067207 */ /* 0x000fe20004800000 */
[----:B------:R-:W-:Y:S02]  /*11530*/  @P0 IMAD.MOV.U32 R4, RZ, RZ, R114 ;  /* 0x000000ffff040224 */ /* 0x000fe400078e0072 */
[----:B------:R-:W-:Y:S01]  /*11540*/  @P0 IMAD.MOV.U32 R5, RZ, RZ, R115 ;  /* 0x000000ffff050224 */ /* 0x000fe200078e0073 */
[----:B------:R-:W-:Y:S01]  /*11550*/  ISETP.GT.U32.AND P6, PT, R72, R45, PT ;  /* 0x0000002d4800720c */ /* 0x000fe20003fc4070 */
[----:B------:R-:W-:Y:S01]  /*11560*/  STL [R1+0x10], R114 ;  /* 0x0000107201007387 */ /* 0x000fe20000100800 */
[----:B------:R-:W-:Y:S01]  /*11570*/  IMAD R6, R6, UR11, RZ ;  /* 0x0000000b06067c24 */ /* 0x000fe2000f8e02ff */
[----:B------:R-:W2:Y:S02]  /*11580*/  LDCU UR11, c[0x0][0x3b0] ;  /* 0x00007600ff0b77ac */ /* 0x000ea40008000800 */
[----:B------:R-:W-:Y:S04]  /*11590*/  STL [R1+0x50], R7 ;  /* 0x0000500701007387 */ /* 0x000fe80000100800 */
[----:B------:R3:W2:Y:S04]  /*115a0*/  @P0 LDG.E.U16 R35, desc[UR20][R4.64] ;  /* 0x0000001404230981 */ /* 0x0006a8000c1e1500 */
[----:B------:R-:W-:Y:S04]  /*115b0*/  STL [R1+0xc], R115 ;  /* 0x00000c7301007387 */ /* 0x000fe80000100800 */
[----:B------:R0:W-:Y:S01]  /*115c0*/  STL [R1+0x4c], R113 ;  /* 0x00004c7101007387 */ /* 0x0001e20000100800 */
[----:B---3--:R-:W-:-:S02]  /*115d0*/  @P0 IMAD.MOV.U32 R4, RZ, RZ, R7 ;  /* 0x000000ffff040224 */ /* 0x008fc400078e0007 */
[----:B------:R-:W-:Y:S02]  /*115e0*/  @P0 IMAD.MOV.U32 R5, RZ, RZ, R113 ;  /* 0x000000ffff050224 */ /* 0x000fe400078e0071 */
[----:B------:R-:W-:-:S03]  /*115f0*/  @!P3 IMAD.IADD R44, R44, 0x1, -R72 ;  /* 0x000000012c2cb824 */ /* 0x000fc600078e0a48 */
[----:B------:R3:W2:Y:S01]  /*11600*/  @P0 LDG.E.U16 R34, desc[UR20][R4.64] ;  /* 0x0000001404220981 */ /* 0x0006a2000c1e1500 */
[----:B------:R-:W-:Y:S01]  /*11610*/  @!P6 IMAD.IADD R45, R45, 0x1, -R72 ;  /* 0x000000012d2de824 */ /* 0x000fe200078e0a48 */
[----:B---3--:R-:W-:Y:S01]  /*11620*/  LEA R4, P3, R6, R69, 0x1 ;  /* 0x0000004506047211 */ /* 0x008fe200078608ff */
[----:B------:R-:W-:-:S03]  /*11630*/  IMAD.MOV.U32 R5, RZ, RZ, R109 ;  /* 0x000000ffff057224 */ /* 0x000fc600078e006d */
[----:B------:R-:W-:Y:S02]  /*11640*/  LEA.HI.X.SX32 R6, R6, R68, 0x1, P3 ;  /* 0x0000004406067211 */ /* 0x000fe400018f0eff */
[----:B----4-:R-:W-:Y:S02]  /*11650*/  ISETP.GE.AND P5, PT, R112, RZ, PT ;  /* 0x000000ff7000720c */ /* 0x010fe40003fa6270 */
[----:B------:R-:W-:Y:S02]  /*11660*/  ISETP.GE.AND P4, PT, R8, RZ, PT ;  /* 0x000000ff0800720c */ /* 0x000fe40003f86270 */
[----:B------:R-:W3:Y:S04]  /*11670*/  LDL.LU R8, [R1+0x134] ;  /* 0x0001340001087983 */ /* 0x000ee80000300800 */
[----:B------:R-:W-:Y:S05]  /*11680*/  STL [R1+0x90], R4 ;  /* 0x0000900401007387 */ /* 0x000fea0000100800 */
[----:B------:R-:W-:Y:S01]  /*11690*/  @!P5 IMAD.MOV R5, RZ, RZ, -R5 ;  /* 0x000000ffff05d224 */ /* 0x000fe200078e0a05 */
[----:B------:R-:W-:Y:S04]  /*116a0*/  STL [R1+0x128], R45 ;  /* 0x0001282d01007387 */ /* 0x000fe80000100800 */
[----:B------:R4:W-:Y:S04]  /*116b0*/  STL [R1+0x8c], R6 ;  /* 0x00008c0601007387 */ /* 0x0009e80000100800 */
[----:B0-----:R-:W3:Y:S01]  /*116c0*/  LDL R113, [R1+0x9cc] ;  /* 0x0009cc0001717983 */ /* 0x001ee20000100800 */
[----:B------:R-:W-:-:S03]  /*116d0*/  ISETP.GE.AND P5, PT, R43, RZ, PT ;  /* 0x000000ff2b00720c */ /* 0x000fc60003fa6270 */
[----:B------:R-:W3:Y:S01]  /*116e0*/  LDL R43, [R1+0x9f8] ;  /* 0x0009f800012b7983 */ /* 0x000ee20000100800 */
[C---:B------:R-:W-:Y:S01]  /*116f0*/  ISETP.GT.U32.AND P3, PT, R72.reuse, R44, PT ;  /* 0x0000002c4800720c */ /* 0x040fe20003f64070 */
[----:B------:R-:W-:Y:S02]  /*11700*/  @P0 IMAD.MOV.U32 R7, RZ, RZ, R6 ;  /* 0x000000ffff070224 */ /* 0x000fe400078e0006 */
[----:B----4-:R-:W-:Y:S01]  /*11710*/  @P0 IMAD.MOV.U32 R6, RZ, RZ, R4 ;  /* 0x000000ffff060224 */ /* 0x010fe200078e0004 */
[----:B------:R-:W-:Y:S01]  /*11720*/  ISETP.GT.U32.AND P6, PT, R72, R111, PT ;  /* 0x0000006f4800720c */ /* 0x000fe20003fc4070 */
[----:B------:R-:W-:-:S03]  /*11730*/  IMAD.MOV.U32 R4, RZ, RZ, R45 ;  /* 0x000000ffff047224 */ /* 0x000fc600078e002d */
[----:B------:R0:W4:Y:S01]  /*11740*/  @P0 LDG.E.U16 R33, desc[UR20][R6.64] ;  /* 0x0000001406210981 */ /* 0x000122000c1e1500 */
[----:B------:R-:W-:Y:S01]  /*11750*/  @!P4 IMAD.MOV R4, RZ, RZ, -R4 ;  /* 0x000000ffff04c224 */ /* 0x000fe200078e0a04 */
[----:B------:R-:W-:-:S03]  /*11760*/  ISETP.GT.U32.AND P4, PT, R72, R110, PT ;  /* 0x0000006e4800720c */ /* 0x000fc60003f84070 */
[----:B------:R-:W-:Y:S01]  /*11770*/  @!P3 IMAD.IADD R44, R44, 0x1, -R72 ;  /* 0x000000012c2cb824 */ /* 0x000fe200078e0a48 */
[C---:B0-----:R-:W-:Y:S02]  /*11780*/  SEL R6, R75.reuse, R5, !P1 ;  /* 0x000000054b067207 */ /* 0x041fe40004800000 */
[----:B------:R-:W-:Y:S02]  /*11790*/  SEL R5, R75, R4, !P1 ;  /* 0x000000044b057207 */ /* 0x000fe40004800000 */
[----:B------:R0:W-:Y:S01]  /*117a0*/  STL [R1+0x124], R44 ;  /* 0x0001242c01007387 */ /* 0x0001e20000100800 */
[----:B------:R-:W-:Y:S01]  /*117b0*/  IMAD R6, R6, UR5, RZ ;  /* 0x0000000506067c24 */ /* 0x000fe2000f8e02ff */
[----:B------:R-:W-:Y:S01]  /*117c0*/  PRMT R32, RZ, 0x7610, R32 ;  /* 0x00007610ff207816 */ /* 0x000fe20000000020 */
[----:B------:R-:W-:Y:S01]  /*117d0*/  IMAD.MOV.U32 R4, RZ, RZ, R44 ;  /* 0x000000ffff047224 */ /* 0x000fe200078e002c */
[----:B------:R-:W4:Y:S01]  /*117e0*/  LDL R109, [R1+0xa00] ;  /* 0x000a0000016d7983 */ /* 0x000f220000100800 */
[----:B------:R-:W-:Y:S01]  /*117f0*/  @!P6 IMAD.IADD R111, R111, 0x1, -R72 ;  /* 0x000000016f6fe824 */ /* 0x000fe200078e0a48 */
[CC--:B------:R-:W-:Y:S01]  /*11800*/  LEA R45, P6, R6.reuse, R69.reuse, 0x1 ;  /* 0x00000045062d7211 */ /* 0x0c0fe200078c08ff */
[----:B-1----:R-:W-:Y:S01]  /*11810*/  IMAD R5, R5, UR7, RZ ;  /* 0x0000000705057c24 */ /* 0x002fe2000f8e02ff */
[----:B------:R-:W4:Y:S01]  /*11820*/  LDL.LU R112, [R1+0x1b8] ;  /* 0x0001b80001707983 */ /* 0x000f220000300800 */
[----:B------:R-:W-:Y:S01]  /*11830*/  @!P5 IMAD.MOV R4, RZ, RZ, -R4 ;  /* 0x000000ffff04d224 */ /* 0x000fe200078e0a04 */
[----:B------:R-:W-:Y:S01]  /*11840*/  LEA.HI.X.SX32 R115, R6, R68, 0x1, P6 ;  /* 0x0000004406737211 */ /* 0x000fe200030f0eff */
[----:B------:R-:W-:Y:S01]  /*11850*/  @!P4 IMAD.IADD R110, R110, 0x1, -R72 ;  /* 0x000000016e6ec824 */ /* 0x000fe200078e0a48 */
[----:B0-----:R-:W4:Y:S01]  /*11860*/  LDL.LU R44, [R1+0x1b4] ;  /* 0x0001b400012c7983 */ /* 0x001f220000300800 */
[----:B------:R-:W-:Y:S01]  /*11870*/  LEA R7, P5, R5, R69, 0x1 ;  /* 0x0000004505077211 */ /* 0x000fe200078a08ff */
[----:B------:R-:W0:Y:S01]  /*11880*/  LDCU UR5, c[0x0][0x3b0] ;  /* 0x00007600ff0577ac */ /* 0x000e220008000800 */
[----:B------:R-:W-:Y:S01]  /*11890*/  SEL R6, R75, R4, !P1 ;  /* 0x000000044b067207 */ /* 0x000fe20004800000 */
[----:B------:R-:W-:Y:S01]  /*118a0*/  @P0 IMAD.MOV.U32 R4, RZ, RZ, R45 ;  /* 0x000000ffff040224 */ /* 0x000fe200078e002d */
[----:B------:R-:W-:Y:S01]  /*118b0*/  LEA.HI.X.SX32 R114, R5, R68, 0x1, P5 ;  /* 0x0000004405727211 */ /* 0x000fe200028f0eff */
[----:B------:R-:W-:Y:S01]  /*118c0*/  @P0 IMAD.MOV.U32 R5, RZ, RZ, R115 ;  /* 0x000000ffff050224 */ /* 0x000fe200078e0073 */
[----:B------:R-:W-:Y:S01]  /*118d0*/  PRMT R31, RZ, 0x7610, R31 ;  /* 0x00007610ff1f7816 */ /* 0x000fe2000000001f */
[----:B--2---:R-:W-:Y:S01]  /*118e0*/  IMAD R6, R6, UR11, RZ ;  /* 0x0000000b06067c24 */ /* 0x004fe2000f8e02ff */
[----:B------:R-:W-:Y:S01]  /*118f0*/  STL [R1+0xd0], R45 ;  /* 0x0000d02d01007387 */ /* 0x000fe20000100800 */
[----:B------:R-:W-:Y:S01]  /*11900*/  ISETP.GT.U32.AND P3, PT, R72, R111, PT ;  /* 0x0000006f4800720c */ /* 0x000fe20003f64070 */
[----:B------:R-:W1:Y:S02]  /*11910*/  LDCU UR7, c[0x0][0x3b0] ;  /* 0x00007600ff0777ac */ /* 0x000e640008000800 */
[----:B------:R2:W4:Y:S01]  /*11920*/  @P0 LDG.E.U16 R32, desc[UR20][R4.64] ;  /* 0x0000001404200981 */ /* 0x000522000c1e1500 */
[----:B------:R-:W-:Y:S01]  /*11930*/  PRMT R30, RZ, 0x7610, R30 ;  /* 0x00007610ff1e7816 */ /* 0x000fe2000000001e */
[----:B------:R-:W0:Y:S02]  /*11940*/  LDCU UR11, c[0x0][0x3b0] ;  /* 0x00007600ff0b77ac */ /* 0x000e240008000800 */
[----:B------:R2:W-:Y:S02]  /*11950*/  STL [R1+0x130], R7 ;  /* 0x0001300701007387 */ /* 0x0005e40000100800 */
[----:B--2---:R-:W-:-:S02]  /*11960*/  @P0 IMAD.MOV.U32 R4, RZ, RZ, R7 ;  /* 0x000000ffff040224 */ /* 0x004fc400078e0007 */
[----:B------:R-:W-:Y:S01]  /*11970*/  STL [R1+0xcc], R115 ;  /* 0x0000cc7301007387 */ /* 0x000fe20000100800 */
[----:B------:R-:W-:-:S03]  /*11980*/  LEA R7, P6, R6, R69, 0x1 ;  /* 0x0000004506077211 */ /* 0x000fc600078c08ff */
[----:B------:R-:W2:Y:S01]  /*11990*/  LDL.LU R45, [R1+0x238] ;  /* 0x00023800012d7983 */ /* 0x000ea20000300800 */
[----:B------:R-:W-:-:S03]  /*119a0*/  @P0 IMAD.MOV.U32 R5, RZ, RZ, R114 ;  /* 0x000000ffff050224 */ /* 0x000fc600078e0072 */
[----:B------:R-:W-:Y:S04]  /*119b0*/  STL [R1+0x12c], R114 ;  /* 0x00012c7201007387 */ /* 0x000fe80000100800 */
[----:B------:R-:W-:Y:S04]  /*119c0*/  STL [R1+0x170], R7 ;  /* 0x0001700701007387 */ /* 0x000fe80000100800 */
[----:B------:R0:W2:Y:S01]  /*119d0*/  @P0 LDG.E.U16 R31, desc[UR20][R4.64] ;  /* 0x00000014041f0981 */ /* 0x0000a2000c1e1500 */
[----:B------:R-:W-:Y:S01]  /*119e0*/  @!P3 IMAD.IADD R111, R111, 0x1, -R72 ;  /* 0x000000016f6fb824 */ /* 0x000fe200078e0a48 */
[----:B0-----:R-:W-:-:S05]  /*119f0*/  LEA.HI.X.SX32 R4, R6, R68, 0x1, P6 ;  /* 0x0000004406047211 */ /* 0x001fca00030f0eff */
[----:B------:R-:W-:Y:S01]  /*11a00*/  @P0 IMAD.MOV.U32 R5, RZ, RZ, R4 ;  /* 0x000000ffff050224 */ /* 0x000fe200078e0004 */
[----:B---3--:R-:W-:-:S13]  /*11a10*/  ISETP.GT.U32.AND P4, PT, R72, R8, PT ;  /* 0x000000084800720c */ /* 0x008fda0003f84070 */
[----:B------:R-:W-:Y:S01]  /*11a20*/  @!P4 IMAD.IADD R8, R8, 0x1, -R72 ;  /* 0x000000010808c824 */ /* 0x000fe200078e0a48 */
[----:B------:R-:W-:Y:S02]  /*11a30*/  ISETP.GE.AND P4, PT, R43, RZ, PT ;  /* 0x000000ff2b00720c */ /* 0x000fe40003f86270 */
[----:B------:R-:W3:Y:S04]  /*11a40*/  LDL.LU R43, [R1+0x178] ;  /* 0x00017800012b7983 */ /* 0x000ee80000300800 */
[----:B------:R0:W-:Y:S01]  /*11a50*/  STL [R1+0x16c], R4 ;  /* 0x00016c0401007387 */ /* 0x0001e20000100800 */
[----:B------:R-:W-:-:S03]  /*11a60*/  ISETP.GE.AND P3, PT, R113, RZ, PT ;  /* 0x000000ff7100720c */ /* 0x000fc60003f66270 */
[----:B------:R-:W3:Y:S01]  /*11a70*/  LDL R113, [R1+0x9bc] ;  /* 0x0009bc0001717983 */ /* 0x000ee20000100800 */
[----:B0-----:R-:W-:-:S05]  /*11a80*/  @P0 IMAD.MOV.U32 R4, RZ, RZ, R7 ;  /* 0x000000ffff040224 */ /* 0x001fca00078e0007 */
[----:B------:R0:W3:Y:S02]  /*11a90*/  @P0 LDG.E.U16 R30, desc[UR20][R4.64] ;  /* 0x00000014041e0981 */ /* 0x0000e4000c1e1500 */
[----:B0-----:R-:W-:Y:S02]  /*11aa0*/  IMAD.MOV.U32 R5, RZ, RZ, R111 ;  /* 0x000000ffff057224 */ /* 0x001fe400078e006f */
[----:B------:R-:W3:Y:S01]  /*11ab0*/  LDL R111, [R1+0x974] ;  /* 0x00097400016f7983 */ /* 0x000ee20000100800 */
[C---:B------:R-:W-:Y:S02]  /*11ac0*/  ISETP.GT.U32.AND P5, PT, R72.reuse, R110, PT ;  /* 0x0000006e4800720c */ /* 0x040fe40003fa4070 */
[C---:B------:R-:W-:Y:S01]  /*11ad0*/  ISETP.GT.U32.AND P6, PT, R72.reuse, R8, PT ;  /* 0x000000084800720c */ /* 0x040fe20003fc4070 */
[----:B------:R-:W-:Y:S01]  /*11ae0*/  @!P3 IMAD.MOV R5, RZ, RZ, -R5 ;  /* 0x000000ffff05b224 */ /* 0x000fe200078e0a05 */
[----:B----4-:R-:W-:-:S09]  /*11af0*/  ISETP.GT.U32.AND P3, PT, R72, R44, PT ;  /* 0x0000002c4800720c */ /* 0x010fd20003f64070 */
[----:B------:R-:W-:Y:S01]  /*11b00*/  @!P5 IMAD.IADD R110, R110, 0x1, -R72 ;  /* 0x000000016e6ed824 */ /* 0x000fe200078e0a48 */
[----:B------:R-:W-:-:S03]  /*11b10*/  ISETP.GT.U32.AND P5, PT, R72, R112, PT ;  /* 0x000000704800720c */ /* 0x000fc60003fa4070 */
[----:B------:R-:W-:Y:S01]  /*11b20*/  IMAD.MOV.U32 R4, RZ, RZ, R110 ;  /* 0x000000ffff047224 */ /* 0x000fe200078e006e */
[----:B------:R-:W-:Y:S01]  /*11b30*/  SEL R6, R75, R5, !P1 ;  /* 0x000000054b067207 */ /* 0x000fe20004800000 */
[----:B------:R-:W-:Y:S02]  /*11b40*/  @!P6 IMAD.IADD R8, R8, 0x1, -R72 ;  /* 0x000000010808e824 */ /* 0x000fe400078e0a48 */
[----:B------:R-:W-:Y:S01]  /*11b50*/  @!P4 IMAD.MOV R4, RZ, RZ, -R4 ;  /* 0x000000ffff04c224 */ /* 0x000fe200078e0a04 */
[----:B------:R-:W-:Y:S01]  /*11b60*/  ISETP.GE.AND P4, PT, R109, RZ, PT ;  /* 0x000000ff6d00720c */ /* 0x000fe20003f86270 */
[----:B------:R-:W-:Y:S01]  /*11b70*/  IMAD R6, R6, UR5, RZ ;  /* 0x0000000506067c24 */ /* 0x000fe2000f8e02ff */
[----:B------:R0:W-:Y:S01]  /*11b80*/  STL [R1+0x134], R8 ;  /* 0x0001340801007387 */ /* 0x0001e20000100800 */
[----:B------:R-:W-:Y:S01]  /*11b90*/  @!P3 IMAD.IADD R44, R44, 0x1, -R72 ;  /* 0x000000012c2cb824 */ /* 0x000fe200078e0a48 */
[----:B------:R-:W-:Y:S01]  /*11ba0*/  SEL R5, R75, R4, !P1 ;  /* 0x000000044b057207 */ /* 0x000fe20004800000 */
[----:B------:R-:W-:Y:S01]  /*11bb0*/  IMAD.MOV.U32 R4, RZ, RZ, R8 ;  /* 0x000000ffff047224 */ /* 0x000fe200078e0008 */
[----:B------:R-:W4:Y:S01]  /*11bc0*/  LDL R109, [R1+0x938] ;  /* 0x00093800016d7983 */ /* 0x000f220000100800 */
[----:B------:R-:W-:Y:S01]  /*11bd0*/  @!P5 IMAD.IADD R112, R112, 0x1, -R72 ;  /* 0x000000017070d824 */ /* 0x000fe200078e0a48 */
[----:B------:R-:W-:Y:S01]  /*11be0*/  PRMT R29, RZ, 0x7610, R29 ;  /* 0x00007610ff1d7816 */ /* 0x000fe2000000001d */
[----:B------:R-:W3:Y:S01]  /*11bf0*/  LDCU UR5, c[0x0][0x3b0] ;  /* 0x00007600ff0577ac */ /* 0x000ee20008000800 */
[----:B------:R-:W4:Y:S01]  /*11c00*/  LDL.LU R110, [R1+0x1f4] ;  /* 0x0001f400016e7983 */ /* 0x000f220000300800 */
[----:B-1----:R-:W-:Y:S01]  /*11c10*/  IMAD R5, R5, UR7, RZ ;  /* 0x0000000705057c24 */ /* 0x002fe2000f8e02ff */
[----:B------:R-:W-:Y:S01]  /*11c20*/  LEA R115, P5, R6, R69, 0x1 ;  /* 0x0000004506737211 */ /* 0x000fe200078a08ff */
[----:B------:R-:W-:Y:S01]  /*11c30*/  @!P4 IMAD.MOV R4, RZ, RZ, -R4 ;  /* 0x000000ffff04c224 */ /* 0x000fe200078e0a04 */
[----:B0-----:R-:W4:Y:S01]  /*11c40*/  LDL.LU R8, [R1+0x1f8] ;  /* 0x0001f80001087983 */ /* 0x001f220000300800 */
[----:B--2---:R-:W-:Y:S01]  /*11c50*/  ISETP.GT.U32.AND P6, PT, R72, R45, PT ;  /* 0x0000002d4800720c */ /* 0x004fe20003fc4070 */
[----:B------:R-:W0:Y:S01]  /*11c60*/  LDCU UR7, c[0x0][0x3b0] ;  /* 0x00007600ff0777ac */ /* 0x000e220008000800 */
[----:B------:R-:W-:-:S02]  /*11c70*/  LEA R7, P3, R5, R69, 0x1 ;  /* 0x0000004505077211 */ /* 0x000fc400078608ff */
[----:B------:R-:W-:Y:S02]  /*11c80*/  LEA.HI.X.SX32 R116, R6, R68, 0x1, P5 ;  /* 0x0000004406747211 */ /* 0x000fe400028f0eff */
[C---:B------:R-:W-:Y:S02]  /*11c90*/  ISETP.GT.U32.AND P4, PT, R72.reuse, R112, PT ;  /* 0x000000704800720c */ /* 0x040fe40003f84070 */
[----:B------:R-:W-:Y:S01]  /*11ca0*/  LEA.HI.X.SX32 R114, R5, R68, 0x1, P3 ;  /* 0x0000004405727211 */ /* 0x000fe200018f0eff */
[----:B------:R-:W-:Y:S01]  /*11cb0*/  @P0 IMAD.MOV.U32 R5, RZ, RZ, R116 ;  /* 0x000000ffff050224 */ /* 0x000fe200078e0074 */
[----:B------:R-:W-:Y:S01]  /*11cc0*/  SEL R6, R75, R4, !P1 ;  /* 0x000000044b067207 */ /* 0x000fe20004800000 */
[----:B------:R-:W-:Y:S01]  /*11cd0*/  @P0 IMAD.MOV.U32 R4, RZ, RZ, R115 ;  /* 0x000000ffff040224 */ /* 0x000fe200078e0073 */
[----:B------:R-:W-:Y:S02]  /*11ce0*/  ISETP.GT.U32.AND P3, PT, R72, R44, PT ;  /* 0x0000002c4800720c */ /* 0x000fe40003f64070 */
[----:B------:R-:W-:-:S02]  /*11cf0*/  PRMT R28, RZ, 0x7610, R28 ;  /* 0x00007610ff1c7816 */ /* 0x000fc4000000001c */
[----:B------:R1:W2:Y:S01]  /*11d00*/  @P0 LDG.E.U16 R29, desc[UR20][R4.64] ;  /* 0x00000014041d0981 */ /* 0x0002a2000c1e1500 */
[----:B------:R-:W-:Y:S01]  /*11d10*/  IMAD R6, R6, UR11, RZ ;  /* 0x0000000b06067c24 */ /* 0x000fe2000f8e02ff */
[----:B------:R-:W-:Y:S01]  /*11d20*/  PRMT R27, RZ, 0x7610, R27 ;  /* 0x00007610ff1b7816 */ /* 0x000fe2000000001b */
[--C-:B------:R-:W-:Y:S01]  /*11d30*/  @!P4 IMAD.IADD R112, R112, 0x1, -R72.reuse ;  /* 0x000000017070c824 */ /* 0x100fe200078e0a48 */
[----:B------:R-:W-:Y:S01]  /*11d40*/  STL [R1+0x1b0], R115 ;  /* 0x0001b07301007387 */ /* 0x000fe20000100800 */
[----:B------:R-:W-:Y:S01]  /*11d50*/  @!P6 IMAD.IADD R45, R45, 0x1, -R72 ;  /* 0x000000012d2de824 */ /* 0x000fe200078e0a48 */
[----:B------:R-:W0:Y:S01]  /*11d60*/  LDCU UR11, c[0x0][0x3b0] ;  /* 0x00007600ff0b77ac */ /* 0x000e220008000800 */
[----:B-1----:R-:W-:Y:S02]  /*11d70*/  @P0 IMAD.MOV.U32 R4, RZ, RZ, R7 ;  /* 0x000000ffff040224 */ /* 0x002fe400078e0007 */
[----:B------:R-:W-:-:S05]  /*11d80*/  @P0 IMAD.MOV.U32 R5, RZ, RZ, R114 ;  /* 0x000000ffff050224 */ /* 0x000fca00078e0072 */
[----:B------:R1:W2:Y:S01]  /*11d90*/  @P0 LDG.E.U16 R28, desc[UR20][R4.64] ;  /* 0x00000014041c0981 */ /* 0x0002a2000c1e1500 */
[----:B------:R-:W-:-:S03]  /*11da0*/  @!P3 IMAD.IADD R44, R44, 0x1, -R72 ;  /* 0x000000012c2cb824 */ /* 0x000fc600078e0a48 */
[----:B------:R0:W-:Y:S01]  /*11db0*/  STL [R1+0x1f0], R7 ;  /* 0x0001f00701007387 */ /* 0x0001e20000100800 */
[----:B-1----:R-:W-:-:S03]  /*11dc0*/  LEA R4, P4, R6, R69, 0x1 ;  /* 0x0000004506047211 */ /* 0x002fc600078808ff */
[----:B------:R-:W-:Y:S01]  /*11dd0*/  STL [R1+0x1ac], R116 ;  /* 0x0001ac7401007387 */ /* 0x000fe20000100800 */
[----:B------:R-:W-:-:S03]  /*11de0*/  LEA.HI.X.SX32 R6, R6, R68, 0x1, P4 ;  /* 0x0000004406067211 */ /* 0x000fc600020f0eff */
[----:B------:R-:W-:Y:S04]  /*11df0*/  STL [R1+0x1ec], R114 ;  /* 0x0001ec7201007387 */ /* 0x000fe80000100800 */
[----:B------:R-:W-:Y:S01]  /*11e00*/  STL [R1+0x230], R4 ;  /* 0x0002300401007387 */ /* 0x000fe20000100800 */
[----:B0-----:R-:W-:Y:S02]  /*11e10*/  @P0 IMAD.MOV.U32 R7, RZ, RZ, R6 ;  /* 0x000000ffff070224 */ /* 0x001fe400078e0006 */
[----:B------:R-:W-:Y:S01]  /*11e20*/  IMAD.MOV.U32 R5, RZ, RZ, R112 ;  /* 0x000000ffff057224 */ /* 0x000fe200078e0070 */
[----:B---3--:R-:W-:Y:S02]  /*11e30*/  ISETP.GT.U32.AND P5, PT, R72, R43, PT ;  /* 0x0000002b4800720c */ /* 0x008fe40003fa4070 */
[----:B------:R-:W-:-:S11]  /*11e40*/  ISETP.GE.AND P6, PT, R113, RZ, PT ;  /* 0x000000ff7100720c */ /* 0x000fd60003fc6270 */
[----:B------:R-:W-:-:S05]  /*11e50*/  @!P5 IMAD.IADD R43, R43, 0x1, -R72 ;  /* 0x000000012b2bd824 */ /* 0x000fca00078e0a48 */
[----:B------:R-:W-:Y:S02]  /*11e60*/  ISETP.GT.U32.AND P3, PT, R72, R43, PT ;  /* 0x0000002b4800720c */ /* 0x000fe40003f64070 */
[----:B------:R-:W-:Y:S02]  /*11e70*/  ISETP.GE.AND P5, PT, R111, RZ, PT ;  /* 0x000000ff6f00720c */ /* 0x000fe40003fa6270 */
[----:B------:R-:W3:Y:S04]  /*11e80*/  LDL.LU R111, [R1+0x54] ;  /* 0x00005400016f7983 */ /* 0x000ee80000300800 */
[----:B------:R0:W-:Y:S04]  /*11e90*/  STL [R1+0x22c], R6 ;  /* 0x00022c0601007387 */ /* 0x0001e80000100800 */
[----:B------:R1:W-:Y:S04]  /*11ea0*/  STL [R1+0x1b4], R44 ;  /* 0x0001b42c01007387 */ /* 0x0003e80000100800 */
[----:B------:R-:W2:Y:S01]  /*11eb0*/  LDL R115, [R1+0x8c0] ;  /* 0x0008c00001737983 */ /* 0x000ea20000100800 */
[----:B0-----:R-:W-:-:S02]  /*11ec0*/  @P0 IMAD.MOV.U32 R6, RZ, RZ, R4 ;  /* 0x000000ffff060224 */ /* 0x001fc400078e0004 */
[----:B------:R-:W-:Y:S02]  /*11ed0*/  IMAD.MOV.U32 R4, RZ, RZ, R44 ;  /* 0x000000ffff047224 */ /* 0x000fe400078e002c */
[----:B------:R-:W-:Y:S01]  /*11ee0*/  @!P6 IMAD.MOV R5, RZ, RZ, -R5 ;  /* 0x000000ffff05e224 */ /* 0x000fe200078e0a05 */
[----:B------:R0:W3:Y:S01]  /*11ef0*/  @P0 LDG.E.U16 R27, desc[UR20][R6.64] ;  /* 0x00000014061b0981 */ /* 0x0000e2000c1e1500 */
[----:B------:R-:W-:Y:S02]  /*11f00*/  @!P5 IMAD.MOV R4, RZ, RZ, -R4 ;  /* 0x000000ffff04d224 */ /* 0x000fe400078e0a04 */
[----:B------:R-:W-:Y:S01]  /*11f10*/  @!P3 IMAD.IADD R43, R43, 0x1, -R72 ;  /* 0x000000012b2bb824 */ /* 0x000fe200078e0a48 */
[----:B-1----:R-:W3:Y:S04]  /*11f20*/  LDL.LU R44, [R1+0x234] ;  /* 0x00023400012c7983 */ /* 0x002ee80000300800 */
[----:B------:R1:W-:Y:S01]  /*11f30*/  STL [R1+0x178], R43 ;  /* 0x0001782b01007387 */ /* 0x0003e20000100800 */
[----:B0-----:R-:W-:-:S02]  /*11f40*/  SEL R6, R75, R5, !P1 ;  /* 0x000000054b067207 */ /* 0x001fc40004800000 */
[----:B------:R-:W-:Y:S01]  /*11f50*/  SEL R5, R75, R4, !P1 ;  /* 0x000000044b057207 */ /* 0x000fe20004800000 */
[----:B------:R-:W-:Y:S02]  /*11f60*/  IMAD.MOV.U32 R4, RZ, RZ, R43 ;  /* 0x000000ffff047224 */ /* 0x000fe400078e002b */
[----:B-1----:R-:W3:Y:S01]  /*11f70*/  LDL R43, [R1+0x89c] ;  /* 0x00089c00012b7983 */ /* 0x002ee20000100800 */
[----:B----4-:R-:W-:Y:S01]  /*11f80*/  ISETP.GT.U32.AND P6, PT, R72, R8, PT ;  /* 0x000000084800720c */ /* 0x010fe20003fc4070 */
[----:B------:R-:W-:Y:S01]  /*11f90*/  IMAD R6, R6, UR5, RZ ;  /* 0x0000000506067c24 */ /* 0x000fe2000f8e02ff */
[----:B------:R-:W-:Y:S02]  /*11fa0*/  ISETP.GT.U32.AND P4, PT, R72, R110, PT ;  /* 0x0000006e4800720c */ /* 0x000fe40003f84070 */
[----:B------:R-:W-:Y:S01]  /*11fb0*/  ISETP.GE.AND P5, PT, R109, RZ, PT ;  /* 0x000000ff6d00720c */ /* 0x000fe20003fa6270 */
[----:B------:R-:W-:Y:S01]  /*11fc0*/  IMAD R5, R5, UR7, RZ ;  /* 0x0000000705057c24 */ /* 0x000fe2000f8e02ff */
[----:B------:R-:W-:Y:S01]  /*11fd0*/  PRMT R26, RZ, 0x7610, R26 ;  /* 0x00007610ff1a7816 */ /* 0x000fe2000000001a */
[----:B------:R-:W0:Y:S01]  /*11fe0*/  LDCU UR5, c[0x0][0x3b0] ;  /* 0x00007600ff0577ac */ /* 0x000e220008000800 */
[----:B------:R-:W-:-:S02]  /*11ff0*/  PRMT R25, RZ, 0x7610, R25 ;  /* 0x00007610ff197816 */ /* 0x000fc40000000019 */
[----:B------:R-:W-:Y:S01]  /*12000*/  PRMT R24, RZ, 0x7610, R24 ;  /* 0x00007610ff187816 */ /* 0x000fe20000000018 */
[----:B------:R-:W1:Y:S02]  /*12010*/  LDCU UR7, c[0x0][0x3b0] ;  /* 0x00007600ff0777ac */ /* 0x000e640008000800 */
[--C-:B------:R-:W-:Y:S01]  /*12020*/  @!P6 IMAD.IADD R8, R8, 0x1, -R72.reuse ;  /* 0x000000010808e824 */ /* 0x100fe200078e0a48 */
[----:B------:R-:W-:Y:S01]  /*12030*/  LEA R7, P6, R6, R69, 0x1 ;  /* 0x0000004506077211 */ /* 0x000fe200078c08ff */
[----:B------:R-:W-:-:S03]  /*12040*/  @!P4 IMAD.IADD R110, R110, 0x1, -R72 ;  /* 0x000000016e6ec824 */ /* 0x000fc600078e0a48 */
[----:B------:R-:W-:Y:S01]  /*12050*/  LEA.HI.X.SX32 R109, R6, R68, 0x1, P6 ;  /* 0x00000044066d7211 */ /* 0x000fe200030f0eff */
[----:B------:R4:W-:Y:S01]  /*12060*/  STL [R1+0x270], R7 ;  /* 0x0002700701007387 */ /* 0x0009e20000100800 */
[----:B------:R-:W-:Y:S01]  /*12070*/  @P0 IMAD.MOV.U32 R6, RZ, RZ, R7 ;  /* 0x000000ffff060224 */ /* 0x000fe200078e0007 */
[C---:B------:R-:W-:Y:S01]  /*12080*/  LEA R112, P4, R5.reuse, R69, 0x1 ;  /* 0x0000004505707211 */ /* 0x040fe200078808ff */
[----:B------:R-:W-:Y:S01]  /*12090*/  @!P5 IMAD.MOV R4, RZ, RZ, -R4 ;  /* 0x000000ffff04d224 */ /* 0x000fe200078e0a04 */
[C---:B------:R-:W-:Y:S02]  /*120a0*/  ISETP.GT.U32.AND P5, PT, R72.reuse, R8, PT ;  /* 0x000000084800720c */ /* 0x040fe40003fa4070 */
[----:B------:R-:W-:Y:S01]  /*120b0*/  ISETP.GT.U32.AND P3, PT, R72, R110, PT ;  /* 0x0000006e4800720c */ /* 0x000fe20003f64070 */
[----:B----4-:R-:W-:Y:S01]  /*120c0*/  @P0 IMAD.MOV.U32 R7, RZ, RZ, R109 ;  /* 0x000000ffff070224 */ /* 0x010fe200078e006d */
[----:B------:R-:W-:-:S04]  /*120d0*/  LEA.HI.X.SX32 R113, R5, R68, 0x1, P4 ;  /* 0x0000004405717211 */ /* 0x000fc800020f0eff */
[----:B------:R4:W3:Y:S01]  /*120e0*/  @P0 LDG.E.U16 R26, desc[UR20][R6.64] ;  /* 0x00000014061a0981 */ /* 0x0008e2000c1e1500 */
[----:B------:R-:W-:Y:S01]  /*120f0*/  @P0 IMAD.MOV.U32 R5, RZ, RZ, R113 ;  /* 0x000000ffff050224 */ /* 0x000fe200078e0071 */
[----:B----4-:R-:W-:Y:S01]  /*12100*/  SEL R6, R75, R4, !P1 ;  /* 0x000000044b067207 */ /* 0x010fe20004800000 */
[----:B------:R-:W-:-:S04]  /*12110*/  @P0 IMAD.MOV.U32 R4, RZ, RZ, R112 ;  /* 0x000000ffff040224 */ /* 0x000fc800078e0070 */
[----:B------:R-:W-:Y:S01]  /*12120*/  IMAD R6, R6, UR11, RZ ;  /* 0x0000000b06067c24 */ /* 0x000fe2000f8e02ff */
[----:B------:R4:W3:Y:S01]  /*12130*/  @P0 LDG.E.U16 R25, desc[UR20][R4.64] ;  /* 0x0000001404190981 */ /* 0x0008e2000c1e1500 */
[--C-:B------:R-:W-:Y:S01]  /*12140*/  @!P5 IMAD.IADD R8, R8, 0x1, -R72.reuse ;  /* 0x000000010808d824 */ /* 0x100fe200078e0a48 */
[----:B------:R-:W-:Y:S01]  /*12150*/  PRMT R23, RZ, 0x7610, R23 ;  /* 0x00007610ff177816 */ /* 0x000fe20000000017 */
[----:B------:R-:W-:Y:S01]  /*12160*/  @!P3 IMAD.IADD R110, R110, 0x1, -R72 ;  /* 0x000000016e6eb824 */ /* 0x000fe200078e0a48 */
[----:B------:R-:W-:Y:S01]  /*12170*/  STL [R1+0x2b0], R112 ;  /* 0x0002b07001007387 */ /* 0x000fe20000100800 */
[----:B------:R-:W0:Y:S03]  /*12180*/  LDCU UR11, c[0x0][0x3b0] ;  /* 0x00007600ff0b77ac */ /* 0x000e260008000800 */
[----:B------:R1:W-:Y:S01]  /*12190*/  STL [R1+0x26c], R109 ;  /* 0x00026c6d01007387 */ /* 0x0003e20000100800 */
[----:B----4-:R-:W-:Y:S01]  /*121a0*/  LEA R5, P5, R6, R69, 0x1 ;  /* 0x0000004506057211 */ /* 0x010fe200078a08ff */
[----:B------:R-:W-:-:S03]  /*121b0*/  IMAD.MOV.U32 R4, RZ, RZ, R110 ;  /* 0x000000ffff047224 */ /* 0x000fc600078e006e */
[----:B------:R-:W-:Y:S01]  /*121c0*/  LEA.HI.X.SX32 R7, R6, R68, 0x1, P5 ;  /* 0x0000004406077211 */ /* 0x000fe200028f0eff */
[----:B-1----:R-:W4:Y:S04]  /*121d0*/  LDL.LU R109, [R1+0x274] ;  /* 0x00027400016d7983 */ /* 0x002f280000300800 */
[----:B------:R1:W-:Y:S04]  /*121e0*/  STL [R1+0x2ac], R113 ;  /* 0x0002ac7101007387 */ /* 0x0003e80000100800 */
[----:B-1----:R-:W4:Y:S04]  /*121f0*/  LDL R113, [R1+0x850] ;  /* 0x0008500001717983 */ /* 0x002f280000100800 */
[----:B------:R-:W-:Y:S04]  /*12200*/  STL [R1+0x1f8], R8 ;  /* 0x0001f80801007387 */ /* 0x000fe80000100800 */
[----:B------:R1:W-:Y:S04]  /*12210*/  STL [R1+0x2f0], R5 ;  /* 0x0002f00501007387 */ /* 0x0003e80000100800 */
[----:B------:R-:W4:Y:S04]  /*12220*/  LDL R112, [R1+0x878] ;  /* 0x0008780001707983 */ /* 0x000f280000100800 */
[----:B------:R-:W4:Y:S04]  /*12230*/  LDL R110, [R1+0x8c4] ;  /* 0x0008c400016e7983 */ /* 0x000f280000100800 */
[----:B------:R0:W-:Y:S01]  /*12240*/  STL [R1+0x2ec], R7 ;  /* 0x0002ec0701007387 */ /* 0x0001e20000100800 */
[----:B--2---:R-:W-:-:S13]  /*12250*/  ISETP.GE.AND P4, PT, R115, RZ, PT ;  /* 0x000000ff7300720c */ /* 0x004fda0003f86270 */
[----:B------:R-:W-:Y:S01]  /*12260*/  @!P4 IMAD.MOV R4, RZ, RZ, -R4 ;  /* 0x000000ffff04c224 */ /* 0x000fe200078e0a04 */
[----:B---3--:R-:W-:Y:S02]  /*12270*/  ISETP.GE.AND P4, PT, R43, RZ, PT ;  /* 0x000000ff2b00720c */ /* 0x008fe40003f86270 */
[----:B------:R-:W2:Y:S01]  /*12280*/  LDL R43, [R1+0x8e8] ;  /* 0x0008e800012b7983 */ /* 0x000ea20000100800 */
[C---:B------:R-:W-:Y:S02]  /*12290*/  ISETP.GT.U32.AND P6, PT, R72.reuse, R111, PT ;  /* 0x0000006f4800720c */ /* 0x040fe40003fc4070 */
[----:B------:R-:W-:Y:S01]  /*122a0*/  SEL R6, R75, R4, !P1 ;  /* 0x000000044b067207 */ /* 0x000fe20004800000 */
[----:B------:R-:W-:Y:S02]  /*122b0*/  @P0 IMAD.MOV.U32 R4, RZ, RZ, R5 ;  /* 0x000000ffff040224 */ /* 0x000fe400078e0005 */
[----:B-1----:R-:W-:Y:S01]  /*122c0*/  @P0 IMAD.MOV.U32 R5, RZ, RZ, R7 ;  /* 0x000000ffff050224 */ /* 0x002fe200078e0007 */
[----:B------:R-:W-:-:S04]  /*122d0*/  ISETP.GT.U32.AND P3, PT, R72, R44, PT ;  /* 0x0000002c4800720c */ /* 0x000fc80003f64070 */
[----:B------:R1:W3:Y:S03]  /*122e0*/  @P0 LDG.E.U16 R24, desc[UR20][R4.64] ;  /* 0x0000001404180981 */ /* 0x0002e6000c1e1500 */
[----:B------:R-:W-:Y:S01]  /*122f0*/  @!P6 IMAD.IADD R111, R111, 0x1, -R72 ;  /* 0x000000016f6fe824 */ /* 0x000fe200078e0a48 */
[----:B------:R-:W-:Y:S01]  /*12300*/  ISETP.GT.U32.AND P6, PT, R72, R45, PT ;  /* 0x0000002d4800720c */ /* 0x000fe20003fc4070 */
[----:B0-----:R-:W-:Y:S01]  /*12310*/  IMAD R6, R6, UR5, RZ ;  /* 0x0000000506067c24 */ /* 0x001fe2000f8e02ff */
[----:B------:R-:W-:Y:S01]  /*12320*/  PRMT R22, RZ, 0x7610, R22 ;  /* 0x00007610ff167816 */ /* 0x000fe20000000016 */
[----:B------:R-:W0:Y:S01]  /*12330*/  LDCU UR5, c[0x0][0x3b0] ;  /* 0x00007600ff0577ac */ /* 0x000e220008000800 */
[----:B------:R-:W-:Y:S01]  /*12340*/  ISETP.GT.U32.AND P5, PT, R72, R111, PT ;  /* 0x0000006f4800720c */ /* 0x000fe20003fa4070 */
[----:B-1----:R-:W-:Y:S02]  /*12350*/  IMAD.MOV.U32 R4, RZ, RZ, R8 ;  /* 0x000000ffff047224 */ /* 0x002fe400078e0008 */
[----:B------:R-:W3:Y:S02]  /*12360*/  LDL.LU R8, [R1+0x278] ;  /* 0x0002780001087983 */ /* 0x000ee40000300800 */
[----:B------:R-:W-:-:S04]  /*12370*/  @!P4 IMAD.MOV R4, RZ, RZ, -R4 ;  /* 0x000000ffff04c224 */ /* 0x000fc800078e0a04 */
[--C-:B------:R-:W-:Y:S01]  /*12380*/  @!P6 IMAD.IADD R45, R45, 0x1, -R72.reuse ;  /* 0x000000012d2de824 */ /* 0x100fe200078e0a48 */
[----:B------:R-:W-:Y:S01]  /*12390*/  LEA R5, P6, R6, R69, 0x1 ;  /* 0x0000004506057211 */ /* 0x000fe200078c08ff */
[--C-:B------:R-:W-:Y:S01]  /*123a0*/  @!P3 IMAD.IADD R44, R44, 0x1, -R72.reuse ;  /* 0x000000012c2cb824 */ /* 0x100fe200078e0a48 */
[----:B------:R-:W-:Y:S02]  /*123b0*/  SEL R4, R75, R4, !P1 ;  /* 0x000000044b047207 */ /* 0x000fe40004800000 */
[----:B------:R-:W-:Y:S01]  /*123c0*/  LEA.HI.X.SX32 R7, R6, R68, 0x1, P6 ;  /* 0x0000004406077211 */ /* 0x000fe200030f0eff */
[----:B------:R-:W-:Y:S01]  /*123d0*/  @!P5 IMAD.IADD R111, R111, 0x1, -R72 ;  /* 0x000000016f6fd824 */ /* 0x000fe200078e0a48 */
[----:B------:R-:W-:Y:S01]  /*123e0*/  STL [R1+0x238], R45 ;  /* 0x0002382d01007387 */ /* 0x000fe20000100800 */
[----:B------:R-:W-:Y:S01]  /*123f0*/  ISETP.GT.U32.AND P5, PT, R72, R44, PT ;  /* 0x0000002c4800720c */ /* 0x000fe20003fa4070 */
[----:B------:R-:W-:Y:S01]  /*12400*/  IMAD R6, R4, UR7, RZ ;  /* 0x0000000704067c24 */ /* 0x000fe2000f8e02ff */
[----:B------:R-:W1:Y:S01]  /*12410*/  LDCU UR7, c[0x0][0x3b0] ;  /* 0x00007600ff0777ac */ /* 0x000e620008000800 */
[----:B------:R0:W-:Y:S01]  /*12420*/  STL [R1+0x328], R5 ;  /* 0x0003280501007387 */ /* 0x0001e20000100800 */
[----:B------:R-:W-:-:S02]  /*12430*/  @P0 IMAD.MOV.U32 R4, RZ, RZ, R5 ;  /* 0x000000ffff040224 */ /* 0x000fc400078e0005 */
[----:B0-----:R-:W-:Y:S01]  /*12440*/  @P0 IMAD.MOV.U32 R5, RZ, RZ, R7 ;  /* 0x000000ffff050224 */ /* 0x001fe200078e0007 */
[----:B------:R0:W-:Y:S04]  /*12450*/  STL [R1+0x324], R7 ;  /* 0x0003240701007387 */ /* 0x0001e80000100800 */
[----:B------:R0:W3:Y:S02]  /*12460*/  @P0 LDG.E.U16 R23, desc[UR20][R4.64] ;  /* 0x0000001404170981 */ /* 0x0000e4000c1e1500 */
[----:B------:R-:W-:Y:S01]  /*12470*/  @!P5 IMAD.IADD R44, R44, 0x1, -R72 ;  /* 0x000000012c2cd824 */ /* 0x000fe200078e0a48 */
[----:B0-----:R-:W-:-:S04]  /*12480*/  LEA R5, P6, R6, R69, 0x1 ;  /* 0x0000004506057211 */ /* 0x001fc800078c08ff */
[----:B------:R-:W-:Y:S01]  /*12490*/  LEA.HI.X.SX32 R7, R6, R68, 0x1, P6 ;  /* 0x0000004406077211 */ /* 0x000fe200030f0eff */
[----:B------:R0:W-:Y:S04]  /*124a0*/  STL [R1+0x360], R5 ;  /* 0x0003600501007387 */ /* 0x0001e80000100800 */
[----:B------:R0:W-:Y:S04]  /*124b0*/  STL [R1+0x35c], R7 ;  /* 0x00035c0701007387 */ /* 0x0001e80000100800 */
[----:B------:R0:W-:Y:S01]  /*124c0*/  STL [R1+0x234], R44 ;  /* 0x0002342c01007387 */ /* 0x0001e20000100800 */
[----:B--2---:R-:W-:-:S03]  /*124d0*/  ISETP.GE.AND P5, PT, R43, RZ, PT ;  /* 0x000000ff2b00720c */ /* 0x004fc60003fa6270 */
[----:B------:R-:W2:Y:S01]  /*124e0*/  LDL R43, [R1+0x910] ;  /* 0x00091000012b7983 */ /* 0x000ea20000100800 */
[----:B----4-:R-:W-:Y:S02]  /*124f0*/  ISETP.GE.AND P3, PT, R113, RZ, PT ;  /* 0x000000ff7100720c */ /* 0x010fe40003f66270 */
[----:B------:R-:W-:Y:S01]  /*12500*/  ISETP.GT.U32.AND P4, PT, R72, R109, PT ;  /* 0x0000006d4800720c */ /* 0x000fe20003f84070 */
[----:B------:R-:W-:-:S10]  /*12510*/  IMAD.MOV.U32 R4, RZ, RZ, R111 ;  /* 0x000000ffff047224 */ /* 0x000fd400078e006f */
[----:B------:R-:W-:Y:S02]  /*12520*/  @!P3 IMAD.MOV R4, RZ, RZ, -R4 ;  /* 0x000000ffff04b224 */ /* 0x000fe400078e0a04 */
[----:B------:R-:W-:Y:S01]  /*12530*/  @!P4 IMAD.IADD R109, R109, 0x1, -R72 ;  /* 0x000000016d6dc824 */ /* 0x000fe200078e0a48 */
[----:B------:R-:W-:Y:S02]  /*12540*/  ISETP.GE.AND P4, PT, R112, RZ, PT ;  /* 0x000000ff7000720c */ /* 0x000fe40003f86270 */
[----:B------:R-:W-:Y:S01]  /*12550*/  SEL R6, R75, R4, !P1 ;  /* 0x000000044b067207 */ /* 0x000fe20004800000 */
[----:B------:R-:W-:Y:S01]  /*12560*/  @P0 IMAD.MOV.U32 R4, RZ, RZ, R5 ;  /* 0x000000ffff040224 */ /* 0x000fe200078e0005 */
[----:B------:R-:W-:Y:S01]  /*12570*/  ISETP.GE.AND P3, PT, R110, RZ, PT ;  /* 0x000000ff6e00720c */ /* 0x000fe20003f66270 */
[----:B0-----:R-:W-:Y:S01]  /*12580*/  @P0 IMAD.MOV.U32 R5, RZ, RZ, R7 ;  /* 0x000000ffff050224 */ /* 0x001fe200078e0007 */
[----:B------:R-:W-:-:S04]  /*12590*/  ISETP.GT.U32.AND P6, PT, R72, R109, PT ;  /* 0x0000006d4800720c */ /* 0x000fc80003fc4070 */
[----:B------:R0:W4:Y:S01]  /*125a0*/  @P0 LDG.E.U16 R22, desc[UR20][R4.64] ;  /* 0x0000001404160981 */ /* 0x000122000c1e1500 */
[----:B------:R-:W-:Y:S02]  /*125b0*/  IMAD R7, R6, UR11, RZ ;  /* 0x0000000b06077c24 */ /* 0x000fe4000f8e02ff */
[----:B0-----:R-:W-:Y:S02]  /*125c0*/  IMAD.MOV.U32 R4, RZ, RZ, R45 ;  /* 0x000000ffff047224 */ /* 0x001fe400078e002d */
[----:B------:R-:W-:Y:S02]  /*125d0*/  IMAD.MOV.U32 R5, RZ, RZ, R44 ;  /* 0x000000ffff057224 */ /* 0x000fe400078e002c */
[----:B------:R-:W-:Y:S01]  /*125e0*/  @!P4 IMAD.MOV R4, RZ, RZ, -R4 ;  /* 0x000000ffff04c224 */ /* 0x000fe200078e0a04 */
[----:B---3--:R-:W-:Y:S01]  /*125f0*/  ISETP.GT.U32.AND P4, PT, R72, R8, PT ;  /* 0x000000084800720c */ /* 0x008fe20003f84070 */
[----:B------:R-:W-:Y:S02]  /*12600*/  @!P3 IMAD.MOV R5, RZ, RZ, -R5 ;  /* 0x000000ffff05b224 */ /* 0x000fe400078e0a05 */
[----:B------:R-:W-:Y:S01]  /*12610*/  @!P6 IMAD.IADD R109, R109, 0x1, -R72 ;  /* 0x000000016d6de824 */ /* 0x000fe200078e0a48 */
[----:B------:R-:W-:-:S02]  /*12620*/  SEL R6, R75, R4, !P1 ;  /* 0x000000044b067207 */ /* 0x000fc40004800000 */
[----:B------:R-:W-:Y:S01]  /*12630*/  LEA R44, P3, R7, R69, 0x1 ;  /* 0x00000045072c7211 */ /* 0x000fe200078608ff */
[----:B------:R-:W-:Y:S01]  /*12640*/  IMAD.MOV.U32 R4, RZ, RZ, R109 ;  /* 0x000000ffff047224 */ /* 0x000fe200078e006d */
[----:B------:R-:W-:Y:S01]  /*12650*/  SEL R5, R75, R5, !P1 ;  /* 0x000000054b057207 */ /* 0x000fe20004800000 */
[----:B------:R-:W-:Y:S01]  /*12660*/  IMAD R155, R6, UR4, RZ ;  /* 0x00000004069b7c24 */ /* 0x000fe2000f8e02ff */
[----:B------:R-:W-:Y:S01]  /*12670*/  LEA.HI.X.SX32 R45, R7, R68, 0x1, P3 ;  /* 0x00000044072d7211 */ /* 0x000fe200018f0eff */
[----:B------:R-:W-:Y:S01]  /*12680*/  @!P5 IMAD.MOV R4, RZ, RZ, -R4 ;  /* 0x000000ffff04d224 */ /* 0x000fe200078e0a04 */
[----:B------:R-:W-:Y:S01]  /*12690*/  PRMT R21, RZ, 0x7610, R21 ;  /* 0x00007610ff157816 */ /* 0x000fe20000000015 */
[----:B------:R-:W-:Y:S01]  /*126a0*/  IMAD R5, R5, UR5, RZ ;  /* 0x0000000505057c24 */ /* 0x000fe2000f8e02ff */
[----:B------:R-:W-:Y:S01]  /*126b0*/  LEA R156, P3, R155, R69, 0x1 ;  /* 0x000000459b9c7211 */ /* 0x000fe200078608ff */
[----:B------:R-:W-:Y:S01]  /*126c0*/  STL [R1+0x398], R44 ;  /* 0x0003982c01007387 */ /* 0x000fe20000100800 */
[----:B------:R-:W-:Y:S01]  /*126d0*/  @P0 IMAD.MOV.U32 R6, RZ, RZ, R44 ;  /* 0x000000ffff060224 */ /* 0x000fe200078e002c */
[----:B------:R-:W-:Y:S01]  /*126e0*/  SEL R4, R75, R4, !P1 ;  /* 0x000000044b047207 */ /* 0x000fe20004800000 */
[----:B------:R-:W-:Y:S01]  /*126f0*/  @P0 IMAD.MOV.U32 R7, RZ, RZ, R45 ;  /* 0x000000ffff070224 */ /* 0x000fe200078e002d */
[----:B------:R0:W-:Y:S01]  /*12700*/  STL [R1+0x394], R45 ;  /* 0x0003942d01007387 */ /* 0x0001e20000100800 */
[----:B------:R-:W-:Y:S01]  /*12710*/  @!P4 IMAD.IADD R8, R8, 0x1, -R72 ;  /* 0x000000010808c824 */ /* 0x000fe200078e0a48 */
[----:B------:R-:W-:Y:S01]  /*12720*/  LEA.HI.X.SX32 R155, R155, R68, 0x1, P3 ;  /* 0x000000449b9b7211 */ /* 0x000fe200018f0eff */
[----:B------:R-:W3:Y:S01]  /*12730*/  LDCU UR4, c[0x0][0x3b0] ;  /* 0x00007600ff0477ac */ /* 0x000ee20008000800 */
[----:B------:R1:W4:Y:S01]  /*12740*/  @P0 LDG.E.U16 R21, desc[UR20][R6.64] ;  /* 0x0000001406150981 */ /* 0x000322000c1e1500 */
        /* <DEDUP_REMOVED lines=10> */
[----:B------:R-:W-:Y:S01]  /*127f0*/  PRMT R10, RZ, 0x7610, R10 ;  /* 0x00007610ff0a7816 */ /* 0x000fe2000000000a */
[----:B------:R-:W-:Y:S01]  /*12800*/  VIADD R110, R0, 0x7f ;  /* 0x0000007f006e7836 */ /* 0x000fe20000000000 */
[CC--:B0-----:R-:W-:Y:S01]  /*12810*/  LEA R45, P4, R5.reuse, R69.reuse, 0x1 ;  /* 0x00000045052d7211 */ /* 0x0c1fe200078808ff */
[----:B-1----:R-:W-:Y:S01]  /*12820*/  IMAD R6, R4, UR7, RZ ;  /* 0x0000000704067c24 */ /* 0x002fe2000f8e02ff */
[----:B------:R-:W-:Y:S01]  /*12830*/  PRMT R9, RZ, 0x7610, R9 ;  /* 0x00007610ff097816 */ /* 0x000fe20000000009 */
[----:B------:R-:W-:Y:S01]  /*12840*/  @P0 IMAD.MOV.U32 R4, RZ, RZ, R156 ;  /* 0x000000ffff040224 */ /* 0x000fe200078e009c */
[----:B------:R-:W-:Y:S01]  /*12850*/  LEA.HI.X.SX32 R109, R5, R68, 0x1, P4 ;  /* 0x00000044056d7211 */ /* 0x000fe200020f0eff */
[----:B------:R-:W-:Y:S01]  /*12860*/  @P0 IMAD.MOV.U32 R5, RZ, RZ, R155 ;  /* 0x000000ffff050224 */ /* 0x000fe200078e009b */
[----:B------:R-:W-:Y:S01]  /*12870*/  ISETP.GT.U32.AND P3, PT, R72, R8, PT ;  /* 0x000000084800720c */ /* 0x000fe20003f64070 */
[----:B------:R-:W-:Y:S01]  /*12880*/  VIADD R111, R0, 0x6f ;  /* 0x0000006f006f7836 */ /* 0x000fe20000000000 */
[----:B------:R-:W0:Y:S02]  /*12890*/  LDCU UR5, c[0x0][0x3b0] ;  /* 0x00007600ff0577ac */ /* 0x000e240008000800 */
[----:B------:R1:W4:Y:S01]  /*128a0*/  @P0 LDG.E.U16 R20, desc[UR20][R4.64] ;  /* 0x0000001404140981 */ /* 0x000322000c1e1500 */
[----:B------:R-:W-:Y:S01]  /*128b0*/  LEA R44, P5, R6, R69, 0x1 ;  /* 0x00000045062c7211 */ /* 0x000fe200078a08ff */
[----:B-1----:R-:W-:-:S02]  /*128c0*/  @P0 IMAD.MOV.U32 R4, RZ, RZ, R45 ;  /* 0x000000ffff040224 */ /* 0x002fc400078e002d */
[----:B------:R-:W-:Y:S01]  /*128d0*/  @P0 IMAD.MOV.U32 R5, RZ, RZ, R109 ;  /* 0x000000ffff050224 */ /* 0x000fe200078e006d */
[----:B------:R-:W-:Y:S04]  /*128e0*/  STL [R1+0x18], R45 ;  /* 0x0000182d01007387 */ /* 0x000fe80000100800 */
[----:B------:R1:W4:Y:S04]  /*128f0*/  @P0 LDG.E.U16 R19, desc[UR20][R4.64] ;  /* 0x0000001404130981 */ /* 0x000328000c1e1500 */
[----:B------:R-:W-:Y:S01]  /*12900*/  STL [R1+0x14], R109 ;  /* 0x0000146d01007387 */ /* 0x000fe20000100800 */
[----:B-1----:R-:W-:-:S03]  /*12910*/  LEA.HI.X.SX32 R4, R6, R68, 0x1, P5 ;  /* 0x0000004406047211 */ /* 0x002fc600028f0eff */
[----:B------:R-:W-:Y:S01]  /*12920*/  STL [R1+0x58], R44 ;  /* 0x0000582c01007387 */ /* 0x000fe20000100800 */
[----:B------:R-:W-:-:S03]  /*12930*/  @!P3 IMAD.IADD R8, R8, 0x1, -R72 ;  /* 0x000000010808b824 */ /* 0x000fc600078e0a48 */
[----:B------:R1:W-:Y:S01]  /*12940*/  STL [R1+0x54], R4 ;  /* 0x0000540401007387 */ /* 0x0003e20000100800 */
[----:B------:R-:W-:Y:S02]  /*12950*/  @P0 IMAD.MOV.U32 R5, RZ, RZ, R4 ;  /* 0x000000ffff050224 */ /* 0x000fe400078e0004 */
[----:B-1----:R-:W-:-:S05]  /*12960*/  @P0 IMAD.MOV.U32 R4, RZ, RZ, R44 ;  /* 0x000000ffff040224 */ /* 0x002fca00078e002c */
[----:B------:R1:W4:Y:S02]  /*12970*/  @P0 LDG.E.U16 R18, desc[UR20][R4.64] ;  /* 0x0000001404120981 */ /* 0x000324000c1e1500 */
[----:B-1----:R-:W-:Y:S01]  /*12980*/  IMAD.MOV.U32 R4, RZ, RZ, R8 ;  /* 0x000000ffff047224 */ /* 0x002fe200078e0008 */
[----:B--2---:R-:W-:Y:S01]  /*12990*/  ISETP.GE.AND P4, PT, R43, RZ, PT ;  /* 0x000000ff2b00720c */ /* 0x004fe20003f86270 */
[----:B------:R-:W-:-:S05]  /*129a0*/  VIADD R43, R0, 0x27 ;  /* 0x00000027002b7836 */ /* 0x000fca0000000000 */
[----:B------:R-:W-:-:S07]  /*129b0*/  IABS R5, R43 ;  /* 0x0000002b00057213 */ /* 0x000fce0000000000 */
[----:B------:R-:W-:Y:S02]  /*129c0*/  @!P4 IMAD.MOV R4, RZ, RZ, -R4 ;  /* 0x000000ffff04c224 */ /* 0x000fe400078e0a04 */
[----:B------:R-:W-:-:S03]  /*129d0*/  IMAD.HI.U32 R6, R73, R5, RZ ;  /* 0x0000000549067227 */ /* 0x000fc600078e00ff */
[----:B------:R-:W-:Y:S01]  /*129e0*/  SEL R4, R75, R4, !P1 ;  /* 0x000000044b047207 */ /* 0x000fe20004800000 */
[----:B------:R-:W-:Y:S01]  /*129f0*/  IMAD.MOV R6, RZ, RZ, -R6 ;  /* 0x000000ffff067224 */ /* 0x000fe200078e0a06 */
[----:B------:R-:W-:Y:S03]  /*12a00*/  STL [R1+0x7ec], R43 ;  /* 0x0007ec2b01007387 */ /* 0x000fe60000100800 */
[----:B---3--:R-:W-:Y:S01]  /*12a10*/  IMAD R7, R4, UR4, RZ ;  /* 0x0000000404077c24 */ /* 0x008fe2000f8e02ff */
[----:B------:R1:W-:Y:S01]  /*12a20*/  STL [R1+0x278], R8 ;  /* 0x0002780801007387 */ /* 0x0003e20000100800 */
[----:B------:R-:W-:Y:S01]  /*12a30*/  IMAD R4, R72, R6, R5 ;  /* 0x0000000648047224 */ /* 0x000fe200078e0205 */
[----:B------:R-:W-:Y:S01]  /*12a40*/  ISETP.GE.AND P4, PT, R43, RZ, PT ;  /* 0x000000ff2b00720c */ /* 0x000fe20003f86270 */
[----:B------:R-:W2:Y:S01]  /*12a50*/  LDCU UR4, c[0x0][0x3b0] ;  /* 0x00007600ff0477ac */ /* 0x000ea20008000800 */
[----:B-1----:R-:W-:-:S04]  /*12a60*/  LEA R8, P3, R7, R69, 0x1 ;  /* 0x0000004507087211 */ /* 0x002fc800078608ff */
[----:B------:R-:W-:Y:S02]  /*12a70*/  LEA.HI.X.SX32 R44, R7, R68, 0x1, P3 ;  /* 0x00000044072c7211 */ /* 0x000fe400018f0eff */
[----:B------:R-:W-:Y:S01]  /*12a80*/  ISETP.GT.U32.AND P3, PT, R72, R4, PT ;  /* 0x000000044800720c */ /* 0x000fe20003f64070 */
[----:B------:R1:W-:Y:S01]  /*12a90*/  STL [R1+0x98], R8 ;  /* 0x0000980801007387 */ /* 0x0003e20000100800 */
[----:B------:R-:W-:Y:S02]  /*12aa0*/  @P0 IMAD.MOV.U32 R6, RZ, RZ, R8 ;  /* 0x000000ffff060224 */ /* 0x000fe400078e0008 */
[----:B------:R-:W-:-:S05]  /*12ab0*/  @P0 IMAD.MOV.U32 R7, RZ, RZ, R44 ;  /* 0x000000ffff070224 */ /* 0x000fca00078e002c */
[----:B------:R3:W4:Y:S01]  /*12ac0*/  @P0 LDG.E.U16 R17, desc[UR20][R6.64] ;  /* 0x0000001406110981 */ /* 0x000722000c1e1500 */
[----:B-1----:R-:W-:-:S03]  /*12ad0*/  VIADD R8, R0, 0x2f ;  /* 0x0000002f00087836 */ /* 0x002fc60000000000 */
[----:B------:R-:W-:Y:S02]  /*12ae0*/  @!P3 IMAD.IADD R4, R4, 0x1, -R72 ;  /* 0x000000010404b824 */ /* 0x000fe400078e0a48 */
[----:B------:R-:W-:-:S03]  /*12af0*/  IABS R5, R8 ;  /* 0x0000000800057213 */ /* 0x000fc60000000000 */
[----:B------:R-:W-:Y:S02]  /*12b00*/  ISETP.GT.U32.AND P3, PT, R72, R4, PT ;  /* 0x000000044800720c */ /* 0x000fe40003f64070 */
[----:B---3--:R-:W-:-:S04]  /*12b10*/  IMAD.HI.U32 R6, R73, R5, RZ ;  /* 0x0000000549067227 */ /* 0x008fc800078e00ff */
[----:B------:R-:W-:-:S04]  /*12b20*/  IMAD.MOV R6, RZ, RZ, -R6 ;  /* 0x000000ffff067224 */ /* 0x000fc800078e0a06 */
[----:B------:R-:W-:-:S03]  /*12b30*/  IMAD R5, R72, R6, R5 ;  /* 0x0000000648057224 */ /* 0x000fc600078e0205 */
[----:B------:R-:W-:Y:S02]  /*12b40*/  @!P3 IMAD.IADD R4, R4, 0x1, -R72 ;  /* 0x000000010404b824 */ /* 0x000fe400078e0a48 */
[----:B------:R-:W-:Y:S02]  /*12b50*/  ISETP.GT.U32.AND P3, PT, R72, R5, PT ;  /* 0x000000054800720c */ /* 0x000fe40003f64070 */
[----:B------:R-:W-:-:S05]  /*12b60*/  @!P4 IMAD.MOV R4, RZ, RZ, -R4 ;  /* 0x000000ffff04c224 */ /* 0x000fca00078e0a04 */
[----:B------:R-:W-:-:S05]  /*12b70*/  SEL R4, R75, R4, !P1 ;  /* 0x000000044b047207 */ /* 0x000fca0004800000 */
[----:B--2---:R-:W-:Y:S01]  /*12b80*/  IMAD R4, R4, UR4, RZ ;  /* 0x0000000404047c24 */ /* 0x004fe2000f8e02ff */
[----:B------:R-:W1:Y:S01]  /*12b90*/  LDCU UR4, c[0x0][0x3b0] ;  /* 0x00007600ff0477ac */ /* 0x000e620008000800 */
[----:B------:R-:W-:-:S03]  /*12ba0*/  @!P3 IMAD.IADD R5, R5, 0x1, -R72 ;  /* 0x000000010505b824 */ /* 0x000fc600078e0a48 */
[----:B------:R-:W-:Y:S02]  /*12bb0*/  LEA R7, P4, R4, R69, 0x1 ;  /* 0x0000004504077211 */ /* 0x000fe400078808ff */
[----:B------:R-:W-:Y:S02]  /*12bc0*/  ISETP.GT.U32.AND P3, PT, R72, R5, PT ;  /* 0x000000054800720c */ /* 0x000fe40003f64070 */
[----:B------:R-:W-:Y:S02]  /*12bd0*/  LEA.HI.X.SX32 R43, R4, R68, 0x1, P4 ;  /* 0x00000044042b7211 */ /* 0x000fe400020f0eff */
[----:B------:R-:W-:Y:S01]  /*12be0*/  ISETP.GE.AND P4, PT, R8, RZ, PT ;  /* 0x000000ff0800720c */ /* 0x000fe20003f86270 */
[----:B------:R-:W-:Y:S01]  /*12bf0*/  STL [R1+0x94], R44 ;  /* 0x0000942c01007387 */ /* 0x000fe20000100800 */
[----:B------:R-:W-:-:S03]  /*12c00*/  @P0 IMAD.MOV.U32 R6, RZ, RZ, R7 ;  /* 0x000000ffff060224 */ /* 0x000fc600078e0007 */
[----:B------:R-:W-:Y:S04]  /*12c10*/  STL [R1+0x7e0], R8 ;  /* 0x0007e00801007387 */ /* 0x000fe80000100800 */
[----:B------:R2:W-:Y:S01]  /*12c20*/  STL [R1+0xd8], R7 ;  /* 0x0000d80701007387 */ /* 0x0005e20000100800 */
[----:B------:R-:W-:-:S03]  /*12c30*/  @!P3 IMAD.IADD R5, R5, 0x1, -R72 ;  /* 0x000000010505b824 */ /* 0x000fc600078e0a48 */
[----:B------:R3:W-:Y:S01]  /*12c40*/  STL [R1+0xd4], R43 ;  /* 0x0000d42b01007387 */ /* 0x0007e20000100800 */
[----:B------:R-:W-:Y:S02]  /*12c50*/  @!P4 IMAD.MOV R5, RZ, RZ, -R5 ;  /* 0x000000ffff05c224 */ /* 0x000fe400078e0a05 */
[----:B--2---:R-:W-:Y:S02]  /*12c60*/  @P0 IMAD.MOV.U32 R7, RZ, RZ, R43 ;  /* 0x000000ffff070224 */ /* 0x004fe400078e002b */
[----:B---3--:R-:W-:-:S03]  /*12c70*/  VIADD R43, R0, 0x37 ;  /* 0x00000037002b7836 */ /* 0x008fc60000000000 */
[----:B------:R2:W3:Y:S02]  /*12c80*/  @P0 LDG.E.U16 R16, desc[UR20][R6.64] ;  /* 0x0000001406100981 */ /* 0x0004e4000c1e1500 */
[----:B------:R-:W-:Y:S02]  /*12c90*/  IABS R4, R43 ;  /* 0x0000002b00047213 */ /* 0x000fe40000000000 */
[----:B--2---:R-:W-:-:S03]  /*12ca0*/  SEL R6, R75, R5, !P1 ;  /* 0x000000054b067207 */ /* 0x004fc60004800000 */
[----:B------:R-:W-:-:S04]  /*12cb0*/  IMAD.HI.U32 R5, R73, R4, RZ ;  /* 0x0000000449057227 */ /* 0x000fc800078e00ff */
[----:B-1----:R-:W-:Y:S01]  /*12cc0*/  IMAD R6, R6, UR4, RZ ;  /* 0x0000000406067c24 */ /* 0x002fe2000f8e02ff */
[----:B------:R-:W-:Y:S01]  /*12cd0*/  STL [R1+0x7d8], R43 ;  /* 0x0007d82b01007387 */ /* 0x000fe20000100800 */
[----:B------:R-:W-:Y:S01]  /*12ce0*/  IMAD.MOV R5, RZ, RZ, -R5 ;  /* 0x000000ffff057224 */ /* 0x000fe200078e0a05 */
[----:B------:R-:W-:Y:S01]  /*12cf0*/  ISETP.GE.AND P4, PT, R43, RZ, PT ;  /* 0x000000ff2b00720c */ /* 0x000fe20003f86270 */
[----:B------:R-:W1:Y:S01]  /*12d00*/  LDCU UR4, c[0x0][0x3b0] ;  /* 0x00007600ff0477ac */ /* 0x000e620008000800 */
[----:B------:R-:W-:Y:S01]  /*12d10*/  LEA R7, P3, R6, R69, 0x1 ;  /* 0x0000004506077211 */ /* 0x000fe200078608ff */
[----:B------:R-:W-:-:S03]  /*12d20*/  IMAD R4, R72, R5, R4 ;  /* 0x0000000548047224 */ /* 0x000fc600078e0204 */
[----:B------:R-:W-:Y:S02]  /*12d30*/  LEA.HI.X.SX32 R8, R6, R68, 0x1, P3 ;  /* 0x0000004406087211 */ /* 0x000fe400018f0eff */
[----:B------:R-:W-:Y:S01]  /*12d40*/  ISETP.GT.U32.AND P3, PT, R72, R4, PT ;  /* 0x000000044800720c */ /* 0x000fe20003f64070 */
[----:B------:R2:W-:Y:S01]  /*12d50*/  STL [R1+0x138], R7 ;  /* 0x0001380701007387 */ /* 0x0005e20000100800 */
[----:B------:R-:W-:-:S03]  /*12d60*/  @P0 IMAD.MOV.U32 R6, RZ, RZ, R7 ;  /* 0x000000ffff060224 */ /* 0x000fc600078e0007 */
[----:B------:R2:W-:Y:S02]  /*12d70*/  STL [R1+0x134], R8 ;  /* 0x0001340801007387 */ /* 0x0005e40000100800 */
[----:B--2---:R-:W-:Y:S02]  /*12d80*/  @P0 IMAD.MOV.U32 R7, RZ, RZ, R8 ;  /* 0x000000ffff070224 */ /* 0x004fe400078e0008 */
[----:B------:R-:W-:-:S03]  /*12d90*/  VIADD R8, R0, 0x3f ;  /* 0x0000003f00087836 */ /* 0x000fc60000000000 */
[----:B------:R2:W3:Y:S01]  /*12da0*/  @P0 LDG.E.U16 R15, desc[UR20][R6.64] ;  /* 0x00000014060f0981 */ /* 0x0004e2000c1e1500 */
[----:B------:R-:W-:Y:S01]  /*12db0*/  @!P3 IMAD.IADD R4, R4, 0x1, -R72 ;  /* 0x000000010404b824 */ /* 0x000fe200078e0a48 */
[----:B------:R-:W-:-:S04]  /*12dc0*/  IABS R5, R8 ;  /* 0x0000000800057213 */ /* 0x000fc80000000000 */
[----:B------:R-:W-:Y:S01]  /*12dd0*/  ISETP.GT.U32.AND P3, PT, R72, R4, PT ;  /* 0x000000044800720c */ /* 0x000fe20003f64070 */
[----:B--2---:R-:W-:-:S04]  /*12de0*/  IMAD.HI.U32 R6, R73, R5, RZ ;  /* 0x0000000549067227 */ /* 0x004fc800078e00ff */
[----:B------:R-:W-:-:S04]  /*12df0*/  IMAD.MOV R6, RZ, RZ, -R6 ;  /* 0x000000ffff067224 */ /* 0x000fc800078e0a06 */
[----:B------:R-:W-:-:S04]  /*12e00*/  IMAD R5, R72, R6, R5 ;  /* 0x0000000648057224 */ /* 0x000fc800078e0205 */
[----:B------:R-:W-:Y:S01]  /*12e10*/  @!P3 IMAD.IADD R4, R4, 0x1, -R72 ;  /* 0x000000010404b824 */ /* 0x000fe200078e0a48 */
[----:B------:R-:W-:-:S03]  /*12e20*/  ISETP.GT.U32.AND P3, PT, R72, R5, PT ;  /* 0x000000054800720c */ /* 0x000fc60003f64070 */
[----:B------:R-:W-:-:S05]  /*12e30*/  @!P4 IMAD.MOV R4, RZ, RZ, -R4 ;  /* 0x000000ffff04c224 */ /* 0x000fca00078e0a04 */
[----:B------:R-:W-:-:S05]  /*12e40*/  SEL R4, R75, R4, !P1 ;  /* 0x000000044b047207 */ /* 0x000fca0004800000 */
[----:B-1----:R-:W-:Y:S01]  /*12e50*/  IMAD R4, R4, UR4, RZ ;  /* 0x0000000404047c24 */ /* 0x002fe2000f8e02ff */
        /* <DEDUP_REMOVED lines=8> */
[----:B------:R2:W-:Y:S04]  /*12ee0*/  STL [R1+0x178], R7 ;  /* 0x0001780701007387 */ /* 0x0005e80000100800 */
[----:B------:R0:W-:Y:S01]  /*12ef0*/  STL [R1+0x174], R43 ;  /* 0x0001742b01007387 */ /* 0x0001e20000100800 */
[----:B------:R-:W-:Y:S02]  /*12f00*/  @!P3 IMAD.IADD R5, R5, 0x1, -R72 ;  /* 0x000000010505b824 */ /* 0x000fe400078e0a48 */
[----:B--2---:R-:W-:Y:S02]  /*12f10*/  @P0 IMAD.MOV.U32 R7, RZ, RZ, R43 ;  /* 0x000000ffff070224 */ /* 0x004fe400078e002b */
[----:B0-----:R-:W-:-:S03]  /*12f20*/  VIADD R43, R0, 0x47 ;  /* 0x00000047002b7836 */ /* 0x001fc60000000000 */
[----:B------:R0:W2:Y:S01]  /*12f30*/  @P0 LDG.E.U16 R14, desc[UR20][R6.64] ;  /* 0x00000014060e0981 */ /* 0x0000a2000c1e1500 */
[----:B------:R-:W-:Y:S01]  /*12f40*/  @!P4 IMAD.MOV R5, RZ, RZ, -R5 ;  /* 0x000000ffff05c224 */ /* 0x000fe200078e0a05 */
[----:B------:R-:W-:-:S04]  /*12f50*/  IABS R4, R43 ;  /* 0x0000002b00047213 */ /* 0x000fc80000000000 */
[----:B0-----:R-:W-:Y:S01]  /*12f60*/  SEL R6, R75, R5, !P1 ;  /* 0x000000054b067207 */ /* 0x001fe20004800000 */
[----:B------:R-:W-:-:S04]  /*12f70*/  IMAD.HI.U32 R5, R73, R4, RZ ;  /* 0x0000000449057227 */ /* 0x000fc800078e00ff */
[----:B-1----:R-:W-:Y:S01]  /*12f80*/  IMAD R6, R6, UR4, RZ ;  /* 0x0000000406067c24 */ /* 0x002fe2000f8e02ff */
[----:B------:R-:W-:Y:S01]  /*12f90*/  STL [R1+0x7d0], R43 ;  /* 0x0007d02b01007387 */ /* 0x000fe20000100800 */
[----:B------:R-:W-:Y:S01]  /*12fa0*/  IMAD.MOV R5, RZ, RZ, -R5 ;  /* 0x000000ffff057224 */ /* 0x000fe200078e0a05 */
[----:B------:R-:W-:Y:S01]  /*12fb0*/  ISETP.GE.AND P4, PT, R43, RZ, PT ;  /* 0x000000ff2b00720c */ /* 0x000fe20003f86270 */
[----:B------:R-:W0:Y:S01]  /*12fc0*/  LDCU UR4, c[0x0][0x3b0] ;  /* 0x00007600ff0477ac */ /* 0x000e220008000800 */
[----:B------:R-:W-:Y:S01]  /*12fd0*/  LEA R7, P3, R6, R69, 0x1 ;  /* 0x0000004506077211 */ /* 0x000fe200078608ff */
[----:B------:R-:W-:-:S03]  /*12fe0*/  IMAD R4, R72, R5, R4 ;  /* 0x0000000548047224 */ /* 0x000fc600078e0204 */
[----:B------:R-:W-:Y:S02]  /*12ff0*/  LEA.HI.X.SX32 R8, R6, R68, 0x1, P3 ;  /* 0x0000004406087211 */ /* 0x000fe400018f0eff */
[----:B------:R-:W-:Y:S01]  /*13000*/  ISETP.GT.U32.AND P3, PT, R72, R4, PT ;  /* 0x000000044800720c */ /* 0x000fe20003f64070 */
[----:B------:R1:W-:Y:S01]  /*13010*/  STL [R1+0x1b8], R7 ;  /* 0x0001b80701007387 */ /* 0x0003e20000100800 */
[----:B------:R-:W-:-:S03]  /*13020*/  @P0 IMAD.MOV.U32 R6, RZ, RZ, R7 ;  /* 0x000000ffff060224 */ /* 0x000fc600078e0007 */
[----:B------:R1:W-:Y:S02]  /*13030*/  STL [R1+0x1b4], R8 ;  /* 0x0001b40801007387 */ /* 0x0003e40000100800 */
[----:B-1----:R-:W-:Y:S02]  /*13040*/  @P0 IMAD.MOV.U32 R7, RZ, RZ, R8 ;  /* 0x000000ffff070224 */ /* 0x002fe400078e0008 */
[----:B------:R-:W-:-:S03]  /*13050*/  VIADD R8, R0, 0x4f ;  /* 0x0000004f00087836 */ /* 0x000fc60000000000 */
[----:B------:R1:W2:Y:S01]  /*13060*/  @P0 LDG.E.U16 R13, desc[UR20][R6.64] ;  /* 0x00000014060d0981 */ /* 0x0002a2000c1e1500 */
[----:B------:R-:W-:Y:S01]  /*13070*/  @!P3 IMAD.IADD R4, R4, 0x1, -R72 ;  /* 0x000000010404b824 */ /* 0x000fe200078e0a48 */
[----:B------:R-:W-:-:S04]  /*13080*/  IABS R5, R8 ;  /* 0x0000000800057213 */ /* 0x000fc80000000000 */
[----:B------:R-:W-:Y:S01]  /*13090*/  ISETP.GT.U32.AND P3, PT, R72, R4, PT ;  /* 0x000000044800720c */ /* 0x000fe20003f64070 */
[----:B-1----:R-:W-:-:S04]  /*130a0*/  IMAD.HI.U32 R6, R73, R5, RZ ;  /* 0x0000000549067227 */ /* 0x002fc800078e00ff */
[----:B------:R-:W-:-:S04]  /*130b0*/  IMAD.MOV R6, RZ, RZ, -R6 ;  /* 0x000000ffff067224 */ /* 0x000fc800078e0a06 */
[----:B------:R-:W-:-:S04]  /*130c0*/  IMAD R5, R72, R6, R5 ;  /* 0x0000000648057224 */ /* 0x000fc800078e0205 */
[----:B------:R-:W-:Y:S01]  /*130d0*/  @!P3 IMAD.IADD R4, R4, 0x1, -R72 ;  /* 0x000000010404b824 */ /* 0x000fe200078e0a48 */
[----:B------:R-:W-:-:S03]  /*130e0*/  ISETP.GT.U32.AND P3, PT, R72, R5, PT ;  /* 0x000000054800720c */ /* 0x000fc60003f64070 */
[----:B------:R-:W-:-:S05]  /*130f0*/  @!P4 IMAD.MOV R4, RZ, RZ, -R4 ;  /* 0x000000ffff04c224 */ /* 0x000fca00078e0a04 */
[----:B------:R-:W-:-:S05]  /*13100*/  SEL R4, R75, R4, !P1 ;  /* 0x000000044b047207 */ /* 0x000fca0004800000 */
[----:B0-----:R-:W-:Y:S01]  /*13110*/  IMAD R4, R4, UR4, RZ ;  /* 0x0000000404047c24 */ /* 0x001fe2000f8e02ff */
[----:B------:R-:W0:Y:S01]  /*13120*/  LDCU UR4, c[0x0][0x3b0] ;  /* 0x00007600ff0477ac */ /* 0x000e220008000800 */
        /* <DEDUP_REMOVED lines=10> */
[----:B-1----:R-:W-:Y:S02]  /*131d0*/  @P0 IMAD.MOV.U32 R7, RZ, RZ, R43 ;  /* 0x000000ffff070224 */ /* 0x002fe400078e002b */
[----:B0-----:R-:W-:-:S03]  /*131e0*/  VIADD R43, R0, 0x57 ;  /* 0x00000057002b7836 */ /* 0x001fc60000000000 */
[----:B------:R0:W2:Y:S01]  /*131f0*/  @P0 LDG.E.U16 R12, desc[UR20][R6.64] ;  /* 0x00000014060c0981 */ /* 0x0000a2000c1e1500 */
[----:B------:R-:W-:Y:S01]  /*13200*/  @!P4 IMAD.MOV R5, RZ, RZ, -R5 ;  /* 0x000000ffff05c224 */ /* 0x000fe200078e0a05 */
[----:B------:R-:W-:-:S04]  /*13210*/  IABS R4, R43 ;  /* 0x0000002b00047213 */ /* 0x000fc80000000000 */
[----:B0-----:R-:W-:Y:S01]  /*13220*/  SEL R6, R75, R5, !P1 ;  /* 0x000000054b067207 */ /* 0x001fe20004800000 */
[----:B------:R-:W-:-:S04]  /*13230*/  IMAD.HI.U32 R5, R73, R4, RZ ;  /* 0x0000000449057227 */ /* 0x000fc800078e00ff */
[----:B------:R-:W-:Y:S01]  /*13240*/  IMAD R6, R6, UR4, RZ ;  /* 0x0000000406067c24 */ /* 0x000fe2000f8e02ff */
        /* <DEDUP_REMOVED lines=32> */
[----:B------:R-:W-:Y:S02]  /*13450*/  VIADD R44, R0, 0x67 ;  /* 0x00000067002c7836 */ /* 0x000fe40000000000 */
[----:B------:R-:W-:Y:S01]  /*13460*/  @P0 IMAD.MOV.U32 R6, RZ, RZ, R7 ;  /* 0x000000ffff060224 */ /* 0x000fe200078e0007 */
[----:B------:R1:W-:Y:S04]  /*13470*/  STL [R1+0x278], R7 ;  /* 0x0002780701007387 */ /* 0x0003e80000100800 */
[----:B------:R-:W-:Y:S01]  /*13480*/  @!P3 IMAD.IADD R5, R5, 0x1, -R72 ;  /* 0x000000010505b824 */ /* 0x000fe200078e0a48 */
[----:B------:R-:W-:-:S03]  /*13490*/  IABS R4, R44 ;  /* 0x0000002c00047213 */ /* 0x000fc60000000000 */
[----:B------:R-:W-:Y:S02]  /*134a0*/  @!P4 IMAD.MOV R5, RZ, RZ, -R5 ;  /* 0x000000ffff05c224 */ /* 0x000fe400078e0a05 */
[----:B-1----:R-:W-:-:S05]  /*134b0*/  @P0 IMAD.MOV.U32 R7, RZ, RZ, R43 ;  /* 0x000000ffff070224 */ /* 0x002fca00078e002b */
[----:B------:R1:W2:Y:S02]  /*134c0*/  @P0 LDG.E.U16 R10, desc[UR20][R6.64] ;  /* 0x00000014060a0981 */ /* 0x0002a4000c1e1500 */
[----:B-1----:R-:W-:Y:S01]  /*134d0*/  SEL R6, R75, R5, !P1 ;  /* 0x000000054b067207 */ /* 0x002fe20004800000 */
[----:B------:R-:W-:-:S04]  /*134e0*/  IMAD.HI.U32 R5, R73, R4, RZ ;  /* 0x0000000449057227 */ /* 0x000fc800078e00ff */
[----:B0-----:R-:W-:Y:S01]  /*134f0*/  IMAD R6, R6, UR4, RZ ;  /* 0x0000000406067c24 */ /* 0x001fe2000f8e02ff */
[----:B------:R-:W-:Y:S01]  /*13500*/  STL [R1+0x274], R43 ;  /* 0x0002742b01007387 */ /* 0x000fe20000100800 */
[----:B------:R-:W-:Y:S01]  /*13510*/  IMAD.MOV R5, RZ, RZ, -R5 ;  /* 0x000000ffff057224 */ /* 0x000fe200078e0a05 */
[----:B------:R-:W0:Y:S02]  /*13520*/  LDCU UR4, c[0x0][0x3b0] ;  /* 0x00007600ff0477ac */ /* 0x000e240008000800 */
[----:B------:R-:W-:Y:S01]  /*13530*/  LEA R7, P3, R6, R69, 0x1 ;  /* 0x0000004506077211 */ /* 0x000fe200078608ff */
[----:B------:R-:W-:-:S03]  /*13540*/  IMAD R4, R72, R5, R4 ;  /* 0x0000000548047224 */ /* 0x000fc600078e0204 */
[----:B------:R-:W-:Y:S02]  /*13550*/  LEA.HI.X.SX32 R8, R6, R68, 0x1, P3 ;  /* 0x0000004406087211 */ /* 0x000fe400018f0eff */
[----:B------:R-:W-:Y:S01]  /*13560*/  ISETP.GT.U32.AND P3, PT, R72, R4, PT ;  /* 0x000000044800720c */ /* 0x000fe20003f64070 */
[----:B------:R-:W-:Y:S01]  /*13570*/  STL [R1+0x7c0], R44 ;  /* 0x0007c02c01007387 */ /* 0x000fe20000100800 */
[----:B------:R-:W-:-:S03]  /*13580*/  @P0 IMAD.MOV.U32 R6, RZ, RZ, R7 ;  /* 0x000000ffff060224 */ /* 0x000fc600078e0007 */
[----:B------:R1:W-:Y:S01]  /*13590*/  STL [R1+0x2b8], R7 ;  /* 0x0002b80701007387 */ /* 0x0003e20000100800 */
[----:B------:R-:W-:Y:S01]  /*135a0*/  VIADD R109, R0, 0x77 ;  /* 0x00000077006d7836 */ /* 0x000fe20000000000 */
[----:B------:R-:W-:Y:S01]  /*135b0*/  IABS R5, R110 ;  /* 0x0000006e00057213 */ /* 0x000fe20000000000 */
[----:B-1----:R-:W-:-:S05]  /*135c0*/  @P0 IMAD.MOV.U32 R7, RZ, RZ, R8 ;  /* 0x000000ffff070224 */ /* 0x002fca00078e0008 */
[----:B------:R-:W-:Y:S01]  /*135d0*/  @!P3 IMAD.IADD R4, R4, 0x1, -R72 ;  /* 0x000000010404b824 */ /* 0x000fe200078e0a48 */
[----:B------:R1:W2:Y:S04]  /*135e0*/  @P0 LDG.E.U16 R9, desc[UR20][R6.64] ;  /* 0x0000001406090981 */ /* 0x0002a8000c1e1500 */
[----:B------:R0:W-:Y:S01]  /*135f0*/  STL [R1+0x2b4], R8 ;  /* 0x0002b40801007387 */ /* 0x0001e20000100800 */
[----:B------:R-:W-:Y:S02]  /*13600*/  ISETP.GT.U32.AND P4, PT, R72, R4, PT ;  /* 0x000000044800720c */ /* 0x000fe40003f84070 */
[----:B-1----:R-:W-:Y:S02]  /*13610*/  IABS R7, R111 ;  /* 0x0000006f00077213 */ /* 0x002fe40000000000 */
[----:B------:R-:W-:Y:S01]  /*13620*/  IABS R6, R109 ;  /* 0x0000006d00067213 */ /* 0x000fe20000000000 */
[----:B0-----:R-:W-:-:S04]  /*13630*/  IMAD.HI.U32 R8, R73, R5, RZ ;  /* 0x0000000549087227 */ /* 0x001fc800078e00ff */
[----:B------:R-:W-:Y:S01]  /*13640*/  IMAD.HI.U32 R43, R73, R7, RZ ;  /* 0x00000007492b7227 */ /* 0x000fe200078e00ff */
[----:B------:R-:W-:-:S03]  /*13650*/  ISETP.GE.AND P3, PT, R44, RZ, PT ;  /* 0x000000ff2c00720c */ /* 0x000fc60003f66270 */
[----:B------:R-:W-:-:S04]  /*13660*/  IMAD.HI.U32 R73, R73, R6, RZ ;  /* 0x0000000649497227 */ /* 0x000fc800078e00ff */
[----:B------:R-:W-:Y:S02]  /*13670*/  IMAD.MOV R8, RZ, RZ, -R8 ;  /* 0x000000ffff087224 */ /* 0x000fe400078e0a08 */
[----:B------:R-:W-:Y:S02]  /*13680*/  IMAD.MOV R73, RZ, RZ, -R73 ;  /* 0x000000ffff497224 */ /* 0x000fe400078e0a49 */
[----:B------:R-:W-:Y:S02]  /*13690*/  IMAD.MOV R43, RZ, RZ, -R43 ;  /* 0x000000ffff2b7224 */ /* 0x000fe400078e0a2b */
[C---:B------:R-:W-:Y:S02]  /*136a0*/  IMAD R5, R72.reuse, R8, R5 ;  /* 0x0000000848057224 */ /* 0x040fe400078e0205 */
[C---:B------:R-:W-:Y:S02]  /*136b0*/  IMAD R6, R72.reuse, R73, R6 ;  /* 0x0000004948067224 */ /* 0x040fe400078e0206 */
[C---:B------:R-:W-:Y:S01]  /*136c0*/  IMAD R7, R72.reuse, R43, R7 ;  /* 0x0000002b48077224 */ /* 0x040fe200078e0207 */
[----:B------:R-:W-:Y:S01]  /*136d0*/  ISETP.GT.U32.AND P6, PT, R72, R5, PT ;  /* 0x000000054800720c */ /* 0x000fe20003fc4070 */
[----:B------:R-:W-:Y:S01]  /*136e0*/  @!P4 IMAD.IADD R4, R4, 0x1, -R72 ;  /* 0x000000010404c824 */ /* 0x000fe200078e0a48 */
[----:B------:R-:W-:-:S02]  /*136f0*/  ISETP.GT.U32.AND P5, PT, R72, R6, PT ;  /* 0x000000064800720c */ /* 0x000fc40003fa4070 */
[----:B------:R-:W-:Y:S01]  /*13700*/  ISETP.GT.U32.AND P4, PT, R72, R7, PT ;  /* 0x000000074800720c */ /* 0x000fe20003f84070 */
[----:B------:R-:W-:-:S05]  /*13710*/  @!P3 IMAD.MOV R4, RZ, RZ, -R4 ;  /* 0x000000ffff04b224 */ /* 0x000fca00078e0a04 */
[----:B------:R-:W-:-:S03]  /*13720*/  SEL R4, R75, R4, !P1 ;  /* 0x000000044b047207 */ /* 0x000fc60004800000 */
[--C-:B------:R-:W-:Y:S02]  /*13730*/  @!P6 IMAD.IADD R5, R5, 0x1, -R72.reuse ;  /* 0x000000010505e824 */ /* 0x100fe400078e0a48 */
[--C-:B------:R-:W-:Y:S02]  /*13740*/  @!P5 IMAD.IADD R6, R6, 0x1, -R72.reuse ;  /* 0x000000010606d824 */ /* 0x100fe400078e0a48 */
[----:B------:R-:W-:Y:S01]  /*13750*/  IMAD R4, R4, UR4, RZ ;  /* 0x0000000404047c24 */ /* 0x000fe2000f8e02ff */
[----:B------:R-:W0:Y:S01]  /*13760*/  LDCU UR4, c[0x0][0x3b0] ;  /* 0x00007600ff0477ac */ /* 0x000e220008000800 */
[----:B------:R-:W-:Y:S01]  /*13770*/  @!P4 IMAD.IADD R7, R7, 0x1, -R72 ;  /* 0x000000010707c824 */ /* 0x000fe200078e0a48 */
[C---:B------:R-:W-:Y:S02]  /*13780*/  ISETP.GT.U32.AND P4, PT, R72.reuse, R5, PT ;  /* 0x000000054800720c */ /* 0x040fe40003f84070 */
[----:B------:R-:W-:Y:S02]  /*13790*/  ISETP.GT.U32.AND P5, PT, R72, R6, PT ;  /* 0x000000064800720c */ /* 0x000fe40003fa4070 */
[----:B------:R-:W-:-:S02]  /*137a0*/  LEA R43, P3, R4, R69, 0x1 ;  /* 0x00000045042b7211 */ /* 0x000fc400078608ff */
[----:B------:R-:W-:Y:S02]  /*137b0*/  ISETP.GT.U32.AND P6, PT, R72, R7, PT ;  /* 0x000000074800720c */ /* 0x000fe40003fc4070 */
[----:B------:R-:W-:Y:S02]  /*137c0*/  LEA.HI.X.SX32 R44, R4, R68, 0x1, P3 ;  /* 0x00000044042c7211 */ /* 0x000fe400018f0eff */
[----:B------:R-:W-:-:S03]  /*137d0*/  ISETP.GE.AND P3, PT, R111, RZ, PT ;  /* 0x000000ff6f00720c */ /* 0x000fc60003f66270 */
[--C-:B------:R-:W-:Y:S01]  /*137e0*/  @!P4 IMAD.IADD R5, R5, 0x1, -R72.reuse ;  /* 0x000000010505c824 */ /* 0x100fe200078e0a48 */
[----:B------:R-:W-:Y:S01]  /*137f0*/  ISETP.GE.AND P4, PT, R109, RZ, PT ;  /* 0x000000ff6d00720c */ /* 0x000fe20003f86270 */
[----:B------:R-:W-:Y:S01]  /*13800*/  @!P5 IMAD.IADD R6, R6, 0x1, -R72 ;  /* 0x000000010606d824 */ /* 0x000fe200078e0a48 */
[----:B------:R-:W-:-:S03]  /*13810*/  ISETP.GE.AND P5, PT, R110, RZ, PT ;  /* 0x000000ff6e00720c */ /* 0x000fc60003fa6270 */
[----:B------:R-:W-:-:S04]  /*13820*/  @!P6 IMAD.IADD R7, R7, 0x1, -R72 ;  /* 0x000000010707e824 */ /* 0x000fc800078e0a48 */
[----:B------:R-:W-:Y:S01]  /*13830*/  @!P3 IMAD.MOV R7, RZ, RZ, -R7 ;  /* 0x000000ffff07b224 */ /* 0x000fe200078e0a07 */
[----:B------:R-:W-:Y:S03]  /*13840*/  STL [R1+0x7b4], R110 ;  /* 0x0007b46e01007387 */ /* 0x000fe60000100800 */
[----:B------:R-:W-:Y:S01]  /*13850*/  @!P4 IMAD.MOV R6, RZ, RZ, -R6 ;  /* 0x000000ffff06c224 */ /* 0x000fe200078e0a06 */
[----:B------:R-:W-:Y:S01]  /*13860*/  SEL R7, R75, R7, !P1 ;  /* 0x000000074b077207 */ /* 0x000fe20004800000 */
[----:B------:R-:W-:Y:S01]  /*13870*/  STL [R1+0x7bc], R111 ;  /* 0x0007bc6f01007387 */ /* 0x000fe20000100800 */
[----:B------:R-:W-:Y:S01]  /*13880*/  @!P5 IMAD.MOV R5, RZ, RZ, -R5 ;  /* 0x000000ffff05d224 */ /* 0x000fe200078e0a05 */
[----:B------:R-:W-:Y:S02]  /*13890*/  PRMT R8, RZ, 0x7610, R8 ;  /* 0x00007610ff087816 */ /* 0x000fe40000000008 */
[----:B------:R-:W-:Y:S01]  /*138a0*/  STL [R1+0x7b8], R109 ;  /* 0x0007b86d01007387 */ /* 0x000fe20000100800 */
[----:B0-----:R-:W-:Y:S01]  /*138b0*/  IMAD R7, R7, UR4, RZ ;  /* 0x0000000407077c24 */ /* 0x001fe2000f8e02ff */
[C---:B------:R-:W-:Y:S01]  /*138c0*/  SEL R6, R75.reuse, R6, !P1 ;  /* 0x000000064b067207 */ /* 0x040fe20004800000 */
[----:B------:R-:W-:Y:S01]  /*138d0*/  @P0 IMAD.MOV.U32 R45, RZ, RZ, R44 ;  /* 0x000000ffff2d0224 */ /* 0x000fe200078e002c */
[----:B------:R-:W-:Y:S01]  /*138e0*/  STL [R1+0x128], R43 ;  /* 0x0001282b01007387 */ /* 0x000fe20000100800 */
[----:B------:R-:W-:Y:S01]  /*138f0*/  SEL R75, R75, R5, !P1 ;  /* 0x000000054b4b7207 */ /* 0x000fe20004800000 */
[----:B------:R-:W0:Y:S02]  /*13900*/  LDCU UR4, c[0x0][0x3b0] ;  /* 0x00007600ff0477ac */ /* 0x000e240008000800 */
[----:B------:R1:W-:Y:S01]  /*13910*/  STL [R1+0x10c], R44 ;  /* 0x00010c2c01007387 */ /* 0x0003e20000100800 */
[----:B------:R-:W-:Y:S01]  /*13920*/  LEA R4, P1, R7, R69, 0x1 ;  /* 0x0000004507047211 */ /* 0x000fe200078208ff */
[----:B-1----:R-:W-:-:S02]  /*13930*/  @P0 IMAD.MOV.U32 R44, RZ, RZ, R43 ;  /* 0x000000ffff2c0224 */ /* 0x002fc400078e002b */
[----:B------:R-:W-:-:S03]  /*13940*/  IMAD R43, R6, UR5, RZ ;  /* 0x00000005062b7c24 */ /* 0x000fc6000f8e02ff */
[----:B------:R1:W2:Y:S04]  /*13950*/  @P0 LDG.E.U16 R8, desc[UR20][R44.64] ;  /* 0x000000142c080981 */ /* 0x0002a8000c1e1500 */
[----:B------:R-:W-:Y:S01]  /*13960*/  STL [R1+0x11c], R4 ;  /* 0x00011c0401007387 */ /* 0x000fe20000100800 */
[----:B-1----:R-:W-:Y:S02]  /*13970*/  LEA.HI.X.SX32 R44, R7, R68, 0x1, P1 ;  /* 0x00000044072c7211 */ /* 0x002fe400008f0eff */
[----:B------:R-:W-:-:S03]  /*13980*/  LEA R7, P1, R43, R69, 0x1 ;  /* 0x000000452b077211 */ /* 0x000fc600078208ff */
[----:B------:R1:W-:Y:S01]  /*13990*/  STL [R1+0x110], R44 ;  /* 0x0001102c01007387 */ /* 0x0003e20000100800 */
[----:B------:R-:W-:-:S03]  /*139a0*/  @P0 IMAD.MOV.U32 R5, RZ, RZ, R44 ;  /* 0x000000ffff050224 */ /* 0x000fc600078e002c */
[----:B------:R-:W-:Y:S01]  /*139b0*/  STL [R1+0x124], R7 ;  /* 0x0001240701007387 */ /* 0x000fe20000100800 */
[----:B-1----:R-:W-:-:S05]  /*139c0*/  LEA.HI.X.SX32 R44, R43, R68, 0x1, P1 ;  /* 0x000000442b2c7211 */ /* 0x002fca00008f0eff */
[----:B------:R1:W-:Y:S04]  /*139d0*/  STL [R1+0x120], R44 ;  /* 0x0001202c01007387 */ /* 0x0003e80000100800 */
[----:B------:R-:W2:Y:S04]  /*139e0*/  LDL.LU R130, [R1+0x848] ;  /* 0x0008480001827983 */ /* 0x000ea80000300800 */
[----:B------:R-:W3:Y:S04]  /*139f0*/  LDL.LU R131, [R1+0x844] ;  /* 0x0008440001837983 */ /* 0x000ee80000300800 */
[----:B------:R-:W4:Y:S04]  /*13a00*/  LDL.LU R129, [R1+0x840] ;  /* 0x0008400001817983 */ /* 0x000f280000300800 */
        /* <DEDUP_REMOVED lines=12> */
[----:B------:R-:W4:Y:S04]  /*13ad0*/  LDL R114, [R1+0x7b0] ;  /* 0x0007b00001727983 */ /* 0x000f280000100800 */
[----:B------:R-:W4:Y:S04]  /*13ae0*/  LDL.LU R115, [R1+0x80c] ;  /* 0x00080c0001737983 */ /* 0x000f280000300800 */
[----:B------:R-:W4:Y:S04]  /*13af0*/  LDL.LU R113, [R1+0x808] ;  /* 0x0008080001717983 */ /* 0x000f280000300800 */
[----:B------:R-:W4:Y:S04]  /*13b00*/  LDL.LU R111, [R1+0x804] ;  /* 0x00080400016f7983 */ /* 0x000f280000300800 */
[----:B------:R-:W4:Y:S04]  /*13b10*/  LDL.LU R112, [R1+0x800] ;  /* 0x0008000001707983 */ /* 0x000f280000300800 */
[----:B------:R-:W4:Y:S04]  /*13b20*/  LDL.LU R110, [R1+0x7fc] ;  /* 0x0007fc00016e7983 */ /* 0x000f280000300800 */
[----:B------:R-:W4:Y:S01]  /*13b30*/  LDL.LU R109, [R1+0x7f8] ;  /* 0x0007f800016d7983 */ /* 0x000f220000300800 */
[----:B------:R-:W-:-:S02]  /*13b40*/  @P0 IMAD.MOV.U32 R45, RZ, RZ, R44 ;  /* 0x000000ffff2d0224 */ /* 0x000fc400078e002c */
[----:B-1----:R-:W-:Y:S02]  /*13b50*/  @P0 IMAD.MOV.U32 R44, RZ, RZ, R7 ;  /* 0x000000ffff2c0224 */ /* 0x002fe400078e0007 */
[----:B------:R-:W1:Y:S01]  /*13b60*/  S2R R7, SR_TID.X ;  /* 0x0000000000077919 */ /* 0x000e620000002100 */
[----:B------:R-:W-:Y:S01]  /*13b70*/  PRMT R6, RZ, 0x7610, R6 ;  /* 0x00007610ff067816 */ /* 0x000fe20000000006 */
[----:B0-----:R-:W-:-:S05]  /*13b80*/  IMAD R75, R75, UR4, RZ ;  /* 0x000000044b4b7c24 */ /* 0x001fca000f8e02ff */
[C---:B------:R-:W-:Y:S01]  /*13b90*/  LEA R43, P1, R75.reuse, R69, 0x1 ;  /* 0x000000454b2b7211 */ /* 0x040fe200078208ff */
[----:B------:R0:W4:Y:S03]  /*13ba0*/  @P0 LDG.E.U16 R6, desc[UR20][R4.64] ;  /* 0x0000001404060981 */ /* 0x000126000c1e1500 */
[----:B------:R-:W-:Y:S01]  /*13bb0*/  LEA.HI.X.SX32 R68, R75, R68, 0x1, P1 ;  /* 0x000000444b447211 */ /* 0x000fe200008f0eff */
[----:B------:R-:W-:Y:S01]  /*13bc0*/  STL [R1+0x118], R43 ;  /* 0x0001182b01007387 */ /* 0x000fe20000100800 */
[----:B0-----:R-:W-:-:S03]  /*13bd0*/  PRMT R5, RZ, 0x7610, R5 ;  /* 0x00007610ff057816 */ /* 0x001fc60000000005 */
[----:B------:R1:W-:Y:S01]  /*13be0*/  STL [R1+0x114], R68 ;  /* 0x0001144401007387 */ /* 0x0003e20000100800 */
[----:B------:R-:W-:-:S03]  /*13bf0*/  PRMT R4, RZ, 0x7610, R4 ;  /* 0x00007610ff047816 */ /* 0x000fc60000000004 */
[----:B------:R0:W4:Y:S02]  /*13c00*/  @P0 LDG.E.U16 R5, desc[UR20][R44.64] ;  /* 0x000000142c050981 */ /* 0x000124000c1e1500 */
[----:B0-----:R-:W-:Y:S02]  /*13c10*/  @P0 IMAD.MOV.U32 R45, RZ, RZ, R68 ;  /* 0x000000ffff2d0224 */ /* 0x001fe400078e0044 */
[----:B------:R-:W-:Y:S02]  /*13c20*/  @P0 IMAD.MOV.U32 R44, RZ, RZ, R43 ;  /* 0x000000ffff2c0224 */ /* 0x000fe400078e002b */
[----:B-1----:R-:W-:-:S03]  /*13c30*/  IMAD R68, R7, 0x80, R7 ;  /* 0x0000008007447824 */ /* 0x002fc600078e0207 */
[----:B------:R-:W4:Y:S01]  /*13c40*/  @P0 LDG.E.U16 R4, desc[UR20][R44.64] ;  /* 0x000000142c040981 */ /* 0x000f22000c1e1500 */
[----:B------:R-:W-:Y:S01]  /*13c50*/  IMAD.SHL.U32 R68, R68, 0x2, RZ ;  /* 0x0000000244447824 */ /* 0x000fe200078e00ff */
[----:B------:R-:W-:-:S04]  /*13c60*/  SHF.R.U32.HI R133, RZ, 0x5, R7 ;  /* 0x00000005ff857819 */ /* 0x000fc80000011607 */
[----:B------:R-:W-:-:S04]  /*13c70*/  LOP3.LUT R68, R68, 0x407e, RZ, 0xc0, !PT ;  /* 0x0000407e44447812 */ /* 0x000fc800078ec0ff */
[C---:B------:R-:W-:Y:S01]  /*13c80*/  LOP3.LUT R7, R68.reuse, 0x10, RZ, 0x3c, !PT ;  /* 0x0000001044077812 */ /* 0x040fe200078e3cff */
[----:B--2---:R-:W-:Y:S04]  /*13c90*/  STS.U16 [R68+UR9], R130 ;  /* 0x0000008244007988 */ /* 0x004fe80008000409 */
[----:B---3--:R-:W-:Y:S04]  /*13ca0*/  STS.U16 [R68+UR9+0x400], R131 ;  /* 0x0004008344007988 */ /* 0x008fe80008000409 */
[----:B----4-:R-:W-:Y:S04]  /*13cb0*/  STS.U16 [R68+UR9+0x800], R129 ;  /* 0x0008008144007988 */ /* 0x010fe80008000409 */
[----:B------:R-:W-:Y:S04]  /*13cc0*/  STS.U16 [R68+UR9+0xc00], R128 ;  /* 0x000c008044007988 */ /* 0x000fe80008000409 */
        /* <DEDUP_REMOVED lines=17> */
[----:B------:R0:W-:Y:S04]  /*13de0*/  STS.U16 [R7+UR9+0x1480], R109 ;  /* 0x0014806d07007988 */ /* 0x0001e80008000409 */
[----:B------:R1:W-:Y:S04]  /*13df0*/  STS.U16 [R7+UR9+0x1880], R160 ;  /* 0x001880a007007988 */ /* 0x0003e80008000409 */
[----:B------:R2:W-:Y:S01]  /*13e00*/  STS.U16 [R7+UR9+0x1c80], R159 ;  /* 0x001c809f07007988 */ /* 0x0005e20008000409 */
[C---:B------:R-:W-:Y:S01]  /*13e10*/  LOP3.LUT R43, R68.reuse, 0x30, RZ, 0x3c, !PT ;  /* 0x00000030442b7812 */ /* 0x040fe200078e3cff */
[----:B0-----:R-:W0:Y:S02]  /*13e20*/  LDC R109, c[0x0][0x3a0] ;  /* 0x0000e800ff6d7b82 */ /* 0x001e240000000800 */
[----:B------:R3:W-:Y:S04]  /*13e30*/  STS.U16 [R7+UR9+0x2080], R144 ;  /* 0x0020809007007988 */ /* 0x0007e80008000409 */
[----:B-1----:R1:W5:Y:S04]  /*13e40*/  LDL.LU R160, [R1+0xa48] ;  /* 0x000a480001a07983 */ /* 0x0023680000300800 */
[----:B--2---:R1:W5:Y:S04]  /*13e50*/  LDL.LU R159, [R1+0xa44] ;  /* 0x000a4400019f7983 */ /* 0x0043680000300800 */
[----:B---3--:R1:W5:Y:S04]  /*13e60*/  LDL.LU R144, [R1+0xa40] ;  /* 0x000a400001907983 */ /* 0x0083680000300800 */
[----:B------:R2:W-:Y:S04]  /*13e70*/  STS.U16 [R7+UR9+0x2480], R143 ;  /* 0x0024808f07007988 */ /* 0x0005e80008000409 */
[----:B------:R3:W-:Y:S04]  /*13e80*/  STS.U16 [R7+UR9+0x2880], R158 ;  /* 0x0028809e07007988 */ /* 0x0007e80008000409 */
[----:B------:R4:W-:Y:S04]  /*13e90*/  STS.U16 [R7+UR9+0x2c80], R157 ;  /* 0x002c809d07007988 */ /* 0x0009e80008000409 */
[----:B--2---:R1:W5:Y:S04]  /*13ea0*/  LDL.LU R143, [R1+0xa3c] ;  /* 0x000a3c00018f7983 */ /* 0x0043680000300800 */
[----:B---3--:R1:W5:Y:S04]  /*13eb0*/  LDL.LU R158, [R1+0xa38] ;  /* 0x000a3800019e7983 */ /* 0x0083680000300800 */
[----:B----4-:R1:W5:Y:S04]  /*13ec0*/  LDL.LU R157, [R1+0xa34] ;  /* 0x000a3400019d7983 */ /* 0x0103680000300800 */
[----:B------:R2:W-:Y:S04]  /*13ed0*/  STS.U16 [R7+UR9+0x3080], R142 ;  /* 0x0030808e07007988 */ /* 0x0005e80008000409 */
[----:B------:R3:W-:Y:S04]  /*13ee0*/  STS.U16 [R7+UR9+0x3480], R141 ;  /* 0x0034808d07007988 */ /* 0x0007e80008000409 */
[----:B------:R4:W-:Y:S04]  /*13ef0*/  STS.U16 [R7+UR9+0x3880], R71 ;  /* 0x0038804707007988 */ /* 0x0009e80008000409 */
[----:B--2---:R1:W5:Y:S04]  /*13f00*/  LDL.LU R142, [R1+0xa30] ;  /* 0x000a3000018e7983 */ /* 0x0043680000300800 */
[----:B---3--:R1:W5:Y:S04]  /*13f10*/  LDL.LU R141, [R1+0xa2c] ;  /* 0x000a2c00018d7983 */ /* 0x0083680000300800 */
[----:B----4-:R-:W2:Y:S04]  /*13f20*/  LDL.LU R71, [R1+0xa28] ;  /* 0x000a280001477983 */ /* 0x010ea80000300800 */
[----:B------:R3:W-:Y:S02]  /*13f30*/  STS.U16 [R7+UR9+0x3c80], R70 ;  /* 0x003c804607007988 */ /* 0x0007e40008000409 */
[C---:B---3--:R-:W-:Y:S01]  /*13f40*/  LOP3.LUT R7, R68.reuse, 0x20, RZ, 0x3c, !PT ;  /* 0x0000002044077812 */ /* 0x048fe200078e3cff */
[----:B0-----:R-:W-:Y:S01]  /*13f50*/  VIADD R109, R109, 0x7f ;  /* 0x0000007f6d6d7836 */ /* 0x001fe20000000000 */
[----:B------:R1:W5:Y:S04]  /*13f60*/  LDL.LU R70, [R1+0xa24] ;  /* 0x000a240001467983 */ /* 0x0003680000300800 */
        /* <DEDUP_REMOVED lines=16> */
[----:B------:R-:W-:Y:S04]  /*14070*/  STS.U16 [R43+UR9+0x180], R94 ;  /* 0x0001805e2b007988 */ /* 0x000fe80008000409 */
[----:B------:R-:W-:Y:S04]  /*14080*/  STS.U16 [R43+UR9+0x580], R93 ;  /* 0x0005805d2b007988 */ /* 0x000fe80008000409 */
[----:B------:R-:W-:Y:S04]  /*14090*/  STS.U16 [R43+UR9+0x980], R92 ;  /* 0x0009805c2b007988 */ /* 0x000fe80008000409 */
[----:B------:R-:W-:Y:S04]  /*140a0*/  STS.U16 [R43+UR9+0xd80], R91 ;  /* 0x000d805b2b007988 */ /* 0x000fe80008000409 */
[----:B------:R-:W-:Y:S04]  /*140b0*/  STS.U16 [R43+UR9+0x1180], R90 ;  /* 0x0011805a2b007988 */ /* 0x000fe80008000409 */
[----:B------:R-:W-:Y:S04]  /*140c0*/  STS.U16 [R43+UR9+0x1580], R89 ;  /* 0x001580592b007988 */ /* 0x000fe80008000409 */
[----:B------:R-:W-:Y:S04]  /*140d0*/  STS.U16 [R43+UR9+0x1980], R88 ;  /* 0x001980582b007988 */ /* 0x000fe80008000409 */
[----:B------:R-:W-:Y:S01]  /*140e0*/  STS.U16 [R43+UR9+0x1d80], R87 ;  /* 0x001d80572b007988 */ /* 0x000fe20008000409 */
[----:B0-----:R-:W-:-:S03]  /*140f0*/  LOP3.LUT R7, R68, 0x40, RZ, 0x3c, !PT ;  /* 0x0000004044077812 */ /* 0x001fc600078e3cff */
        /* <DEDUP_REMOVED lines=60> */
[----:B------:R-:W-:Y:S01]  /*144c0*/  STS.U16 [R38+UR9+0x780], R19 ;  /* 0x0007801326007988 */ /* 0x000fe20008000409 */
[----:B0-----:R-:W-:-:S03]  /*144d0*/  SHF.R.S32.HI R7, RZ, 0x1f, R109 ;  /* 0x0000001fff077819 */ /* 0x001fc6000001146d */
[----:B------:R-:W-:Y:S04]  /*144e0*/  STS.U16 [R38+UR9+0xb80], R18 ;  /* 0x000b801226007988 */ /* 0x000fe80008000409 */
[----:B------:R-:W-:Y:S01]  /*144f0*/  STS.U16 [R38+UR9+0xf80], R17 ;  /* 0x000f801126007988 */ /* 0x000fe20008000409 */
[----:B------:R-:W-:-:S03]  /*14500*/  LEA.HI R7, R7, R109, RZ, 0x7 ;  /* 0x0000006d07077211 */ /* 0x000fc600078f38ff */
[----:B------:R-:W-:Y:S04]  /*14510*/  STS.U16 [R38+UR9+0x1380], R16 ;  /* 0x0013801026007988 */ /* 0x000fe80008000409 */
[----:B------:R-:W-:Y:S04]  /*14520*/  STS.U16 [R38+UR9+0x1780], R15 ;  /* 0x0017800f26007988 */ /* 0x000fe80008000409 */
[----:B------:R-:W-:Y:S04]  /*14530*/  STS.U16 [R38+UR9+0x1b80], R14 ;  /* 0x001b800e26007988 */ /* 0x000fe80008000409 */
[----:B------:R-:W-:Y:S01]  /*14540*/  STS.U16 [R38+UR9+0x1f80], R13 ;  /* 0x001f800d26007988 */ /* 0x000fe20008000409 */
[----:B------:R-:W-:-:S03]  /*14550*/  SHF.R.S32.HI R7, RZ, 0x7, R7 ;  /* 0x00000007ff077819 */ /* 0x000fc60000011407 */
[----:B------:R-:W-:Y:S04]  /*14560*/  STS.U16 [R38+UR9+0x2380], R12 ;  /* 0x0023800c26007988 */ /* 0x000fe80008000409 */
[----:B------:R-:W-:Y:S04]  /*14570*/  STS.U16 [R38+UR9+0x2780], R11 ;  /* 0x0027800b26007988 */ /* 0x000fe80008000409 */
[----:B------:R-:W-:Y:S04]  /*14580*/  STS.U16 [R38+UR9+0x2b80], R10 ;  /* 0x002b800a26007988 */ /* 0x000fe80008000409 */
[----:B------:R-:W-:Y:S04]  /*14590*/  STS.U16 [R38+UR9+0x2f80], R9 ;  /* 0x002f800926007988 */ /* 0x000fe80008000409 */
[----:B------:R-:W-:Y:S04]  /*145a0*/  STS.U16 [R38+UR9+0x3380], R8 ;  /* 0x0033800826007988 */ /* 0x000fe80008000409 */
[----:B------:R-:W-:Y:S04]  /*145b0*/  STS.U16 [R38+UR9+0x3780], R6 ;  /* 0x0037800626007988 */ /* 0x000fe80008000409 */
[----:B------:R0:W-:Y:S04]  /*145c0*/  STS.U16 [R38+UR9+0x3b80], R5 ;  /* 0x003b800526007988 */ /* 0x0001e80008000409 */
[----:B------:R1:W-:Y:S01]  /*145d0*/  STS.U16 [R38+UR9+0x3f80], R4 ;  /* 0x003f800426007988 */ /* 0x0003e20008000409 */
[----:B------:R3:W-:Y:S06]  /*145e0*/  MEMBAR.ALL.CTA ;  /* 0x0000000000007992 */ /* 0x0007ec0000008000 */
[----:B---3--:R-:W3:Y:S01]  /*145f0*/  FENCE.VIEW.ASYNC.S ;  /* 0x00000000000073c6 */ /* 0x008ee20000000000 */
[----:B0-----:R-:W-:-:S03]  /*14600*/  VIMNMX R5, PT, PT, R7, 0x1, !PT ;  /* 0x0000000107057848 */ /* 0x001fc60007fe0100 */
[----:B------:R1:W5:Y:S02]  /*14610*/  LDL.LU R3, [R1+0xa20] ;  /* 0x000a200001037983 */ /* 0x0003640000300800 */
[----:B------:R-:W-:Y:S02]  /*14620*/  VIADD R5, R5, 0xffffffff ;  /* 0xffffffff05057836 */ /* 0x000fe40000000000 */
[----:B------:R1:W5:Y:S01]  /*14630*/  LDL.LU R2, [R1+0xa1c] ;  /* 0x000a1c0001027983 */ /* 0x0003620000300800 */
[----:B---3--:R-:W-:Y:S01]  /*14640*/  BAR.SYNC.DEFER_BLOCKING 0x0 ;  /* 0x0000000000007b1d */ /* 0x008fe20000010000 */
[----:B------:R-:W-:Y:S01]  /*14650*/  ISETP.NE.U32.AND P0, PT, R133, RZ, PT ;  /* 0x000000ff8500720c */ /* 0x000fe20003f05070 */
[----:B------:R-:W-:-:S04]  /*14660*/  UIADD3 UR4, UPT, UPT, UR9, 0x8000, URZ ;  /* 0x0000800009047890 */ /* 0x000fc8000fffe0ff */
[----:B------:R1:W-:Y:S01]  /*14670*/  STL [R1+0x798], R5 ;  /* 0x0007980501007387 */ /* 0x0003e20000100800 */
[----:B------:R-:W-:Y:S01]  /*14680*/  USHF.R.U32.HI UR4, URZ, 0x4, UR4 ;  /* 0x00000004ff047899 */ /* 0x000fe20008011604 */
[----:B------:R-:W-:-:S03]  /*14690*/  ISETP.LT.OR P1, PT, R109, 0x80, P0 ;  /* 0x000000806d00780c */ /* 0x000fc60000721670 */
[----:B------:R-:W-:-:S04]  /*146a0*/  USGXT.U32 UR12, UR4, 0xe ;  /* 0x0000000e040c789a */ /* 0x000fc80008000000 */
[----:B------:R-:W-:Y:S01]  /*146b0*/  UIADD3 UR7, UP1, UPT, UR12, 0x2, URZ ;  /* 0x000000020c077890 */ /* 0x000fe2000ff3e0ff */
[----:B------:R-:W-:Y:S01]  /*146c0*/  UMOV UR4, URZ ;  /* 0x000000ff00047c82 */ /* 0x000fe20008000000 */
[----:B------:R-:W-:Y:S02]  /*146d0*/  UIADD3 UR11, UPT, UPT, UR8, 0x80, URZ ;  /* 0x00000080080b7890 */ /* 0x000fe4000fffe0ff */
[----:B------:R-:W-:Y:S01]  /*146e0*/  UIADD3.X UR13, UPT, UPT, UR4, 0x40004040, URZ, UP1, !UPT ;  /* 0x40004040040d7890 */ /* 0x000fe20008ffe4ff */
[----:B------:R-:W-:Y:S01]  /*146f0*/  ISETP.NE.U32.AND P3, PT, R5, RZ, PT ;  /* 0x000000ff0500720c */ /* 0x000fe20003f65070 */
[----:B--2---:R-:W-:Y:S01]  /*14700*/  IMAD.SHL.U32 R71, R71, 0x80, RZ ;  /* 0x0000008047477824 */ /* 0x004fe200078e00ff */
[----:B-1----:R-:W-:Y:S11]  /*14710*/  @P1 BRA `(.L_x_7) ;  /* 0x0000000000c01947 */ /* 0x002ff60003800000 */
[----:B------:R-:W-:Y:S01]  /*14720*/  USHF.R.U32.HI UR14, URZ, 0x4, UR9 ;  /* 0x00000004ff0e7899 */ /* 0x000fe20008011609 */
[----:B------:R-:W-:Y:S01]  /*14730*/  UMOV UR4, URZ ;  /* 0x000000ff00047c82 */ /* 0x000fe20008000000 */
[----:B------:R-:W-:Y:S02]  /*14740*/  UIADD3 UR16, UPT, UPT, UR8, 0x88, URZ ;  /* 0x0000008808107890 */ /* 0x000fe4000fffe0ff */
[----:B------:R-:W-:Y:S02]  /*14750*/  USGXT.U32 UR14, UR14, 0xe ;  /* 0x0000000e0e0e789a */ /* 0x000fe40008000000 */
[----:B------:R-:W-:Y:S02]  /*14760*/  UIADD3 UR17, UPT, UPT, UR8, 0x90, URZ ;  /* 0x0000009008117890 */ /* 0x000fe4000fffe0ff */
[----:B------:R-:W-:Y:S02]  /*14770*/  UIADD3 UR38, UP1, UPT, UR14, 0x2, URZ ;  /* 0x000000020e267890 */ /* 0x000fe4000ff3e0ff */
[----:B------:R-:W-:-:S02]  /*14780*/  UIADD3 UR24, UPT, UPT, UR8, 0x98, URZ ;  /* 0x0000009808187890 */ /* 0x000fc4000fffe0ff */
[----:B------:R-:W-:Y:S02]  /*14790*/  UIADD3.X UR39, UPT, UPT, UR4, 0x40004040, URZ, UP1, !UPT ;  /* 0x4000404004277890 */ /* 0x000fe40008ffe4ff */
[----:B------:R-:W-:Y:S02]  /*147a0*/  UIADD3 UR25, UPT, UPT, UR8, 0xa0, URZ ;  /* 0x000000a008197890 */ /* 0x000fe4000fffe0ff */
[----:B------:R-:W-:Y:S02]  /*147b0*/  UIADD3.64 UR18, UPT, UPT, UR38, 0x2, URZ ;  /* 0x0000000226127897 */ /* 0x000fe4000fffe0ff */
[----:B------:R-:W-:Y:S02]  /*147c0*/  UIADD3.64 UR22, UPT, UPT, UR38, 0x4, URZ ;  /* 0x0000000426167897 */ /* 0x000fe4000fffe0ff */
[----:B------:R-:W-:Y:S02]  /*147d0*/  UIADD3.64 UR26, UPT, UPT, UR38, 0x3fe, URZ ;  /* 0x000003fe261a7897 */ /* 0x000fe4000fffe0ff */
[----:B------:R-:W-:-:S02]  /*147e0*/  UIADD3 UR30, UPT, UPT, UR8, 0xa8, URZ ;  /* 0x000000a8081e7890 */ /* 0x000fc4000fffe0ff */
[----:B------:R-:W-:Y:S02]  /*147f0*/  UIADD3.64 UR28, UPT, UPT, UR38, 0x400, URZ ;  /* 0x00000400261c7897 */ /* 0x000fe4000fffe0ff */
[----:B------:R-:W-:Y:S02]  /*14800*/  UIADD3 UR31, UPT, UPT, UR8, 0xb0, URZ ;  /* 0x000000b0081f7890 */ /* 0x000fe4000fffe0ff */
[----:B------:R-:W-:Y:S01]  /*14810*/  UIADD3.64 UR32, UPT, UPT, UR38, 0x402, URZ ;  /* 0x0000040226207897 */ /* 0x000fe2000fffe0ff */
[----:B------:R-:W-:Y:S01]  /*14820*/  UMOV UR40, 0x0 ;  /* 0x0000000000287882 */ /* 0x000fe20000000000 */
[----:B------:R-:W-:Y:S01]  /*14830*/  UMOV UR41, 0x8200490 ;  /* 0x0820049000297882 */ /* 0x000fe20000000000 */
[----:B------:R-:W-:Y:S02]  /*14840*/  UIADD3 UR36, UPT, UPT, UR8, 0xb8, URZ ;  /* 0x000000b808247890 */ /* 0x000fe4000fffe0ff */
[----:B------:R-:W-:Y:S01]  /*14850*/  UIADD3.64 UR34, UPT, UPT, UR38, 0x404, URZ ;  /* 0x0000040426227897 */ /* 0x000fe2000fffe0ff */
[----:B------:R-:W-:Y:S01]  /*14860*/  UMOV UR15, 0x40004040 ;  /* 0x40004040000f7882 */ /* 0x000fe20000000000 */
[----:B------:R-:W-:Y:S01]  /*14870*/  UMOV UR42, 0x0 ;  /* 0x00000000002a7882 */ /* 0x000fe20000000000 */
[----:B------:R-:W-:Y:S01]  /*14880*/  UMOV UR43, 0x8200490 ;  /* 0x08200490002b7882 */ /* 0x000fe20000000000 */
[----:B------:R-:W-:Y:S01]  /*14890*/  UMOV UR44, 0x0 ;  /* 0x00000000002c7882 */ /* 0x000fe20000000000 */
[----:B------:R-:W-:Y:S01]  /*148a0*/  UMOV UR45, 0x8200490 ;  /* 0x08200490002d7882 */ /* 0x000fe20000000000 */
[----:B------:R0:W-:Y:S01]  /*148b0*/  UTCHMMA tmem[UR11], gdesc[UR14], tmem[UR8], tmem[UR40], idesc[UR41], !UPT ;  /* 0x00ff280e0b0079ea */ /* 0x0001e2000f800008 */
[----:B------:R-:W-:Y:S01]  /*148c0*/  UMOV UR46, 0x0 ;  /* 0x00000000002e7882 */ /* 0x000fe20000000000 */
[----:B------:R-:W-:Y:S01]  /*148d0*/  UMOV UR47, 0x8200490 ;  /* 0x08200490002f7882 */ /* 0x000fe20000000000 */
[----:B------:R0:W-:Y:S01]  /*148e0*/  UTCHMMA tmem[UR16], gdesc[UR38], tmem[UR8], tmem[UR42], idesc[UR43], UPT ;  /* 0x00ff2a26100079ea */ /* 0x0001e2000b800008 */
        /* <DEDUP_REMOVED lines=8> */
[----:B------:R-:W-:Y:S01]  /*14970*/  UMOV UR4, UR6 ;  /* 0x0000000600047c82 */ /* 0x000fe20008000000 */
[----:B------:R-:W-:Y:S01]  /*14980*/  UMOV UR5, URZ ;  /* 0x000000ff00057c82 */ /* 0x000fe20008000000 */
[----:B------:R0:W-:Y:S01]  /*14990*/  UTCHMMA tmem[UR25], gdesc[UR26], tmem[UR8], tmem[UR48], idesc[UR49], UPT ;  /* 0x00ff301a190079ea */ /* 0x0001e2000b800008 */
[----:B------:R-:W-:Y:S01]  /*149a0*/  UMOV UR54, 0x0 ;  /* 0x0000000000367882 */ /* 0x000fe20000000000 */
[----:B------:R-:W-:Y:S01]  /*149b0*/  UMOV UR55, 0x8200490 ;  /* 0x0820049000377882 */ /* 0x000fe20000000000 */
[----:B------:R0:W-:Y:S01]  /*149c0*/  UTCHMMA tmem[UR30], gdesc[UR28], tmem[UR8], tmem[UR50], idesc[UR51], UPT ;  /* 0x00ff321c1e0079ea */ /* 0x0001e2000b800008 */
[----:B------:R-:W-:Y:S01]  /*149d0*/  UMOV UR4, UR4 ;  /* 0x0000000400047c82 */ /* 0x000fe20008000000 */
[----:B------:R0:W-:Y:S01]  /*149e0*/  UTCHMMA tmem[UR31], gdesc[UR32], tmem[UR8], tmem[UR52], idesc[UR53], UPT ;  /* 0x00ff34201f0079ea */ /* 0x0001e2000b800008 */
[----:B------:R0:W-:Y:S01]  /*149f0*/  UTCHMMA tmem[UR36], gdesc[UR34], tmem[UR8], tmem[UR54], idesc[UR55], UPT ;  /* 0x00ff3622240079ea */ /* 0x0001e2000b800008 */
[----:B------:R0:W-:Y:S01]  /*14a00*/  UTCBAR [UR4], URZ ;  /* 0x000000ff040073e9 */ /* 0x0001e200080000ff */
[----:B------:R-:W-:Y:S01]  /*14a10*/  NOP ;  /* 0x0000000000007918 */ /* 0x000fe20000000000 */
.L_x_7:
[----:B0-----:R-:W-:Y:S01]  /*14a20*/  UMOV UR4, URZ ;  /* 0x000000ff00047c82 */ /* 0x001fe20008000000 */
[----:B------:R-:W-:Y:S01]  /*14a30*/  UMOV UR14, UR7 ;  /* 0x00000007000e7c82 */ /* 0x000fe20008000000 */
[----:B------:R-:W-:Y:S01]  /*14a40*/  UMOV UR15, UR13 ;  /* 0x0000000d000f7c82 */ /* 0x000fe20008000000 */
[----:B-----5:R-:W-:Y:S02]  /*14a50*/  IMAD.SHL.U32 R72, R70, 0x80, RZ ;  /* 0x0000008046487824 */ /* 0x020fe400078e00ff */
[----:B------:R-:W-:Y:S01]  /*14a60*/  IMAD.MOV.U32 R140, RZ, RZ, RZ ;  /* 0x000000ffff8c7224 */ /* 0x000fe200078e00ff */
[----:B------:R-:W-:Y:S06]  /*14a70*/  @!P3 BRA `(.L_x_8) ;  /* 0x000000b800a4b947 */ /* 0x000fec0003800000 */
[----:B------:R-:W-:Y:S01]  /*14a80*/  SHF.R.S32.HI R69, RZ, 0x1f, R71 ;  /* 0x0000001fff457819 */ /* 0x000fe20000011447 */
[C---:B------:R-:W-:Y:S01]  /*14a90*/  IMAD.SHL.U32 R70, R71.reuse, 0x2, RZ ;  /* 0x0000000247467824 */ /* 0x040fe200078e00ff */
[----:B------:R-:W-:Y:S01]  /*14aa0*/  SHF.R.S32.HI R4, RZ, 0x1f, R72 ;  /* 0x0000001fff047819 */ /* 0x000fe20000011448 */
[----:B------:R-:W-:Y:S01]  /*14ab0*/  UIADD3.64 UR22, UPT, UPT, UR14, 0x2, URZ ;  /* 0x000000020e167897 */ /* 0x000fe2000fffe0ff */
[----:B------:R-:W-:Y:S01]  /*14ac0*/  SHF.L.U64.HI R69, R71, 0x1, R69 ;  /* 0x0000000147457819 */ /* 0x000fe20000010245 */
[----:B------:R-:W-:Y:S01]  /*14ad0*/  UIADD3.64 UR24, UPT, UPT, UR14, 0x4, URZ ;  /* 0x000000040e187897 */ /* 0x000fe2000fffe0ff */
[C---:B------:R-:W-:Y:S01]  /*14ae0*/  SHF.L.U64.HI R71, R72.reuse, 0x1, R4 ;  /* 0x0000000148477819 */ /* 0x040fe20000010204 */
[----:B------:R-:W-:Y:S01]  /*14af0*/  IMAD.SHL.U32 R72, R72, 0x2, RZ ;  /* 0x0000000248487824 */ /* 0x000fe200078e00ff */
[----:B------:R-:W-:Y:S02]  /*14b00*/  UIADD3.64 UR26, UPT, UPT, UR14, 0x3fe, URZ ;  /* 0x000003fe0e1a7897 */ /* 0x000fe4000fffe0ff */
[----:B------:R-:W-:-:S02]  /*14b10*/  UIADD3.64 UR28, UPT, UPT, UR14, 0x400, URZ ;  /* 0x000004000e1c7897 */ /* 0x000fc4000fffe0ff */
[----:B------:R-:W-:Y:S02]  /*14b20*/  UIADD3.64 UR30, UPT, UPT, UR14, 0x402, URZ ;  /* 0x000004020e1e7897 */ /* 0x000fe4000fffe0ff */
[----:B------:R-:W-:Y:S01]  /*14b30*/  UIADD3.64 UR32, UPT, UPT, UR14, 0x404, URZ ;  /* 0x000004040e207897 */ /* 0x000fe2000fffe0ff */
[----:B------:R-:W-:Y:S01]  /*14b40*/  UMOV UR18, 0x1 ;  /* 0x0000000100127882 */ /* 0x000fe20000000000 */
[----:B------:R-:W-:-:S10]  /*14b50*/  UMOV UR5, URZ ;  /* 0x000000ff00057c82 */ /* 0x000fd40008000000 */
.L_x_11:
[----:B------:R-:W2:Y:S01]  /*14b60*/  LDL.LU R5, [R1+0x39c] ;  /* 0x00039c0001057983 */ /* 0x000ea20000300800 */
[----:B------:R-:W0:Y:S03]  /*14b70*/  LDC R110, c[0x0][0x3a0] ;  /* 0x0000e800ff6e7b82 */ /* 0x000e260000000800 */
[----:B------:R-:W3:Y:S04]  /*14b80*/  LDL.LU R4, [R1+0x3a0] ;  /* 0x0003a00001047983 */ /* 0x000ee80000300800 */
[----:B------:R1:W-:Y:S04]  /*14b90*/  STL [R1+0xa34], R143 ;  /* 0x000a348f01007387 */ /* 0x0003e80000100800 */
[----:B-1----:R-:W4:Y:S04]  /*14ba0*/  LDL.LU R143, [R1+0x3a8] ;  /* 0x0003a800018f7983 */ /* 0x002f280000300800 */
[----:B------:R1:W-:Y:S04]  /*14bb0*/  STL [R1+0xa30], R142 ;  /* 0x000a308e01007387 */ /* 0x0003e80000100800 */
[----:B-1----:R-:W4:Y:S04]  /*14bc0*/  LDL.LU R142, [R1+0x3b8] ;  /* 0x0003b800018e7983 */ /* 0x002f280000300800 */
[----:B------:R1:W-:Y:S04]  /*14bd0*/  STL [R1+0xa2c], R141 ;  /* 0x000a2c8d01007387 */ /* 0x0003e80000100800 */
[----:B-1----:R-:W4:Y:S04]  /*14be0*/  LDL.LU R141, [R1+0x3b0] ;  /* 0x0003b000018d7983 */ /* 0x002f280000300800 */
[----:B------:R1:W-:Y:S04]  /*14bf0*/  STL [R1+0xa28], R70 ;  /* 0x000a284601007387 */ /* 0x0003e80000100800 */
[----:B-1----:R-:W4:Y:S01]  /*14c00*/  LDL.LU R70, [R1+0x3a4] ;  /* 0x0003a40001467983 */ /* 0x002f220000300800 */
[----:B------:R-:W-:Y:S01]  /*14c10*/  VIADD R140, R140, 0x1 ;  /* 0x000000018c8c7836 */ /* 0x000fe20000000000 */
[----:B------:R-:W-:-:S02]  /*14c20*/  IADD3 R2, P5, PT, R2, R72, RZ ;  /* 0x0000004802027210 */ /* 0x000fc40007fbe0ff */
[----:B------:R1:W-:Y:S01]  /*14c30*/  STL [R1+0xa24], R69 ;  /* 0x000a244501007387 */ /* 0x0003e20000100800 */
[----:B0-----:R-:W-:Y:S01]  /*14c40*/  IMAD R110, R140, -0x80, R110 ;  /* 0xffffff808c6e7824 */ /* 0x001fe200078e026e */
[----:B------:R-:W-:Y:S01]  /*14c50*/  PRMT R111, RZ, 0x7610, R111 ;  /* 0x00007610ff6f7816 */ /* 0x000fe2000000006f */
[----:B------:R-:W-:Y:S01]  /*14c60*/  IMAD.X R3, R3, 0x1, R71, P5 ;  /* 0x0000000103037824 */ /* 0x000fe200028e0647 */
[----:B------:R-:W-:Y:S01]  /*14c70*/  STL [R1+0xa20], R68 ;  /* 0x000a204401007387 */ /* 0x000fe20000100800 */
[----:B------:R-:W-:Y:S02]  /*14c80*/  PRMT R109, RZ, 0x7610, R109 ;  /* 0x00007610ff6d7816 */ /* 0x000fe4000000006d */
[C---:B------:R-:W-:Y:S01]  /*14c90*/  ISETP.GT.AND P1, PT, R110.reuse, 0x1, PT ;  /* 0x000000016e00780c */ /* 0x040fe20003f24270 */
[----:B------:R0:W-:Y:S01]  /*14ca0*/  STL [R1+0xa1c], R0 ;  /* 0x000a1c0001007387 */ /* 0x0001e20000100800 */
[----:B------:R-:W-:Y:S02]  /*14cb0*/  PRMT R108, RZ, 0x7610, R108 ;  /* 0x00007610ff6c7816 */ /* 0x000fe4000000006c */
[----:B------:R-:W-:-:S13]  /*14cc0*/  ISETP.GT.AND P4, PT, R110, RZ, PT ;  /* 0x000000ff6e00720c */ /* 0x000fda0003f84270 */
[----:B------:R-:W4:Y:S01]  /*14cd0*/  @P4 LDG.E.U16 R109, desc[UR20][R2.64] ;  /* 0x00000014026d4981 */ /* 0x000f22000c1e1500 */
[----:B---3--:R-:W-:-:S05]  /*14ce0*/  IADD3 R4, P3, PT, R4, R72, RZ ;  /* 0x0000004804047210 */ /* 0x008fca0007f7e0ff */
[----:B--2---:R-:W-:Y:S01]  /*14cf0*/  IMAD.X R5, R5, 0x1, R71, P3 ;  /* 0x0000000105057824 */ /* 0x004fe200018e0647 */
[----:B------:R-:W-:Y:S01]  /*14d00*/  ISETP.GT.AND P3, PT, R110, 0x2, PT ;  /* 0x000000026e00780c */ /* 0x000fe20003f64270 */
[----:B------:R2:W-:Y:S04]  /*14d10*/  STL [R1+0x3a0], R4 ;  /* 0x0003a00401007387 */ /* 0x0005e80000100800 */
[----:B------:R3:W-:Y:S01]  /*14d20*/  STL [R1+0x39c], R5 ;  /* 0x00039c0501007387 */ /* 0x0007e20000100800 */
[----:B----4-:R-:W-:-:S03]  /*14d30*/  IADD3 R143, P5, PT, R143, R72, RZ ;  /* 0x000000488f8f7210 */ /* 0x010fc60007fbe0ff */
[----:B-1----:R-:W4:Y:S04]  /*14d40*/  LDL.LU R69, [R1+0x3b4] ;  /* 0x0003b40001457983 */ /* 0x002f280000300800 */
[----:B0-----:R-:W4:Y:S04]  /*14d50*/  LDL.LU R0, [R1+0x3c0] ;  /* 0x0003c00001007983 */ /* 0x001f280000300800 */
[----:B------:R-:W-:Y:S04]  /*14d60*/  STL [R1+0x3a8], R143 ;  /* 0x0003a88f01007387 */ /* 0x000fe80000100800 */
[----:B------:R2:W4:Y:S02]  /*14d70*/  @P1 LDG.E.U16 R111, desc[UR20][R4.64] ;  /* 0x00000014046f1981 */ /* 0x000524000c1e1500 */
[----:B--2---:R-:W-:Y:S01]  /*14d80*/  @P3 IMAD.MOV.U32 R4, RZ, RZ, R143 ;  /* 0x000000ffff043224 */ /* 0x004fe200078e008f */
[-C--:B------:R-:W-:Y:S01]  /*14d90*/  IADD3 R141, P6, PT, R141, R72.reuse, RZ ;  /* 0x000000488d8d7210 */ /* 0x080fe20007fde0ff */
[----:B------:R-:W-:Y:S01]  /*14da0*/  IMAD.X R70, R70, 0x1, R71, P5 ;  /* 0x0000000146467824 */ /* 0x000fe200028e0647 */
[----:B------:R-:W-:-:S03]  /*14db0*/  IADD3 R142, P5, PT, R142, R72, RZ ;  /* 0x000000488e8e7210 */ /* 0x000fc60007fbe0ff */
[----:B---3--:R-:W-:Y:S01]  /*14dc0*/  @P3 IMAD.MOV.U32 R5, RZ, RZ, R70 ;  /* 0x000000ffff053224 */ /* 0x008fe200078e0046 */
[----:B------:R0:W-:Y:S04]  /*14dd0*/  STL [R1+0x3a4], R70 ;  /* 0x0003a44601007387 */ /* 0x0001e80000100800 */
[----:B------:R1:W5:Y:S04]  /*14de0*/  @P3 LDG.E.U16 R108, desc[UR20][R4.64] ;  /* 0x00000014046c3981 */ /* 0x000368000c1e1500 */
[----:B0-----:R-:W2:Y:S04]  /*14df0*/  LDL.LU R70, [R1+0x3bc] ;  /* 0x0003bc0001467983 */ /* 0x001ea80000300800 */
[----:B------:R0:W-:Y:S04]  /*14e00*/  STL [R1+0x3b0], R141 ;  /* 0x0003b08d01007387 */ /* 0x0001e80000100800 */
[----:B------:R-:W3:Y:S04]  /*14e10*/  LDL.LU R143, [R1+0x3c8] ;  /* 0x0003c800018f7983 */ /* 0x000ee80000300800 */
[----:B------:R-:W-:Y:S04]  /*14e20*/  STL [R1+0x3b8], R142 ;  /* 0x0003b88e01007387 */ /* 0x000fe80000100800 */
[----:B------:R-:W3:Y:S04]  /*14e30*/  LDL.LU R68, [R1+0x3d0] ;  /* 0x0003d00001447983 */ /* 0x000ee80000300800 */
[----:B------:R-:W3:Y:S01]  /*14e40*/  LDL.LU R5, [R1+0x3ac] ;  /* 0x0003ac0001057983 */ /* 0x000ee20000300800 */
[----:B------:R-:W-:-:S02]  /*14e50*/  ISETP.GT.AND P4, PT, R110, 0x3, PT ;  /* 0x000000036e00780c */ /* 0x000fc40003f84270 */
[C---:B------:R-:W-:Y:S02]  /*14e60*/  ISETP.GT.AND P1, PT, R110.reuse, 0x4, PT ;  /* 0x000000046e00780c */ /* 0x040fe40003f24270 */
[----:B------:R-:W-:Y:S02]  /*14e70*/  PRMT R107, RZ, 0x7610, R107 ;  /* 0x00007610ff6b7816 */ /* 0x000fe4000000006b */
[----:B------:R-:W-:Y:S02]  /*14e80*/  ISETP.GT.AND P3, PT, R110, 0x5, PT ;  /* 0x000000056e00780c */ /* 0x000fe40003f64270 */
[----:B------:R-:W-:-:S05]  /*14e90*/  PRMT R6, RZ, 0x7610, R6 ;  /* 0x00007610ff067816 */ /* 0x000fca0000000006 */
[----:B-1----:R-:W-:Y:S01]  /*14ea0*/  @P4 IMAD.MOV.U32 R4, RZ, RZ, R141 ;  /* 0x000000ffff044224 */ /* 0x002fe200078e008d */
[----:B------:R-:W-:Y:S01]  /*14eb0*/  PRMT R106, RZ, 0x7610, R106 ;  /* 0x00007610ff6a7816 */ /* 0x000fe2000000006a */
[----:B----4-:R-:W-:Y:S01]  /*14ec0*/  IMAD.X R69, R69, 0x1, R71, P5 ;  /* 0x0000000145457824 */ /* 0x010fe200028e0647 */
[----:B------:R-:W-:-:S05]  /*14ed0*/  IADD3 R0, P5, PT, R0, R72, RZ ;  /* 0x0000004800007210 */ /* 0x000fca0007fbe0ff */
[--C-:B--2---:R-:W-:Y:S02]  /*14ee0*/  IMAD.X R70, R70, 0x1, R71.reuse, P5 ;  /* 0x0000000146467824 */ /* 0x104fe400028e0647 */
[----:B---3--:R-:W-:Y:S01]  /*14ef0*/  IMAD.X R5, R5, 0x1, R71, P6 ;  /* 0x0000000105057824 */ /* 0x008fe200030e0647 */
[----:B------:R-:W-:-:S04]  /*14f00*/  IADD3 R143, P6, PT, R143, R72, RZ ;  /* 0x000000488f8f7210 */ /* 0x000fc80007fde0ff */
[----:B------:R1:W-:Y:S04]  /*14f10*/  STL [R1+0x3ac], R5 ;  /* 0x0003ac0501007387 */ /* 0x0003e80000100800 */
[----:B------:R2:W5:Y:S01]  /*14f20*/  @P4 LDG.E.U16 R107, desc[UR20][R4.64] ;  /* 0x00000014046b4981 */ /* 0x000562000c1e1500 */
[----:B------:R-:W-:-:S03]  /*14f30*/  IADD3 R68, P5, PT, R68, R72, RZ ;  /* 0x0000004844447210 */ /* 0x000fc60007fbe0ff */
[----:B------:R3:W-:Y:S04]  /*14f40*/  STL [R1+0x3b4], R69 ;  /* 0x0003b44501007387 */ /* 0x0007e80000100800 */
[----:B0-----:R-:W4:Y:S01]  /*14f50*/  LDL.LU R141, [R1+0x3cc] ;  /* 0x0003cc00018d7983 */ /* 0x001f220000300800 */
[----:B--2---:R-:W-:Y:S02]  /*14f60*/  @P1 IMAD.MOV.U32 R4, RZ, RZ, R142 ;  /* 0x000000ffff041224 */ /* 0x004fe400078e008e */
[----:B-1----:R-:W-:Y:S02]  /*14f70*/  @P1 IMAD.MOV.U32 R5, RZ, RZ, R69 ;  /* 0x000000ffff051224 */ /* 0x002fe400078e0045 */
[----:B---3--:R-:W2:Y:S04]  /*14f80*/  LDL.LU R69, [R1+0x3d8] ;  /* 0x0003d80001457983 */ /* 0x008ea80000300800 */
[----:B------:R-:W-:Y:S04]  /*14f90*/  STL [R1+0x3c0], R0 ;  /* 0x0003c00001007387 */ /* 0x000fe80000100800 */
[----:B------:R0:W5:Y:S04]  /*14fa0*/  @P1 LDG.E.U16 R6, desc[UR20][R4.64] ;  /* 0x0000001404061981 */ /* 0x000168000c1e1500 */
[----:B------:R1:W-:Y:S01]  /*14fb0*/  STL [R1+0x3bc], R70 ;  /* 0x0003bc4601007387 */ /* 0x0003e20000100800 */
[----:B0-----:R-:W-:-:S02]  /*14fc0*/  @P3 IMAD.MOV.U32 R4, RZ, RZ, R0 ;  /* 0x000000ffff043224 */ /* 0x001fc400078e0000 */
[----:B------:R-:W-:Y:S02]  /*14fd0*/  @P3 IMAD.MOV.U32 R5, RZ, RZ, R70 ;  /* 0x000000ffff053224 */ /* 0x000fe400078e0046 */
[----:B-1----:R-:W3:Y:S04]  /*14fe0*/  LDL.LU R70, [R1+0x3d4] ;  /* 0x0003d40001467983 */ /* 0x002ee80000300800 */
[----:B------:R-:W-:Y:S04]  /*14ff0*/  STL [R1+0x3c8], R143 ;  /* 0x0003c88f01007387 */ /* 0x000fe80000100800 */
[----:B------:R-:W3:Y:S04]  /*15000*/  LDL.LU R142, [R1+0x3e0] ;  /* 0x0003e000018e7983 */ /* 0x000ee80000300800 */
[----:B------:R-:W-:Y:S04]  /*15010*/  STL [R1+0x3d0], R68 ;  /* 0x0003d04401007387 */ /* 0x000fe80000100800 */
[----:B------:R-:W3:Y:S04]  /*15020*/  LDL.LU R0, [R1+0x3e8] ;  /* 0x0003e80001007983 */ /* 0x000ee80000300800 */
[----:B------:R0:W5:Y:S04]  /*15030*/  @P3 LDG.E.U16 R106, desc[UR20][R4.64] ;  /* 0x00000014046a3981 */ /* 0x000168000c1e1500 */
[----:B------:R-:W3:Y:S01]  /*15040*/  LDL.LU R5, [R1+0x3c4] ;  /* 0x0003c40001057983 */ /* 0x000ee20000300800 */
[----:B------:R-:W-:-:S02]  /*15050*/  ISETP.GT.AND P4, PT, R110, 0x6, PT ;  /* 0x000000066e00780c */ /* 0x000fc40003f84270 */
[C---:B------:R-:W-:Y:S02]  /*15060*/  ISETP.GT.AND P1, PT, R110.reuse, 0x7, PT ;  /* 0x000000076e00780c */ /* 0x040fe40003f24270 */
[----:B------:R-:W-:Y:S02]  /*15070*/  PRMT R7, RZ, 0x7610, R7 ;  /* 0x00007610ff077816 */ /* 0x000fe40000000007 */
[----:B------:R-:W-:Y:S02]  /*15080*/  ISETP.GT.AND P3, PT, R110, 0x8, PT ;  /* 0x000000086e00780c */ /* 0x000fe40003f64270 */
[----:B------:R-:W-:-:S05]  /*15090*/  PRMT R105, RZ, 0x7610, R105 ;  /* 0x00007610ff697816 */ /* 0x000fca0000000069 */
[----:B0-----:R-:W-:Y:S01]  /*150a0*/  @P4 IMAD.MOV.U32 R4, RZ, RZ, R143 ;  /* 0x000000ffff044224 */ /* 0x001fe200078e008f */
[----:B------:R-:W-:Y:S01]  /*150b0*/  PRMT R104, RZ, 0x7610, R104 ;  /* 0x00007610ff687816 */ /* 0x000fe20000000068 */
[----:B----4-:R-:W-:Y:S01]  /*150c0*/  IMAD.X R141, R141, 0x1, R71, P5 ;  /* 0x000000018d8d7824 */ /* 0x010fe200028e0647 */
[----:B--2---:R-:W-:-:S05]  /*150d0*/  IADD3 R69, P5, PT, R69, R72, RZ ;  /* 0x0000004845457210 */ /* 0x004fca0007fbe0ff */
[--C-:B---3--:R-:W-:Y:S01]  /*150e0*/  IMAD.X R70, R70, 0x1, R71.reuse, P5 ;  /* 0x0000000146467824 */ /* 0x108fe200028e0647 */
[-C--:B------:R-:W-:Y:S01]  /*150f0*/  IADD3 R0, P5, PT, R0, R72.reuse, RZ ;  /* 0x0000004800007210 */ /* 0x080fe20007fbe0ff */
[----:B------:R-:W-:Y:S01]  /*15100*/  IMAD.X R5, R5, 0x1, R71, P6 ;  /* 0x0000000105057824 */ /* 0x000fe200030e0647 */
[----:B------:R-:W-:-:S04]  /*15110*/  IADD3 R142, P6, PT, R142, R72, RZ ;  /* 0x000000488e8e7210 */ /* 0x000fc80007fde0ff */
[----:B------:R0:W-:Y:S04]  /*15120*/  STL [R1+0x3c4], R5 ;  /* 0x0003c40501007387 */ /* 0x0001e80000100800 */
[----:B------:R1:W5:Y:S04]  /*15130*/  @P4 LDG.E.U16 R7, desc[UR20][R4.64] ;  /* 0x0000001404074981 */ /* 0x000368000c1e1500 */
[----:B------:R2:W-:Y:S01]  /*15140*/  STL [R1+0x3cc], R141 ;  /* 0x0003cc8d01007387 */ /* 0x0005e20000100800 */
[----:B-1----:R-:W-:Y:S02]  /*15150*/  @P1 IMAD.MOV.U32 R4, RZ, RZ, R68 ;  /* 0x000000ffff041224 */ /* 0x002fe400078e0044 */
[----:B0-----:R-:W-:-:S02]  /*15160*/  @P1 IMAD.MOV.U32 R5, RZ, RZ, R141 ;  /* 0x000000ffff051224 */ /* 0x001fc400078e008d */
[----:B--2---:R-:W2:Y:S04]  /*15170*/  LDL.LU R141, [R1+0x3e4] ;  /* 0x0003e400018d7983 */ /* 0x004ea80000300800 */
[----:B------:R-:W3:Y:S04]  /*15180*/  LDL.LU R68, [R1+0x3f0] ;  /* 0x0003f00001447983 */ /* 0x000ee80000300800 */
[----:B------:R-:W-:Y:S04]  /*15190*/  STL [R1+0x3d8], R69 ;  /* 0x0003d84501007387 */ /* 0x000fe80000100800 */
[----:B------:R0:W5:Y:S04]  /*151a0*/  @P1 LDG.E.U16 R105, desc[UR20][R4.64] ;  /* 0x0000001404691981 */ /* 0x000168000c1e1500 */
[----:B------:R1:W-:Y:S01]  /*151b0*/  STL [R1+0x3d4], R70 ;  /* 0x0003d44601007387 */ /* 0x0003e20000100800 */
[----:B0-----:R-:W-:-:S02]  /*151c0*/  @P3 IMAD.MOV.U32 R4, RZ, RZ, R69 ;  /* 0x000000ffff043224 */ /* 0x001fc400078e0045 */
[----:B------:R-:W-:Y:S02]  /*151d0*/  @P3 IMAD.MOV.U32 R5, RZ, RZ, R70 ;  /* 0x000000ffff053224 */ /* 0x000fe400078e0046 */
[----:B-1----:R-:W4:Y:S04]  /*151e0*/  LDL.LU R70, [R1+0x3ec] ;  /* 0x0003ec0001467983 */ /* 0x002f280000300800 */
[----:B------:R-:W-:Y:S04]  /*151f0*/  STL [R1+0x3e0], R142 ;  /* 0x0003e08e01007387 */ /* 0x000fe80000100800 */
[----:B------:R-:W4:Y:S04]  /*15200*/  LDL.LU R143, [R1+0x3f8] ;  /* 0x0003f800018f7983 */ /* 0x000f280000300800 */
[----:B------:R-:W-:Y:S04]  /*15210*/  STL [R1+0x3e8], R0 ;  /* 0x0003e80001007387 */ /* 0x000fe80000100800 */
[----:B------:R-:W4:Y:S04]  /*15220*/  LDL.LU R69, [R1+0x400] ;  /* 0x0004000001457983 */ /* 0x000f280000300800 */
[----:B------:R0:W5:Y:S04]  /*15230*/  @P3 LDG.E.U16 R104, desc[UR20][R4.64] ;  /* 0x0000001404683981 */ /* 0x000168000c1e1500 */
[----:B------:R-:W4:Y:S01]  /*15240*/  LDL.LU R5, [R1+0x3dc] ;  /* 0x0003dc0001057983 */ /* 0x000f220000300800 */
[----:B------:R-:W-:-:S02]  /*15250*/  ISETP.GT.AND P4, PT, R110, 0x9, PT ;  /* 0x000000096e00780c */ /* 0x000fc40003f84270 */
[C---:B------:R-:W-:Y:S02]  /*15260*/  ISETP.GT.AND P1, PT, R110.reuse, 0xa, PT ;  /* 0x0000000a6e00780c */ /* 0x040fe40003f24270 */
[----:B------:R-:W-:Y:S02]  /*15270*/  PRMT R8, RZ, 0x7610, R8 ;  /* 0x00007610ff087816 */ /* 0x000fe40000000008 */
[----:B------:R-:W-:Y:S02]  /*15280*/  ISETP.GT.AND P3, PT, R110, 0xb, PT ;  /* 0x0000000b6e00780c */ /* 0x000fe40003f64270 */
[----:B------:R-:W-:-:S05]  /*15290*/  PRMT R9, RZ, 0x7610, R9 ;  /* 0x00007610ff097816 */ /* 0x000fca0000000009 */
[----:B0-----:R-:W-:Y:S01]  /*152a0*/  @P4 IMAD.MOV.U32 R4, RZ, RZ, R142 ;  /* 0x000000ffff044224 */ /* 0x001fe200078e008e */
[----:B------:R-:W-:Y:S01]  /*152b0*/  PRMT R103, RZ, 0x7610, R103 ;  /* 0x00007610ff677816 */ /* 0x000fe20000000067 */
[----:B--2---:R-:W-:Y:S01]  /*152c0*/  IMAD.X R141, R141, 0x1, R71, P5 ;  /* 0x000000018d8d7824 */ /* 0x004fe200028e0647 */
[----:B---3--:R-:W-:-:S05]  /*152d0*/  IADD3 R68, P5, PT, R68, R72, RZ ;  /* 0x0000004844447210 */ /* 0x008fca0007fbe0ff */
[--C-:B----4-:R-:W-:Y:S01]  /*152e0*/  IMAD.X R70, R70, 0x1, R71.reuse, P5 ;  /* 0x0000000146467824 */ /* 0x110fe200028e0647 */
        /* <DEDUP_REMOVED lines=688> */
[----:B------:R0:W-:Y:S04]  /*17df0*/  STL [R1+0x5f0], R142 ;  /* 0x0005f08e01007387 */ /* 0x0001e80000100800 */
        /* <DEDUP_REMOVED lines=10> */
[----:B-1----:R-:W-:Y:S01]  /*17ea0*/  @P4 IMAD.MOV.U32 R4, RZ, RZ, R142 ;  /* 0x000000ffff044224 */ /* 0x002fe200078e008e */
[----:B------:R-:W-:Y:S01]  /*17eb0*/  PRMT R134, RZ, 0x7610, R134 ;  /* 0x00007610ff867816 */ /* 0x000fe20000000086 */
[----:B--2---:R-:W-:Y:S01]  /*17ec0*/  IMAD.X R141, R141, 0x1, R71, P5 ;  /* 0x000000018d8d7824 */ /* 0x004fe200028e0647 */
[----:B---3--:R-:W-:-:S05]  /*17ed0*/  IADD3 R0, P5, PT, R0, R72, RZ ;  /* 0x0000004800007210 */ /* 0x008fca0007fbe0ff */
[--C-:B----4-:R-:W-:Y:S01]  /*17ee0*/  IMAD.X R70, R70, 0x1, R71.reuse, P5 ;  /* 0x0000000146467824 */ /* 0x110fe200028e0647 */
[----:B------:R-:W-:Y:S01]  /*17ef0*/  IADD3 R68, P5, PT, R68, R72, RZ ;  /* 0x0000004844447210 */ /* 0x000fe20007fbe0ff */
[----:B------:R-:W-:-:S05]  /*17f00*/  IMAD.X R5, R5, 0x1, R71, P6 ;  /* 0x0000000105057824 */ /* 0x000fca00030e0647 */
[----:B------:R1:W-:Y:S04]  /*17f10*/  STL [R1+0x5ec], R5 ;  /* 0x0005ec0501007387 */ /* 0x0003e80000100800 */
[----:B------:R2:W5:Y:S01]  /*17f20*/  @P4 LDG.E.U16 R135, desc[UR20][R4.64] ;  /* 0x0000001404874981 */ /* 0x000562000c1e1500 */
[----:B------:R-:W-:-:S03]  /*17f30*/  IADD3 R143, P6, PT, R143, R72, RZ ;  /* 0x000000488f8f7210 */ /* 0x000fc60007fde0ff */
[----:B------:R3:W-:Y:S04]  /*17f40*/  STL [R1+0x5f4], R141 ;  /* 0x0005f48d01007387 */ /* 0x0007e80000100800 */
[----:B0-----:R-:W4:Y:S01]  /*17f50*/  LDL.LU R142, [R1+0x60c] ;  /* 0x00060c00018e7983 */ /* 0x001f220000300800 */
[----:B--2---:R-:W-:Y:S02]  /*17f60*/  @P1 IMAD.MOV.U32 R4, RZ, RZ, R69 ;  /* 0x000000ffff041224 */ /* 0x004fe400078e0045 */
[----:B-1----:R-:W-:Y:S01]  /*17f70*/  @P1 IMAD.MOV.U32 R5, RZ, RZ, R141 ;  /* 0x000000ffff051224 */ /* 0x002fe200078e008d */
[----:B------:R-:W2:Y:S04]  /*17f80*/  LDL.LU R69, [R1+0x618] ;  /* 0x0006180001457983 */ /* 0x000ea80000300800 */
[----:B------:R0:W5:Y:S04]  /*17f90*/  @P1 LDG.E.U16 R136, desc[UR20][R4.64] ;  /* 0x0000001404881981 */ /* 0x000168000c1e1500 */
[----:B------:R-:W-:Y:S04]  /*17fa0*/  STL [R1+0x600], R0 ;  /* 0x0006000001007387 */ /* 0x000fe80000100800 */
[----:B------:R1:W-:Y:S01]  /*17fb0*/  STL [R1+0x5fc], R70 ;  /* 0x0005fc4601007387 */ /* 0x0003e20000100800 */
[----:B0-----:R-:W-:-:S02]  /*17fc0*/  @P3 IMAD.MOV.U32 R4, RZ, RZ, R0 ;  /* 0x000000ffff043224 */ /* 0x001fc400078e0000 */
[----:B------:R-:W-:Y:S01]  /*17fd0*/  @P3 IMAD.MOV.U32 R5, RZ, RZ, R70 ;  /* 0x000000ffff053224 */ /* 0x000fe200078e0046 */
[----:B---3--:R-:W3:Y:S04]  /*17fe0*/  LDL.LU R141, [R1+0x614] ;  /* 0x00061400018d7983 */ /* 0x008ee80000300800 */
[----:B------:R0:W-:Y:S04]  /*17ff0*/  STL [R1+0x608], R143 ;  /* 0x0006088f01007387 */ /* 0x0001e80000100800 */
[----:B-1----:R-:W3:Y:S04]  /*18000*/  LDL.LU R70, [R1+0x620] ;  /* 0x0006200001467983 */ /* 0x002ee80000300800 */
[----:B------:R-:W-:Y:S04]  /*18010*/  STL [R1+0x610], R68 ;  /* 0x0006104401007387 */ /* 0x000fe80000100800 */
[----:B------:R1:W5:Y:S04]  /*18020*/  @P3 LDG.E.U16 R134, desc[UR20][R4.64] ;  /* 0x0000001404863981 */ /* 0x000368000c1e1500 */
[----:B------:R-:W3:Y:S01]  /*18030*/  LDL.LU R0, [R1+0x628] ;  /* 0x0006280001007983 */ /* 0x000ee20000300800 */
[----:B-1----:R-:W-:-:S03]  /*18040*/  IMAD.MOV.U32 R5, RZ, RZ, R143 ;  /* 0x000000ffff057224 */ /* 0x002fc600078e008f */
[----:B0-----:R-:W5:Y:S04]  /*18050*/  LDL.LU R143, [R1+0xa34] ;  /* 0x000a3400018f7983 */ /* 0x001f680000300800 */
[----:B------:R-:W3:Y:S01]  /*18060*/  LDL.LU R4, [R1+0x604] ;  /* 0x0006040001047983 */ /* 0x000ee20000300800 */
[C---:B------:R-:W-:Y:S02]  /*18070*/  ISETP.GT.AND P4, PT, R110.reuse, 0x4e, PT ;  /* 0x0000004e6e00780c */ /* 0x040fe40003f84270 */
[C---:B------:R-:W-:Y:S02]  /*18080*/  ISETP.GT.AND P1, PT, R110.reuse, 0x4f, PT ;  /* 0x0000004f6e00780c */ /* 0x040fe40003f24270 */
[----:B------:R-:W-:Y:S02]  /*18090*/  PRMT R133, RZ, 0x7610, R133 ;  /* 0x00007610ff857816 */ /* 0x000fe40000000085 */
[----:B------:R-:W-:-:S02]  /*180a0*/  ISETP.GT.AND P3, PT, R110, 0x50, PT ;  /* 0x000000506e00780c */ /* 0x000fc40003f64270 */
[----:B------:R-:W-:Y:S02]  /*180b0*/  PRMT R132, RZ, 0x7610, R132 ;  /* 0x00007610ff847816 */ /* 0x000fe40000000084 */
[----:B------:R-:W-:Y:S01]  /*180c0*/  PRMT R131, RZ, 0x7610, R131 ;  /* 0x00007610ff837816 */ /* 0x000fe20000000083 */
[----:B----4-:R-:W-:Y:S01]  /*180d0*/  IMAD.X R142, R142, 0x1, R71, P5 ;  /* 0x000000018e8e7824 */ /* 0x010fe200028e0647 */
[----:B--2---:R-:W-:-:S05]  /*180e0*/  IADD3 R69, P5, PT, R69, R72, RZ ;  /* 0x0000004845457210 */ /* 0x004fca0007fbe0ff */
[--C-:B---3--:R-:W-:Y:S02]  /*180f0*/  IMAD.X R141, R141, 0x1, R71.reuse, P5 ;  /* 0x000000018d8d7824 */ /* 0x108fe400028e0647 */
[----:B------:R-:W-:-:S05]  /*18100*/  IMAD.X R4, R4, 0x1, R71, P6 ;  /* 0x0000000104047824 */ /* 0x000fca00030e0647 */
[-C--:B------:R-:W-:Y:S01]  /*18110*/  @P4 LOP3.LUT R5, R5, R4.reuse, RZ, 0x3c, !PT ;  /* 0x0000000405054212 */ /* 0x080fe200078e3cff */
[----:B------:R0:W-:Y:S03]  /*18120*/  STL [R1+0x604], R4 ;  /* 0x0006040401007387 */ /* 0x0001e60000100800 */
[----:B0-----:R-:W-:-:S04]  /*18130*/  @P4 LOP3.LUT R4, R5, R4, RZ, 0x3c, !PT ;  /* 0x0000000405044212 */ /* 0x001fc800078e3cff */
[----:B------:R-:W-:Y:S01]  /*18140*/  @P4 LOP3.LUT R5, R5, R4, RZ, 0x3c, !PT ;  /* 0x0000000405054212 */ /* 0x000fe200078e3cff */
[----:B------:R0:W-:Y:S04]  /*18150*/  STL [R1+0x60c], R142 ;  /* 0x00060c8e01007387 */ /* 0x0001e80000100800 */
[----:B------:R1:W5:Y:S01]  /*18160*/  @P4 LDG.E.U16 R133, desc[UR20][R4.64] ;  /* 0x0000001404854981 */ /* 0x000362000c1e1500 */
[-C--:B------:R-:W-:Y:S02]  /*18170*/  IADD3 R70, P6, PT, R70, R72.reuse, RZ ;  /* 0x0000004846467210 */ /* 0x080fe40007fde0ff */
[----:B------:R-:W-:Y:S01]  /*18180*/  IADD3 R0, P5, PT, R0, R72, RZ ;  /* 0x0000004800007210 */ /* 0x000fe20007fbe0ff */
[----:B-1----:R-:W-:Y:S02]  /*18190*/  @P1 IMAD.MOV.U32 R4, RZ, RZ, R68 ;  /* 0x000000ffff041224 */ /* 0x002fe400078e0044 */
[----:B------:R-:W-:Y:S01]  /*181a0*/  @P1 IMAD.MOV.U32 R5, RZ, RZ, R142 ;  /* 0x000000ffff051224 */ /* 0x000fe200078e008e */
[----:B------:R-:W2:Y:S04]  /*181b0*/  LDL.LU R68, [R1+0x624] ;  /* 0x0006240001447983 */ /* 0x000ea80000300800 */
[----:B0-----:R-:W3:Y:S04]  /*181c0*/  LDL.LU R142, [R1+0x630] ;  /* 0x00063000018e7983 */ /* 0x001ee80000300800 */
[----:B------:R0:W5:Y:S04]  /*181d0*/  @P1 LDG.E.U16 R132, desc[UR20][R4.64] ;  /* 0x0000001404841981 */ /* 0x000168000c1e1500 */
[----:B------:R-:W-:Y:S04]  /*181e0*/  STL [R1+0x618], R69 ;  /* 0x0006184501007387 */ /* 0x000fe80000100800 */
[----:B------:R1:W-:Y:S01]  /*181f0*/  STL [R1+0x614], R141 ;  /* 0x0006148d01007387 */ /* 0x0003e20000100800 */
[----:B0-----:R-:W-:-:S02]  /*18200*/  @P3 IMAD.MOV.U32 R4, RZ, RZ, R69 ;  /* 0x000000ffff043224 */ /* 0x001fc400078e0045 */
[----:B------:R-:W-:-:S05]  /*18210*/  @P3 IMAD.MOV.U32 R5, RZ, RZ, R141 ;  /* 0x000000ffff053224 */ /* 0x000fca00078e008d */
[----:B------:R0:W5:Y:S04]  /*18220*/  @P3 LDG.E.U16 R131, desc[UR20][R4.64] ;  /* 0x0000001404833981 */ /* 0x000168000c1e1500 */
[----:B-1----:R-:W4:Y:S04]  /*18230*/  LDL.LU R141, [R1+0x638] ;  /* 0x00063800018d7983 */ /* 0x002f280000300800 */
[----:B------:R1:W-:Y:S04]  /*18240*/  STL [R1+0x620], R70 ;  /* 0x0006204601007387 */ /* 0x0003e80000100800 */
[----:B------:R-:W4:Y:S04]  /*18250*/  LDL.LU R69, [R1+0x640] ;  /* 0x0006400001457983 */ /* 0x000f280000300800 */
[----:B------:R-:W-:Y:S04]  /*18260*/  STL [R1+0x628], R0 ;  /* 0x0006280001007387 */ /* 0x000fe80000100800 */
[----:B------:R-:W4:Y:S01]  /*18270*/  LDL.LU R5, [R1+0x61c] ;  /* 0x00061c0001057983 */ /* 0x000f220000300800 */
[----:B------:R-:W-:-:S02]  /*18280*/  ISETP.GT.AND P4, PT, R110, 0x51, PT ;  /* 0x000000516e00780c */ /* 0x000fc40003f84270 */
[----:B------:R-:W-:Y:S02]  /*18290*/  ISETP.GT.AND P1, PT, R110, 0x52, PT ;  /* 0x000000526e00780c */ /* 0x000fe40003f24270 */
[----:B------:R-:W-:Y:S02]  /*182a0*/  PRMT R129, RZ, 0x7610, R129 ;  /* 0x00007610ff817816 */ /* 0x000fe40000000081 */
[----:B------:R-:W-:-:S07]  /*182b0*/  PRMT R130, RZ, 0x7610, R130 ;  /* 0x00007610ff827816 */ /* 0x000fce0000000082 */
[----:B0-----:R-:W-:Y:S02]  /*182c0*/  @P4 IMAD.MOV.U32 R4, RZ, RZ, R70 ;  /* 0x000000ffff044224 */ /* 0x001fe400078e0046 */
[--C-:B--2---:R-:W-:Y:S01]  /*182d0*/  IMAD.X R68, R68, 0x1, R71.reuse, P5 ;  /* 0x0000000144447824 */ /* 0x104fe200028e0647 */
[----:B---3--:R-:W-:Y:S01]  /*182e0*/  IADD3 R142, P5, PT, R142, R72, RZ ;  /* 0x000000488e8e7210 */ /* 0x008fe20007fbe0ff */
[----:B----4-:R-:W-:-:S05]  /*182f0*/  IMAD.X R5, R5, 0x1, R71, P6 ;  /* 0x0000000105057824 */ /* 0x010fca00030e0647 */
[----:B------:R0:W-:Y:S04]  /*18300*/  STL [R1+0x61c], R5 ;  /* 0x00061c0501007387 */ /* 0x0001e80000100800 */
[----:B------:R2:W5:Y:S04]  /*18310*/  @P4 LDG.E.U16 R129, desc[UR20][R4.64] ;  /* 0x0000001404814981 */ /* 0x000568000c1e1500 */
[----:B------:R3:W-:Y:S04]  /*18320*/  STL [R1+0x624], R68 ;  /* 0x0006244401007387 */ /* 0x0007e80000100800 */
[----:B-1----:R-:W4:Y:S01]  /*18330*/  LDL.LU R70, [R1+0x63c] ;  /* 0x00063c0001467983 */ /* 0x002f220000300800 */
[----:B--2---:R-:W-:-:S02]  /*18340*/  @P1 IMAD.MOV.U32 R4, RZ, RZ, R0 ;  /* 0x000000ffff041224 */ /* 0x004fc400078e0000 */
[----:B0-----:R-:W-:Y:S02]  /*18350*/  @P1 IMAD.MOV.U32 R5, RZ, RZ, R68 ;  /* 0x000000ffff051224 */ /* 0x001fe400078e0044 */
[----:B---3--:R-:W2:Y:S04]  /*18360*/  LDL.LU R68, [R1+0x648] ;  /* 0x0006480001447983 */ /* 0x008ea80000300800 */
[----:B------:R-:W3:Y:S04]  /*18370*/  LDL.LU R0, [R1+0x650] ;  /* 0x0006500001007983 */ /* 0x000ee80000300800 */
[----:B------:R0:W5:Y:S04]  /*18380*/  @P1 LDG.E.U16 R130, desc[UR20][R4.64] ;  /* 0x0000001404821981 */ /* 0x000168000c1e1500 */
[----:B------:R1:W-:Y:S01]  /*18390*/  STL [R1+0x630], R142 ;  /* 0x0006308e01007387 */ /* 0x0003e20000100800 */
[----:B0-----:R-:W-:-:S03]  /*183a0*/  IMAD.MOV.U32 R5, RZ, RZ, R142 ;  /* 0x000000ffff057224 */ /* 0x001fc600078e008e */
[----:B-1----:R-:W5:Y:S04]  /*183b0*/  LDL.LU R142, [R1+0xa30] ;  /* 0x000a3000018e7983 */ /* 0x002f680000300800 */
[----:B------:R-:W2:Y:S01]  /*183c0*/  LDL.LU R4, [R1+0x62c] ;  /* 0x00062c0001047983 */ /* 0x000ea20000300800 */
[----:B------:R-:W-:Y:S02]  /*183d0*/  ISETP.GT.AND P3, PT, R110, 0x53, PT ;  /* 0x000000536e00780c */ /* 0x000fe40003f64270 */
[----:B------:R-:W-:Y:S02]  /*183e0*/  PRMT R128, RZ, 0x7610, R128 ;  /* 0x00007610ff807816 */ /* 0x000fe40000000080 */
[----:B------:R-:W-:Y:S01]  /*183f0*/  IADD3 R141, P6, PT, R141, R72, RZ ;  /* 0x000000488d8d7210 */ /* 0x000fe20007fde0ff */
[----:B--2---:R-:W-:-:S08]  /*18400*/  IMAD.X R4, R4, 0x1, R71, P5 ;  /* 0x0000000104047824 */ /* 0x004fd000028e0647 */
[-C--:B------:R-:W-:Y:S01]  /*18410*/  @P3 LOP3.LUT R5, R5, R4.reuse, RZ, 0x3c, !PT ;  /* 0x0000000405053212 */ /* 0x080fe200078e3cff */
[----:B------:R0:W-:Y:S03]  /*18420*/  STL [R1+0x62c], R4 ;  /* 0x00062c0401007387 */ /* 0x0001e60000100800 */
[----:B0-----:R-:W-:-:S04]  /*18430*/  @P3 LOP3.LUT R4, R5, R4, RZ, 0x3c, !PT ;  /* 0x0000000405043212 */ /* 0x001fc800078e3cff */
[----:B------:R-:W-:Y:S01]  /*18440*/  @P3 LOP3.LUT R5, R5, R4, RZ, 0x3c, !PT ;  /* 0x0000000405053212 */ /* 0x000fe200078e3cff */
[----:B------:R0:W-:Y:S04]  /*18450*/  STL [R1+0x638], R141 ;  /* 0x0006388d01007387 */ /* 0x0001e80000100800 */
[----:B------:R1:W5:Y:S02]  /*18460*/  @P3 LDG.E.U16 R128, desc[UR20][R4.64] ;  /* 0x0000001404803981 */ /* 0x000364000c1e1500 */
[----:B-1----:R-:W-:Y:S02]  /*18470*/  IMAD.MOV.U32 R5, RZ, RZ, R141 ;  /* 0x000000ffff057224 */ /* 0x002fe400078e008d */
[----:B0-----:R-:W5:Y:S04]  /*18480*/  LDL.LU R141, [R1+0xa2c] ;  /* 0x000a2c00018d7983 */ /* 0x001f680000300800 */
[----:B------:R-:W2:Y:S01]  /*18490*/  LDL.LU R4, [R1+0x634] ;  /* 0x0006340001047983 */ /* 0x000ea20000300800 */
[----:B------:R-:W-:-:S02]  /*184a0*/  ISETP.GT.AND P4, PT, R110, 0x54, PT ;  /* 0x000000546e00780c */ /* 0x000fc40003f84270 */
[----:B------:R-:W-:-:S05]  /*184b0*/  IADD3 R69, P5, PT, R69, R72, RZ ;  /* 0x0000004845457210 */ /* 0x000fca0007fbe0ff */
[----:B------:R-:W-:Y:S01]  /*184c0*/  STL [R1+0x640], R69 ;  /* 0x0006404501007387 */ /* 0x000fe20000100800 */
[----:B------:R-:W-:Y:S02]  /*184d0*/  ISETP.GT.AND P1, PT, R110, 0x55, PT ;  /* 0x000000556e00780c */ /* 0x000fe40003f24270 */
[----:B------:R-:W-:Y:S01]  /*184e0*/  PRMT R127, RZ, 0x7610, R127 ;  /* 0x00007610ff7f7816 */ /* 0x000fe2000000007f */
[--C-:B----4-:R-:W-:Y:S01]  /*184f0*/  IMAD.X R70, R70, 0x1, R71.reuse, P5 ;  /* 0x0000000146467824 */ /* 0x110fe200028e0647 */
[----:B------:R-:W-:Y:S01]  /*18500*/  PRMT R126, RZ, 0x7610, R126 ;  /* 0x00007610ff7e7816 */ /* 0x000fe2000000007e */
[----:B--2---:R-:W-:-:S05]  /*18510*/  IMAD.X R4, R4, 0x1, R71, P6 ;  /* 0x0000000104047824 */ /* 0x004fca00030e0647 */
[-C--:B------:R-:W-:Y:S01]  /*18520*/  @P4 LOP3.LUT R5, R5, R4.reuse, RZ, 0x3c, !PT ;  /* 0x0000000405054212 */ /* 0x080fe200078e3cff */
[----:B------:R0:W-:Y:S03]  /*18530*/  STL [R1+0x634], R4 ;  /* 0x0006340401007387 */ /* 0x0001e60000100800 */
[----:B0-----:R-:W-:-:S04]  /*18540*/  @P4 LOP3.LUT R4, R5, R4, RZ, 0x3c, !PT ;  /* 0x0000000405044212 */ /* 0x001fc800078e3cff */
[----:B------:R-:W-:-:S05]  /*18550*/  @P4 LOP3.LUT R5, R5, R4, RZ, 0x3c, !PT ;  /* 0x0000000405054212 */ /* 0x000fca00078e3cff */
[----:B------:R0:W5:Y:S02]  /*18560*/  @P4 LDG.E.U16 R127, desc[UR20][R4.64] ;  /* 0x00000014047f4981 */ /* 0x000164000c1e1500 */
[----:B0-----:R-:W-:Y:S02]  /*18570*/  IMAD.MOV.U32 R4, RZ, RZ, R70 ;  /* 0x000000ffff047224 */ /* 0x001fe400078e0046 */
[----:B------:R-:W-:-:S05]  /*18580*/  IMAD.MOV.U32 R5, RZ, RZ, R69 ;  /* 0x000000ffff057224 */ /* 0x000fca00078e0045 */
[----:B------:R-:W-:-:S04]  /*18590*/  @P1 LOP3.LUT R5, R5, R4, RZ, 0x3c, !PT ;  /* 0x0000000405051212 */ /* 0x000fc800078e3cff */
[C---:B------:R-:W-:Y:S02]  /*185a0*/  @P1 LOP3.LUT R4, R5.reuse, R4, RZ, 0x3c, !PT ;  /* 0x0000000405041212 */ /* 0x040fe400078e3cff */
[----:B------:R-:W-:Y:S02]  /*185b0*/  IADD3 R68, P4, PT, R68, R72, RZ ;  /* 0x0000004844447210 */ /* 0x000fe40007f9e0ff */
[----:B------:R-:W-:Y:S01]  /*185c0*/  @P1 LOP3.LUT R5, R5, R4, RZ, 0x3c, !PT ;  /* 0x0000000405051212 */ /* 0x000fe200078e3cff */
[----:B------:R0:W-:Y:S04]  /*185d0*/  STL [R1+0x63c], R70 ;  /* 0x00063c4601007387 */ /* 0x0001e80000100800 */
[----:B------:R1:W5:Y:S04]  /*185e0*/  @P1 LDG.E.U16 R126, desc[UR20][R4.64] ;  /* 0x00000014047e1981 */ /* 0x000368000c1e1500 */
[----:B0-----:R-:W5:Y:S04]  /*185f0*/  LDL.LU R70, [R1+0xa28] ;  /* 0x000a280001467983 */ /* 0x001f680000300800 */
[----:B------:R-:W5:Y:S01]  /*18600*/  LDL.LU R69, [R1+0xa24] ;  /* 0x000a240001457983 */ /* 0x000f620000300800 */
[----:B-1----:R-:W-:-:S03]  /*18610*/  IMAD.MOV.U32 R5, RZ, RZ, R68 ;  /* 0x000000ffff057224 */ /* 0x002fc600078e0044 */
[----:B------:R0:W-:Y:S04]  /*18620*/  STL [R1+0x648], R68 ;  /* 0x0006484401007387 */ /* 0x0001e80000100800 */
[----:B0-----:R-:W5:Y:S04]  /*18630*/  LDL.LU R68, [R1+0xa20] ;  /* 0x000a200001447983 */ /* 0x001f680000300800 */
[----:B------:R-:W2:Y:S01]  /*18640*/  LDL.LU R4, [R1+0x644] ;  /* 0x0006440001047983 */ /* 0x000ea20000300800 */
[----:B------:R-:W-:Y:S02]  /*18650*/  ISETP.GT.AND P3, PT, R110, 0x56, PT ;  /* 0x000000566e00780c */ /* 0x000fe40003f64270 */
[----:B------:R-:W-:Y:S01]  /*18660*/  PRMT R125, RZ, 0x7610, R125 ;  /* 0x00007610ff7d7816 */ /* 0x000fe2000000007d */
[----:B--2---:R-:W-:-:S10]  /*18670*/  IMAD.X R4, R4, 0x1, R71, P4 ;  /* 0x0000000104047824 */ /* 0x004fd400020e0647 */
[-C--:B------:R-:W-:Y:S01]  /*18680*/  @P3 LOP3.LUT R5, R5, R4.reuse, RZ, 0x3c, !PT ;  /* 0x0000000405053212 */ /* 0x080fe200078e3cff */
[----:B------:R0:W-:Y:S03]  /*18690*/  STL [R1+0x644], R4 ;  /* 0x0006440401007387 */ /* 0x0001e60000100800 */
[----:B0-----:R-:W-:-:S04]  /*186a0*/  @P3 LOP3.LUT R4, R5, R4, RZ, 0x3c, !PT ;  /* 0x0000000405043212 */ /* 0x001fc800078e3cff */
[----:B------:R-:W-:-:S05]  /*186b0*/  @P3 LOP3.LUT R5, R5, R4, RZ, 0x3c, !PT ;  /* 0x0000000405053212 */ /* 0x000fca00078e3cff */
[----:B------:R0:W5:Y:S04]  /*186c0*/  @P3 LDG.E.U16 R125, desc[UR20][R4.64] ;  /* 0x00000014047d3981 */ /* 0x000168000c1e1500 */
[----:B------:R-:W2:Y:S01]  /*186d0*/  LDL.LU R5, [R1+0x64c] ;  /* 0x00064c0001057983 */ /* 0x000ea20000300800 */
[----:B------:R-:W-:Y:S02]  /*186e0*/  ISETP.GT.AND P5, PT, R110, 0x57, PT ;  /* 0x000000576e00780c */ /* 0x000fe40003fa4270 */
[----:B---3--:R-:W-:Y:S02]  /*186f0*/  IADD3 R0, P1, PT, R0, R72, RZ ;  /* 0x0000004800007210 */ /* 0x008fe40007f3e0ff */
[----:B------:R-:W-:-:S03]  /*18700*/  PRMT R124, RZ, 0x7610, R124 ;  /* 0x00007610ff7c7816 */ /* 0x000fc6000000007c */
[----:B------:R1:W-:Y:S06]  /*18710*/  STL [R1+0x650], R0 ;  /* 0x0006500001007387 */ /* 0x0003ec0000100800 */
[----:B0-----:R-:W-:Y:S02]  /*18720*/  @P5 IMAD.MOV.U32 R4, RZ, RZ, R0 ;  /* 0x000000ffff045224 */ /* 0x001fe400078e0000 */
[----:B--2---:R-:W-:-:S05]  /*18730*/  IMAD.X R5, R5, 0x1, R71, P1 ;  /* 0x0000000105057824 */ /* 0x004fca00008e0647 */
[----:B------:R0:W-:Y:S04]  /*18740*/  STL [R1+0x64c], R5 ;  /* 0x00064c0501007387 */ /* 0x0001e80000100800 */
[----:B-1----:R-:W5:Y:S04]  /*18750*/  LDL.LU R0, [R1+0xa1c] ;  /* 0x000a1c0001007983 */ /* 0x002f680000300800 */
[----:B------:R1:W5:Y:S04]  /*18760*/  @P5 LDG.E.U16 R124, desc[UR20][R4.64] ;  /* 0x00000014047c5981 */ /* 0x000368000c1e1500 */
[----:B------:R-:W2:Y:S04]  /*18770*/  LDL.LU R4, [R1+0x654] ;  /* 0x0006540001047983 */ /* 0x000ea80000300800 */
[----:B0-----:R-:W1:Y:S01]  /*18780*/  LDL.LU R5, [R1+0x658] ;  /* 0x0006580001057983 */ /* 0x001e620000300800 */
[----:B------:R-:W-:-:S02]  /*18790*/  ISETP.GT.AND P3, PT, R110, 0x58, PT ;  /* 0x000000586e00780c */ /* 0x000fc40003f64270 */
[----:B------:R-:W-:Y:S02]  /*187a0*/  PRMT R123, RZ, 0x7610, R123 ;  /* 0x00007610ff7b7816 */ /* 0x000fe4000000007b */
[----:B-1----:R-:W-:-:S05]  /*187b0*/  IADD3 R5, P1, PT, R5, R72, RZ ;  /* 0x0000004805057210 */ /* 0x002fca0007f3e0ff */
[----:B--2---:R-:W-:Y:S01]  /*187c0*/  IMAD.X R4, R4, 0x1, R71, P1 ;  /* 0x0000000104047824 */ /* 0x004fe200008e0647 */
[----:B------:R0:W-:Y:S04]  /*187d0*/  STL [R1+0x658], R5 ;  /* 0x0006580501007387 */ /* 0x0001e80000100800 */
[----:B------:R1:W-:Y:S01]  /*187e0*/  STL [R1+0x654], R4 ;  /* 0x0006540401007387 */ /* 0x0003e20000100800 */
[----:B0-----:R-:W-:-:S04]  /*187f0*/  @P3 LOP3.LUT R5, R5, R4, RZ, 0x3c, !PT ;  /* 0x0000000405053212 */ /* 0x001fc800078e3cff */
[----:B-1----:R-:W-:-:S04]  /*18800*/  @P3 LOP3.LUT R4, R5, R4, RZ, 0x3c, !PT ;  /* 0x0000000405043212 */ /* 0x002fc800078e3cff */
[----:B------:R-:W-:-:S05]  /*18810*/  @P3 LOP3.LUT R5, R5, R4, RZ, 0x3c, !PT ;  /* 0x0000000405053212 */ /* 0x000fca00078e3cff */
[----:B------:R0:W5:Y:S04]  /*18820*/  @P3 LDG.E.U16 R123, desc[UR20][R4.64] ;  /* 0x00000014047b3981 */ /* 0x000168000c1e1500 */
[----:B------:R-:W2:Y:S04]  /*18830*/  LDL.LU R4, [R1+0x65c] ;  /* 0x00065c0001047983 */ /* 0x000ea80000300800 */
[----:B------:R-:W0:Y:S01]  /*18840*/  LDL.LU R5, [R1+0x660] ;  /* 0x0006600001057983 */ /* 0x000e220000300800 */
[----:B------:R-:W-:Y:S02]  /*18850*/  ISETP.GT.AND P3, PT, R110, 0x59, PT ;  /* 0x000000596e00780c */ /* 0x000fe40003f64270 */
[----:B------:R-:W-:-:S02]  /*18860*/  PRMT R122, RZ, 0x7610, R122 ;  /* 0x00007610ff7a7816 */ /* 0x000fc4000000007a */
[----:B0-----:R-:W-:-:S05]  /*18870*/  IADD3 R5, P1, PT, R5, R72, RZ ;  /* 0x0000004805057210 */ /* 0x001fca0007f3e0ff */
        /* <DEDUP_REMOVED lines=454> */
[----:B------:R-:W-:Y:S01]  /*1a4e0*/  PRMT R73, RZ, 0x7610, R73 ;  /* 0x00007610ff497816 */ /* 0x000fe20000000049 */
[----:B------:R-:W-:Y:S01]  /*1a4f0*/  USHF.L.U32 UR4, UR4, 0x1f, URZ ;  /* 0x0000001f04047899 */ /* 0x000fe200080006ff */
[----:B0-----:R-:W-:-:S05]  /*1a500*/  IADD3 R5, P1, PT, R5, R72, RZ ;  /* 0x0000004805057210 */ /* 0x001fca0007f3e0ff */
[----:B--2---:R-:W-:Y:S01]  /*1a510*/  IMAD.X R4, R4, 0x1, R71, P1 ;  /* 0x0000000104047824 */ /* 0x004fe200008e0647 */
[----:B------:R0:W-:Y:S04]  /*1a520*/  STL [R1+0x790], R5 ;  /* 0x0007900501007387 */ /* 0x0001e80000100800 */
[----:B------:R1:W-:Y:S01]  /*1a530*/  STL [R1+0x78c], R4 ;  /* 0x00078c0401007387 */ /* 0x0003e20000100800 */
[----:B0-----:R-:W-:-:S04]  /*1a540*/  @P3 LOP3.LUT R5, R5, R4, RZ, 0x3c, !PT ;  /* 0x0000000405053212 */ /* 0x001fc800078e3cff */
[----:B-1----:R-:W-:-:S04]  /*1a550*/  @P3 LOP3.LUT R4, R5, R4, RZ, 0x3c, !PT ;  /* 0x0000000405043212 */ /* 0x002fc800078e3cff */
[----:B------:R-:W-:-:S05]  /*1a560*/  @P3 LOP3.LUT R5, R5, R4, RZ, 0x3c, !PT ;  /* 0x0000000405053212 */ /* 0x000fca00078e3cff */
[----:B------:R0:W5:Y:S02]  /*1a570*/  @P3 LDG.E.U16 R73, desc[UR20][R4.64] ;  /* 0x0000001404493981 */ /* 0x000164000c1e1500 */
[----:B0-----:R-:W0:Y:S02]  /*1a580*/  S2R R5, SR_TID.X ;  /* 0x0000000000057919 */ /* 0x001e240000002100 */
[----:B0-----:R-:W-:Y:S01]  /*1a590*/  LOP3.LUT R4, R5, 0x7f, RZ, 0xc0, !PT ;  /* 0x0000007f05047812 */ /* 0x001fe200078ec0ff */
[----:B------:R-:W-:-:S04]  /*1a5a0*/  IMAD.U32 R5, RZ, RZ, UR4 ;  /* 0x00000004ff057e24 */ /* 0x000fc8000f8e00ff */
[----:B------:R-:W0:Y:S01]  /*1a5b0*/  SYNCS.PHASECHK.TRANS64.TRYWAIT P3, [UR6], R5 ;  /* 0x00000005ff0075a7 */ /* 0x000e220008061106 */
[----:B------:R-:W-:Y:S02]  /*1a5c0*/  ISETP.GE.AND P1, PT, R4, R110, PT ;  /* 0x0000006e0400720c */ /* 0x000fe40003f26270 */
[----:B------:R-:W-:Y:S01]  /*1a5d0*/  PRMT R4, R109, 0x5410, R111 ;  /* 0x000054106d047816 */ /* 0x000fe2000000006f */
[----:B0-----:R-:W-:Y:S10]  /*1a5e0*/  @!P3 BRA `(.L_x_9) ;  /* 0x000000a0008cb947 */ /* 0x001ff40003800000 */
.L_x_17:
[----:B------:R0:W-:Y:S04]  /*1a5f0*/  STL [R1+0xa38], R111 ;  /* 0x000a386f01007387 */ /* 0x0001e80000100800 */
[----:B0-----:R-:W2:Y:S04]  /*1a600*/  LDL.LU R111, [R1+0x18] ;  /* 0x00001800016f7983 */ /* 0x001ea80000300800 */
[----:B-----5:R0:W-:Y:S04]  /*1a610*/  STL [R1+0xa34], R68 ;  /* 0x000a344401007387 */ /* 0x0201e80000100800 */
[----:B0-----:R-:W3:Y:S04]  /*1a620*/  LDL.LU R68, [R1+0x14] ;  /* 0x0000140001447983 */ /* 0x001ee80000300800 */
[----:B------:R0:W-:Y:S04]  /*1a630*/  STL [R1+0xa30], R140 ;  /* 0x000a308c01007387 */ /* 0x0001e80000100800 */
[----:B0-----:R-:W4:Y:S04]  /*1a640*/  LDL.LU R140, [R1+0x10] ;  /* 0x00001000018c7983 */ /* 0x001f280000300800 */
[----:B------:R0:W-:Y:S04]  /*1a650*/  STL [R1+0xa2c], R72 ;  /* 0x000a2c4801007387 */ /* 0x0001e80000100800 */
[----:B0-----:R-:W2:Y:S04]  /*1a660*/  LDL.LU R72, [R1+0xc] ;  /* 0x00000c0001487983 */ /* 0x001ea80000300800 */
[----:B------:R0:W-:Y:S04]  /*1a670*/  STL [R1+0xa28], R71 ;  /* 0x000a284701007387 */ /* 0x0001e80000100800 */
[----:B0-----:R-:W2:Y:S04]  /*1a680*/  LDL.LU R71, [R1] ;  /* 0x0000000001477983 */ /* 0x001ea80000300800 */
[----:B------:R0:W-:Y:S04]  /*1a690*/  STL [R1+0xa24], R3 ;  /* 0x000a240301007387 */ /* 0x0001e80000100800 */
[----:B0-----:R-:W2:Y:S04]  /*1a6a0*/  LDL.LU R3, [R1+0x8] ;  /* 0x0000080001037983 */ /* 0x001ea80000300800 */
[----:B------:R0:W-:Y:S04]  /*1a6b0*/  STL [R1+0xa20], R2 ;  /* 0x000a200201007387 */ /* 0x0001e80000100800 */
[----:B0-----:R-:W2:Y:S01]  /*1a6c0*/  LDL.LU R2, [R1+0x4] ;  /* 0x0000040001027983 */ /* 0x001ea20000300800 */
[----:B------:R-:W-:-:S02]  /*1a6d0*/  PRMT R26, R26, 0x5410, R53 ;  /* 0x000054101a1a7816 */ /* 0x000fc40000000035 */
[----:B------:R-:W-:Y:S01]  /*1a6e0*/  PRMT R27, R27, 0x5410, R52 ;  /* 0x000054101b1b7816 */ /* 0x000fe20000000034 */
[----:B------:R-:W-:Y:S01]  /*1a6f0*/  STL [R1+0xa1c], R0 ;  /* 0x000a1c0001007387 */ /* 0x000fe20000100800 */
        /* <DEDUP_REMOVED lines=61> */
[-C--:B------:R-:W-:Y:S02]  /*1aad0*/  IADD3 R142, P4, PT, R142, R70.reuse, RZ ;  /* 0x000000468e8e7210 */ /* 0x080fe40007f9e0ff */
[----:B------:R0:W-:Y:S01]  /*1aae0*/  STTM.x64 tmem[UR10+0x80], R4 ;  /* 0x00008004000079ed */ /* 0x0001e2000834000a */
[----:B------:R-:W1:Y:S01]  /*1aaf0*/  FENCE.VIEW.ASYNC.T ;  /* 0x00000000000073c6 */ /* 0x000e620000000200 */
[----:B------:R-:W-:Y:S01]  /*1ab00*/  IADD3 R144, P3, PT, R144, R70, RZ ;  /* 0x0000004690907210 */ /* 0x000fe20007f7e0ff */
[----:B------:R-:W-:Y:S01]  /*1ab10*/  IMAD.X R141, R141, 0x1, R69, P4 ;  /* 0x000000018d8d7824 */ /* 0x000fe200020e0645 */
[----:B------:R-:W-:-:S02]  /*1ab20*/  PRMT R110, RZ, 0x7610, R110 ;  /* 0x00007610ff6e7816 */ /* 0x000fc4000000006e */
[-C--:B------:R-:W-:Y:S01]  /*1ab30*/  IADD3 R146, P4, PT, R146, R70.reuse, RZ ;  /* 0x0000004692927210 */ /* 0x080fe20007f9e0ff */
[--C-:B------:R-:W-:Y:S01]  /*1ab40*/  IMAD.X R143, R143, 0x1, R69.reuse, P3 ;  /* 0x000000018f8f7824 */ /* 0x100fe200018e0645 */
[----:B------:R-:W-:Y:S02]  /*1ab50*/  PRMT R108, RZ, 0x7610, R108 ;  /* 0x00007610ff6c7816 */ /* 0x000fe4000000006c */
[----:B------:R-:W-:Y:S01]  /*1ab60*/  IADD3 R148, P3, PT, R148, R70, RZ ;  /* 0x0000004694947210 */ /* 0x000fe20007f7e0ff */
[----:B------:R-:W-:Y:S01]  /*1ab70*/  IMAD.X R145, R145, 0x1, R69, P4 ;  /* 0x0000000191917824 */ /* 0x000fe200020e0645 */
[----:B------:R-:W-:-:S03]  /*1ab80*/  PRMT R106, RZ, 0x7610, R106 ;  /* 0x00007610ff6a7816 */ /* 0x000fc6000000006a */
[--C-:B------:R-:W-:Y:S01]  /*1ab90*/  IMAD.X R147, R147, 0x1, R69.reuse, P3 ;  /* 0x0000000193937824 */ /* 0x100fe200018e0645 */
[-C--:B------:R-:W-:Y:S02]  /*1aba0*/  IADD3 R150, P3, PT, R150, R70.reuse, RZ ;  /* 0x0000004696967210 */ /* 0x080fe40007f7e0ff */
[----:B------:R-:W-:Y:S02]  /*1abb0*/  PRMT R104, RZ, 0x7610, R104 ;  /* 0x00007610ff687816 */ /* 0x000fe40000000068 */
        /* <DEDUP_REMOVED lines=18> */
[----:B------:R-:W-:Y:S01]  /*1ace0*/  IADD3 R164, P4, PT, R164, R70, RZ ;  /* 0x00000046a4a47210 */ /* 0x000fe20007f9e0ff */
[----:B------:R-:W-:Y:S01]  /*1acf0*/  IMAD.X R161, R161, 0x1, R69, P3 ;  /* 0x00000001a1a17824 */ /* 0x000fe200018e0645 */
[----:B------:R-:W-:-:S03]  /*1ad00*/  PRMT R90, RZ, 0x7610, R90 ;  /* 0x00007610ff5a7816 */ /* 0x000fc6000000005a */
[----:B------:R-:W-:Y:S01]  /*1ad10*/  IMAD.X R163, R163, 0x1, R69, P4 ;  /* 0x00000001a3a37824 */ /* 0x000fe200020e0645 */
[----:B------:R-:W-:Y:S02]  /*1ad20*/  PRMT R88, RZ, 0x7610, R88 ;  /* 0x00007610ff587816 */ /* 0x000fe40000000058 */
[----:B------:R-:W-:Y:S01]  /*1ad30*/  PRMT R86, RZ, 0x7610, R86 ;  /* 0x00007610ff567816 */ /* 0x000fe20000000056 */
[----:B0-----:R-:W-:Y:S02]  /*1ad40*/  @!P1 IMAD.MOV.U32 R4, RZ, RZ, R142 ;  /* 0x000000ffff049224 */ /* 0x001fe400078e008e */
[----:B------:R-:W-:Y:S01]  /*1ad50*/  @!P1 IMAD.MOV.U32 R5, RZ, RZ, R141 ;  /* 0x000000ffff059224 */ /* 0x000fe200078e008d */
[----:B-1----:R-:W-:Y:S06]  /*1ad60*/  BAR.SYNC.DEFER_BLOCKING 0x0 ;  /* 0x0000000000007b1d */ /* 0x002fec0000010000 */
[----:B------:R0:W3:Y:S02]  /*1ad70*/  @!P1 LDG.E.U16 R110, desc[UR20][R4.64] ;  /* 0x00000014046e9981 */ /* 0x0000e4000c1e1500 */
[----:B0-----:R-:W-:-:S02]  /*1ad80*/  @!P1 IMAD.MOV.U32 R4, RZ, RZ, R144 ;  /* 0x000000ffff049224 */ /* 0x001fc400078e0090 */
[----:B------:R-:W-:-:S05]  /*1ad90*/  @!P1 IMAD.MOV.U32 R5, RZ, RZ, R143 ;  /* 0x000000ffff059224 */ /* 0x000fca00078e008f */
[----:B------:R0:W3:Y:S02]  /*1ada0*/  @!P1 LDG.E.U16 R108, desc[UR20][R4.64] ;  /* 0x00000014046c9981 */ /* 0x0000e4000c1e1500 */
[----:B0-----:R-:W-:Y:S02]  /*1adb0*/  @!P1 IMAD.MOV.U32 R4, RZ, RZ, R146 ;  /* 0x000000ffff049224 */ /* 0x001fe400078e0092 */
        /* <DEDUP_REMOVED lines=19> */
[----:B------:R0:W3:Y:S01]  /*1aef0*/  @!P1 LDG.E.U16 R94, desc[UR20][R4.64] ;  /* 0x00000014045e9981 */ /* 0x0000e2000c1e1500 */
[----:B--2---:R-:W-:Y:S01]  /*1af00*/  IADD3 R71, P3, PT, R71, R70, RZ ;  /* 0x0000004647477210 */ /* 0x004fe20007f7e0ff */
[----:B0-----:R-:W-:Y:S02]  /*1af10*/  @!P1 IMAD.MOV.U32 R4, RZ, RZ, R160 ;  /* 0x000000ffff049224 */ /* 0x001fe400078e00a0 */
[----:B------:R-:W-:-:S05]  /*1af20*/  @!P1 IMAD.MOV.U32 R5, RZ, RZ, R159 ;  /* 0x000000ffff059224 */ /* 0x000fca00078e009f */
[----:B------:R0:W2:Y:S01]  /*1af30*/  @!P1 LDG.E.U16 R92, desc[UR20][R4.64] ;  /* 0x00000014045c9981 */ /* 0x0000a2000c1e1500 */
[----:B------:R-:W-:Y:S01]  /*1af40*/  IMAD.X R165, R165, 0x1, R69, P3 ;  /* 0x00000001a5a57824 */ /* 0x000fe200018e0645 */
[-C--:B------:R-:W-:Y:S02]  /*1af50*/  IADD3 R3, P3, PT, R3, R70.reuse, RZ ;  /* 0x0000004603037210 */ /* 0x080fe40007f7e0ff */
[----:B----4-:R-:W-:Y:S01]  /*1af60*/  IADD3 R140, P4, PT, R140, R70, RZ ;  /* 0x000000468c8c7210 */ /* 0x010fe20007f9e0ff */
[----:B------:R1:W-:Y:S01]  /*1af70*/  STL [R1], R71 ;  /* 0x0000004701007387 */ /* 0x0003e20000100800 */
[----:B0-----:R-:W-:Y:S02]  /*1af80*/  @!P1 IMAD.MOV.U32 R4, RZ, RZ, R162 ;  /* 0x000000ffff049224 */ /* 0x001fe400078e00a2 */
[----:B------:R-:W-:-:S05]  /*1af90*/  @!P1 IMAD.MOV.U32 R5, RZ, RZ, R161 ;  /* 0x000000ffff059224 */ /* 0x000fca00078e00a1 */
[----:B------:R0:W4:Y:S01]  /*1afa0*/  @!P1 LDG.E.U16 R90, desc[UR20][R4.64] ;  /* 0x00000014045a9981 */ /* 0x000122000c1e1500 */
[----:B------:R-:W-:Y:S01]  /*1afb0*/  IMAD.X R2, R2, 0x1, R69, P3 ;  /* 0x0000000102027824 */ /* 0x000fe200018e0645 */
[----:B------:R-:W-:Y:S01]  /*1afc0*/  IADD3 R111, P3, PT, R111, R70, RZ ;  /* 0x000000466f6f7210 */ /* 0x000fe20007f7e0ff */
[----:B0-----:R-:W-:Y:S02]  /*1afd0*/  @!P1 IMAD.MOV.U32 R4, RZ, RZ, R164 ;  /* 0x000000ffff049224 */ /* 0x001fe400078e00a4 */
[----:B------:R-:W-:-:S05]  /*1afe0*/  @!P1 IMAD.MOV.U32 R5, RZ, RZ, R163 ;  /* 0x000000ffff059224 */ /* 0x000fca00078e00a3 */
[----:B------:R0:W2:Y:S01]  /*1aff0*/  @!P1 LDG.E.U16 R88, desc[UR20][R4.64] ;  /* 0x0000001404589981 */ /* 0x0000a2000c1e1500 */
[----:B------:R-:W-:Y:S02]  /*1b000*/  IMAD.X R72, R72, 0x1, R69, P4 ;  /* 0x0000000148487824 */ /* 0x000fe400020e0645 */
[----:B0-----:R-:W-:Y:S02]  /*1b010*/  @!P1 IMAD.MOV.U32 R4, RZ, RZ, R71 ;  /* 0x000000ffff049224 */ /* 0x001fe400078e0047 */
[----:B-1----:R-:W2:Y:S01]  /*1b020*/  LDL.LU R71, [R1+0x20] ;  /* 0x0000200001477983 */ /* 0x002ea20000300800 */
[----:B------:R-:W-:-:S03]  /*1b030*/  @!P1 IMAD.MOV.U32 R5, RZ, RZ, R165 ;  /* 0x000000ffff059224 */ /* 0x000fc600078e00a5 */
[----:B------:R-:W4:Y:S04]  /*1b040*/  LDL.LU R32, [R1+0x28] ;  /* 0x0000280001207983 */ /* 0x000f280000300800 */
[----:B------:R0:W-:Y:S04]  /*1b050*/  STL [R1+0x8], R3 ;  /* 0x0000080301007387 */ /* 0x0001e80000100800 */
[----:B------:R-:W-:Y:S04]  /*1b060*/  STL [R1+0x10], R140 ;  /* 0x0000108c01007387 */ /* 0x000fe80000100800 */
[----:B------:R-:W-:Y:S04]  /*1b070*/  STL [R1+0x4], R2 ;  /* 0x0000040201007387 */ /* 0x000fe80000100800 */
[----:B------:R-:W-:Y:S04]  /*1b080*/  STL [R1+0x18], R111 ;  /* 0x0000186f01007387 */ /* 0x000fe80000100800 */
[----:B------:R1:W4:Y:S04]  /*1b090*/  @!P1 LDG.E.U16 R86, desc[UR20][R4.64] ;  /* 0x0000001404569981 */ /* 0x000328000c1e1500 */
[----:B------:R-:W4:Y:S04]  /*1b0a0*/  LDL.LU R83, [R1+0x1c] ;  /* 0x00001c0001537983 */ /* 0x000f280000300800 */
[----:B------:R-:W-:Y:S01]  /*1b0b0*/  STL [R1+0xc], R72 ;  /* 0x00000c4801007387 */ /* 0x000fe20000100800 */
[----:B-1----:R-:W-:-:S03]  /*1b0c0*/  @!P1 IMAD.MOV.U32 R4, RZ, RZ, R3 ;  /* 0x000000ffff049224 */ /* 0x002fc600078e0003 */
[----:B0-----:R-:W4:Y:S01]  /*1b0d0*/  LDL.LU R3, [R1+0x30] ;  /* 0x0000300001037983 */ /* 0x001f220000300800 */
[----:B------:R-:W-:Y:S01]  /*1b0e0*/  PRMT R84, RZ, 0x7610, R84 ;  /* 0x00007610ff547816 */ /* 0x000fe20000000054 */
[----:B------:R-:W-:Y:S01]  /*1b0f0*/  @!P1 IMAD.MOV.U32 R5, RZ, RZ, R2 ;  /* 0x000000ffff059224 */ /* 0x000fe200078e0002 */
[----:B------:R-:W-:Y:S01]  /*1b100*/  PRMT R22, RZ, 0x7610, R22 ;  /* 0x00007610ff167816 */ /* 0x000fe20000000016 */
[----:B---3--:R-:W-:Y:S01]  /*1b110*/  IMAD.X R68, R68, 0x1, R69, P3 ;  /* 0x0000000144447824 */ /* 0x008fe200018e0645 */
[----:B------:R-:W3:Y:S04]  /*1b120*/  LDL.LU R82, [R1+0x24] ;  /* 0x0000240001527983 */ /* 0x000ee80000300800 */
[----:B------:R0:W3:Y:S04]  /*1b130*/  @!P1 LDG.E.U16 R84, desc[UR20][R4.64] ;  /* 0x0000001404549981 */ /* 0x0000e8000c1e1500 */
[----:B------:R1:W-:Y:S01]  /*1b140*/  STL [R1+0x14], R68 ;  /* 0x0000144401007387 */ /* 0x0003e20000100800 */
[----:B0-----:R-:W-:-:S02]  /*1b150*/  @!P1 IMAD.MOV.U32 R4, RZ, RZ, R140 ;  /* 0x000000ffff049224 */ /* 0x001fc400078e008c */
[----:B------:R-:W-:-:S05]  /*1b160*/  @!P1 IMAD.MOV.U32 R5, RZ, RZ, R72 ;  /* 0x000000ffff059224 */ /* 0x000fca00078e0048 */
[----:B------:R0:W3:Y:S01]  /*1b170*/  @!P1 LDG.E.U16 R22, desc[UR20][R4.64] ;  /* 0x0000001404169981 */ /* 0x0000e2000c1e1500 */
[----:B------:R-:W-:Y:S01]  /*1b180*/  PRMT R12, RZ, 0x7610, R12 ;  /* 0x00007610ff0c7816 */ /* 0x000fe2000000000c */
[----:B0-----:R-:W-:Y:S02]  /*1b190*/  @!P1 IMAD.MOV.U32 R5, RZ, RZ, R68 ;  /* 0x000000ffff059224 */ /* 0x001fe400078e0044 */
[----:B-1----:R-:W3:Y:S01]  /*1b1a0*/  LDL.LU R68, [R1+0x2c] ;  /* 0x00002c0001447983 */ /* 0x002ee20000300800 */
[----:B------:R-:W-:-:S03]  /*1b1b0*/  @!P1 IMAD.MOV.U32 R4, RZ, RZ, R111 ;  /* 0x000000ffff049224 */ /* 0x000fc600078e006f */
[----:B------:R-:W3:Y:S04]  /*1b1c0*/  LDL.LU R72, [R1+0x34] ;  /* 0x0000340001487983 */ /* 0x000ee80000300800 */
[----:B------:R0:W3:Y:S01]  /*1b1d0*/  @!P1 LDG.E.U16 R12, desc[UR20][R4.64] ;  /* 0x00000014040c9981 */ /* 0x0000e2000c1e1500 */
[-C--:B--2---:R-:W-:Y:S02]  /*1b1e0*/  IADD3 R71, P3, PT, R71, R70.reuse, RZ ;  /* 0x0000004647477210 */ /* 0x084fe40007f7e0ff */
[----:B----4-:R-:W-:-:S03]  /*1b1f0*/  IADD3 R32, P4, PT, R32, R70, RZ ;  /* 0x0000004620207210 */ /* 0x010fc60007f9e0ff */
[----:B------:R1:W-:Y:S04]  /*1b200*/  STL [R1+0x20], R71 ;  /* 0x0000204701007387 */ /* 0x0003e80000100800 */
[----:B------:R-:W2:Y:S04]  /*1b210*/  LDL.LU R2, [R1+0x38] ;  /* 0x0000380001027983 */ /* 0x000ea80000300800 */
[----:B------:R-:W4:Y:S01]  /*1b220*/  LDL.LU R33, [R1+0x40] ;  /* 0x0000400001217983 */ /* 0x000f220000300800 */
[----:B0-----:R-:W-:-:S03]  /*1b230*/  @!P1 IMAD.MOV.U32 R4, RZ, RZ, R71 ;  /* 0x000000ffff049224 */ /* 0x001fc600078e0047 */
[----:B------:R-:W4:Y:S04]  /*1b240*/  LDL.LU R0, [R1+0x48] ;  /* 0x0000480001007983 */ /* 0x000f280000300800 */
[----:B------:R0:W-:Y:S01]  /*1b250*/  STL [R1+0x28], R32 ;  /* 0x0000282001007387 */ /* 0x0001e20000100800 */
[----:B------:R-:W-:Y:S01]  /*1b260*/  IMAD.X R83, R83, 0x1, R69, P3 ;  /* 0x0000000153537824 */ /* 0x000fe200018e0645 */
[----:B------:R-:W-:-:S04]  /*1b270*/  IADD3 R3, P3, PT, R3, R70, RZ ;  /* 0x0000004603037210 */ /* 0x000fc80007f7e0ff */
[----:B------:R-:W-:Y:S04]  /*1b280*/  STL [R1+0x1c], R83 ;  /* 0x00001c5301007387 */ /* 0x000fe80000100800 */
[----:B------:R-:W-:Y:S04]  /*1b290*/  STL [R1+0x30], R3 ;  /* 0x0000300301007387 */ /* 0x000fe80000100800 */
[----:B-1----:R-:W4:Y:S01]  /*1b2a0*/  LDL.LU R71, [R1+0x3c] ;  /* 0x00003c0001477983 */ /* 0x002f220000300800 */
[----:B------:R-:W-:Y:S01]  /*1b2b0*/  PRMT R81, RZ, 0x7610, R81 ;  /* 0x00007610ff517816 */ /* 0x000fe20000000051 */
[----:B------:R-:W-:-:S02]  /*1b2c0*/  @!P1 IMAD.MOV.U32 R5, RZ, RZ, R83 ;  /* 0x000000ffff059224 */ /* 0x000fc400078e0053 */
[----:B---3--:R-:W-:Y:S01]  /*1b2d0*/  IMAD.X R82, R82, 0x1, R69, P4 ;  /* 0x0000000152527824 */ /* 0x008fe200020e0645 */
[----:B------:R-:W-:Y:S02]  /*1b2e0*/  PRMT R67, RZ, 0x7610, R67 ;  /* 0x00007610ff437816 */ /* 0x000fe40000000043 */
[----:B------:R1:W3:Y:S04]  /*1b2f0*/  @!P1 LDG.E.U16 R81, desc[UR20][R4.64] ;  /* 0x0000001404519981 */ /* 0x0002e8000c1e1500 */
[----:B------:R-:W-:Y:S01]  /*1b300*/  STL [R1+0x24], R82 ;  /* 0x0000245201007387 */ /* 0x000fe20000100800 */
[----:B-1----:R-:W-:Y:S02]  /*1b310*/  @!P1 IMAD.MOV.U32 R4, RZ, RZ, R32 ;  /* 0x000000ffff049224 */ /* 0x002fe400078e0020 */
[----:B------:R-:W-:Y:S01]  /*1b320*/  @!P1 IMAD.MOV.U32 R5, RZ, RZ, R82 ;  /* 0x000000ffff059224 */ /* 0x000fe200078e0052 */
[----:B0-----:R-:W3:Y:S01]  /*1b330*/  LDL.LU R32, [R1+0x44] ;  /* 0x0000440001207983 */ /* 0x001ee20000300800 */
[----:B------:R-:W-:-:S03]  /*1b340*/  PRMT R58, RZ, 0x7610, R58 ;  /* 0x00007610ff3a7816 */ /* 0x000fc6000000003a */
[----:B------:R0:W3:Y:S01]  /*1b350*/  @!P1 LDG.E.U16 R67, desc[UR20][R4.64] ;  /* 0x0000001404439981 */ /* 0x0000e2000c1e1500 */
[----:B------:R-:W-:-:S05]  /*1b360*/  IMAD.X R68, R68, 0x1, R69, P3 ;  /* 0x0000000144447824 */ /* 0x000fca00018e0645 */
[----:B------:R1:W-:Y:S01]  /*1b370*/  STL [R1+0x2c], R68 ;  /* 0x00002c4401007387 */ /* 0x0003e20000100800 */
[----:B0-----:R-:W-:Y:S02]  /*1b380*/  @!P1 IMAD.MOV.U32 R5, RZ, RZ, R68 ;  /* 0x000000ffff059224 */ /* 0x001fe400078e0044 */
[----:B------:R-:W-:-:S05]  /*1b390*/  @!P1 IMAD.MOV.U32 R4, RZ, RZ, R3 ;  /* 0x000000ffff049224 */ /* 0x000fca00078e0003 */
[----:B------:R0:W3:Y:S04]  /*1b3a0*/  @!P1 LDG.E.U16 R58, desc[UR20][R4.64] ;  /* 0x00000014043a9981 */ /* 0x0000e8000c1e1500 */
[----:B-1----:R-:W3:Y:S04]  /*1b3b0*/  LDL.LU R68, [R1+0x50] ;  /* 0x0000500001447983 */ /* 0x002ee80000300800 */
[----:B------:R-:W3:Y:S01]  /*1b3c0*/  LDL.LU R3, [R1+0x58] ;  /* 0x0000580001037983 */ /* 0x000ee20000300800 */
[-C--:B--2---:R-:W-:Y:S02]  /*1b3d0*/  IADD3 R2, P3, PT, R2, R70.reuse, RZ ;  /* 0x0000004602027210 */ /* 0x084fe40007f7e0ff */
[----:B----4-:R-:W-:-:S03]  /*1b3e0*/  IADD3 R33, P4, PT, R33, R70, RZ ;  /* 0x0000004621217210 */ /* 0x010fc60007f9e0ff */
[----:B------:R-:W-:Y:S01]  /*1b3f0*/  IMAD.X R72, R72, 0x1, R69, P3 ;  /* 0x0000000148487824 */ /* 0x000fe200018e0645 */
[----:B------:R1:W-:Y:S01]  /*1b400*/  STL [R1+0x38], R2 ;  /* 0x0000380201007387 */ /* 0x0003e20000100800 */
[----:B------:R-:W-:-:S03]  /*1b410*/  IADD3 R0, P3, PT, R0, R70, RZ ;  /* 0x0000004600007210 */ /* 0x000fc60007f7e0ff */
[----:B------:R-:W-:Y:S01]  /*1b420*/  STL [R1+0x40], R33 ;  /* 0x0000402101007387 */ /* 0x000fe20000100800 */
[----:B0-----:R-:W-:-:S03]  /*1b430*/  @!P1 IMAD.MOV.U32 R4, RZ, RZ, R2 ;  /* 0x000000ffff049224 */ /* 0x001fc600078e0002 */
[----:B------:R-:W-:Y:S04]  /*1b440*/  STL [R1+0x34], R72 ;  /* 0x0000344801007387 */ /* 0x000fe80000100800 */
[----:B------:R-:W-:Y:S04]  /*1b450*/  STL [R1+0x48], R0 ;  /* 0x0000480001007387 */ /* 0x000fe80000100800 */
[----:B------:R-:W2:Y:S01]  /*1b460*/  LDL.LU R83, [R1+0x4c] ;  /* 0x00004c0001537983 */ /* 0x000ea20000300800 */
[----:B------:R-:W-:-:S05]  /*1b470*/  IMAD.X R71, R71, 0x1, R69, P4 ;  /* 0x0000000147477824 */ /* 0x000fca00020e0645 */
[----:B------:R0:W-:Y:S04]  /*1b480*/  STL [R1+0x3c], R71 ;  /* 0x00003c4701007387 */ /* 0x0001e80000100800 */
[----:B-1----:R-:W4:Y:S01]  /*1b490*/  LDL.LU R2, [R1+0x60] ;  /* 0x0000600001027983 */ /* 0x002f220000300800 */
[----:B------:R-:W-:Y:S01]  /*1b4a0*/  PRMT R49, RZ, 0x7610, R49 ;  /* 0x00007610ff317816 */ /* 0x000fe20000000031 */
[----:B------:R-:W-:Y:S01]  /*1b4b0*/  @!P1 IMAD.MOV.U32 R5, RZ, RZ, R72 ;  /* 0x000000ffff059224 */ /* 0x000fe200078e0048 */
[----:B------:R-:W-:Y:S01]  /*1b4c0*/  PRMT R40, RZ, 0x7610, R40 ;  /* 0x00007610ff287816 */ /* 0x000fe20000000028 */
[----:B------:R-:W4:Y:S04]  /*1b4d0*/  LDL.LU R82, [R1+0x54] ;  /* 0x0000540001527983 */ /* 0x000f280000300800 */
[----:B------:R1:W4:Y:S01]  /*1b4e0*/  @!P1 LDG.E.U16 R49, desc[UR20][R4.64] ;  /* 0x0000001404319981 */ /* 0x000322000c1e1500 */
[----:B---3--:R-:W-:-:S02]  /*1b4f0*/  IMAD.X R32, R32, 0x1, R69, P3 ;  /* 0x0000000120207824 */ /* 0x008fc400018e0645 */
[----:B-1----:R-:W-:Y:S02]  /*1b500*/  @!P1 IMAD.MOV.U32 R4, RZ, RZ, R33 ;  /* 0x000000ffff049224 */ /* 0x002fe400078e0021 */
[----:B------:R-:W-:Y:S01]  /*1b510*/  @!P1 IMAD.MOV.U32 R5, RZ, RZ, R71 ;  /* 0x000000ffff059224 */ /* 0x000fe200078e0047 */
[----:B------:R1:W-:Y:S01]  /*1b520*/  STL [R1+0x44], R32 ;  /* 0x0000442001007387 */ /* 0x0003e20000100800 */
[----:B------:R-:W-:-:S03]  /*1b530*/  PRMT R31, RZ, 0x7610, R31 ;  /* 0x00007610ff1f7816 */ /* 0x000fc6000000001f */
[----:B0-----:R-:W3:Y:S04]  /*1b540*/  LDL.LU R71, [R1+0x5c] ;  /* 0x00005c0001477983 */ /* 0x001ee80000300800 */
[----:B------:R0:W3:Y:S04]  /*1b550*/  @!P1 LDG.E.U16 R40, desc[UR20][R4.64] ;  /* 0x0000001404289981 */ /* 0x0000e8000c1e1500 */
[----:B------:R-:W3:Y:S01]  /*1b560*/  LDL.LU R72, [R1+0x64] ;  /* 0x0000640001487983 */ /* 0x000ee20000300800 */
[-C--:B------:R-:W-:Y:S01]  /*1b570*/  IADD3 R68, P3, PT, R68, R70.reuse, RZ ;  /* 0x0000004644447210 */ /* 0x080fe20007f7e0ff */
[----:B0-----:R-:W-:Y:S01]  /*1b580*/  @!P1 IMAD.MOV.U32 R5, RZ, RZ, R32 ;  /* 0x000000ffff059224 */ /* 0x001fe200078e0020 */
[----:B------:R-:W-:-:S03]  /*1b590*/  IADD3 R3, P4, PT, R3, R70, RZ ;  /* 0x0000004603037210 */ /* 0x000fc60007f9e0ff */
[----:B------:R0:W-:Y:S01]  /*1b5a0*/  STL [R1+0x50], R68 ;  /* 0x0000504401007387 */ /* 0x0001e20000100800 */
[----:B------:R-:W-:-:S03]  /*1b5b0*/  @!P1 IMAD.MOV.U32 R4, RZ, RZ, R0 ;  /* 0x000000ffff049224 */ /* 0x000fc600078e0000 */
[----:B-1----:R-:W3:Y:S04]  /*1b5c0*/  LDL.LU R32, [R1+0x68] ;  /* 0x0000680001207983 */ /* 0x002ee80000300800 */
[----:B------:R-:W3:Y:S04]  /*1b5d0*/  LDL.LU R33, [R1+0x70] ;  /* 0x0000700001217983 */ /* 0x000ee80000300800 */
[----:B------:R-:W3:Y:S04]  /*1b5e0*/  LDL.LU R0, [R1+0x78] ;  /* 0x0000780001007983 */ /* 0x000ee80000300800 */
[----:B------:R1:W-:Y:S04]  /*1b5f0*/  STL [R1+0x58], R3 ;  /* 0x0000580301007387 */ /* 0x0003e80000100800 */
[----:B------:R0:W3:Y:S02]  /*1b600*/  @!P1 LDG.E.U16 R31, desc[UR20][R4.64] ;  /* 0x00000014041f9981 */ /* 0x0000e4000c1e1500 */
[----:B0-----:R-:W-:-:S02]  /*1b610*/  @!P1 IMAD.MOV.U32 R4, RZ, RZ, R68 ;  /* 0x000000ffff049224 */ /* 0x001fc400078e0044 */
[----:B--2---:R-:W-:-:S05]  /*1b620*/  IMAD.X R83, R83, 0x1, R69, P3 ;  /* 0x0000000153537824 */ /* 0x004fca00018e0645 */
[----:B------:R-:W-:Y:S01]  /*1b630*/  STL [R1+0x4c], R83 ;  /* 0x00004c5301007387 */ /* 0x000fe20000100800 */
[----:B----4-:R-:W-:-:S05]  /*1b640*/  IADD3 R2, P3, PT, R2, R70, RZ ;  /* 0x0000004602027210 */ /* 0x010fca0007f7e0ff */
[----:B------:R-:W-:Y:S04]  /*1b650*/  STL [R1+0x60], R2 ;  /* 0x0000600201007387 */ /* 0x000fe80000100800 */
[----:B------:R-:W2:Y:S01]  /*1b660*/  LDL.LU R68, [R1+0x6c] ;  /* 0x00006c0001447983 */ /* 0x000ea20000300800 */
[----:B------:R-:W-:Y:S01]  /*1b670*/  PRMT R21, RZ, 0x7610, R21 ;  /* 0x00007610ff157816 */ /* 0x000fe20000000015 */
[----:B------:R-:W-:Y:S02]  /*1b680*/  @!P1 IMAD.MOV.U32 R5, RZ, RZ, R83 ;  /* 0x000000ffff059224 */ /* 0x000fe400078e0053 */
[----:B------:R-:W-:Y:S01]  /*1b690*/  IMAD.X R82, R82, 0x1, R69, P4 ;  /* 0x0000000152527824 */ /* 0x000fe200020e0645 */
[----:B------:R-:W-:Y:S02]  /*1b6a0*/  PRMT R11, RZ, 0x7610, R11 ;  /* 0x00007610ff0b7816 */ /* 0x000fe4000000000b */
[----:B------:R0:W4:Y:S04]  /*1b6b0*/  @!P1 LDG.E.U16 R21, desc[UR20][R4.64] ;  /* 0x0000001404159981 */ /* 0x000128000c1e1500 */
[----:B------:R-:W-:Y:S01]  /*1b6c0*/  STL [R1+0x54], R82 ;  /* 0x0000545201007387 */ /* 0x000fe20000100800 */
[----:B---3--:R-:W-:-:S02]  /*1b6d0*/  IMAD.X R71, R71, 0x1, R69, P3 ;  /* 0x0000000147477824 */ /* 0x008fc400018e0645 */
[----:B0-----:R-:W-:Y:S02]  /*1b6e0*/  @!P1 IMAD.MOV.U32 R4, RZ, RZ, R3 ;  /* 0x000000ffff049224 */ /* 0x001fe400078e0003 */
[----:B------:R-:W-:Y:S01]  /*1b6f0*/  @!P1 IMAD.MOV.U32 R5, RZ, RZ, R82 ;  /* 0x000000ffff059224 */ /* 0x000fe200078e0052 */
[----:B-1----:R-:W3:Y:S01]  /*1b700*/  LDL.LU R3, [R1+0x74] ;  /* 0x0000740001037983 */ /* 0x002ee20000300800 */
[----:B------:R-:W-:-:S03]  /*1b710*/  PRMT R80, RZ, 0x7610, R80 ;  /* 0x00007610ff507816 */ /* 0x000fc60000000050 */
[----:B------:R0:W4:Y:S04]  /*1b720*/  @!P1 LDG.E.U16 R11, desc[UR20][R4.64] ;  /* 0x00000014040b9981 */ /* 0x000128000c1e1500 */
[----:B------:R1:W-:Y:S01]  /*1b730*/  STL [R1+0x5c], R71 ;  /* 0x00005c4701007387 */ /* 0x0003e20000100800 */
[-C--:B------:R-:W-:Y:S01]  /*1b740*/  IADD3 R32, P3, PT, R32, R70.reuse, RZ ;  /* 0x0000004620207210 */ /* 0x080fe20007f7e0ff */
[----:B0-----:R-:W-:Y:S01]  /*1b750*/  @!P1 IMAD.MOV.U32 R5, RZ, RZ, R71 ;  /* 0x000000ffff059224 */ /* 0x001fe200078e0047 */
[----:B------:R-:W-:-:S03]  /*1b760*/  IADD3 R33, P4, PT, R33, R70, RZ ;  /* 0x0000004621217210 */ /* 0x000fc60007f9e0ff */
[----:B------:R-:W-:Y:S01]  /*1b770*/  IMAD.X R72, R72, 0x1, R69, P3 ;  /* 0x0000000148487824 */ /* 0x000fe200018e0645 */
[----:B-1----:R-:W4:Y:S01]  /*1b780*/  LDL.LU R71, [R1+0x80] ;  /* 0x0000800001477983 */ /* 0x002f220000300800 */
[----:B------:R-:W-:Y:S01]  /*1b790*/  @!P1 IMAD.MOV.U32 R4, RZ, RZ, R2 ;  /* 0x000000ffff049224 */ /* 0x000fe200078e0002 */
[----:B------:R-:W-:Y:S02]  /*1b7a0*/  IADD3 R0, P3, PT, R0, R70, RZ ;  /* 0x0000004600007210 */ /* 0x000fe40007f7e0ff */
[----:B------:R-:W4:Y:S04]  /*1b7b0*/  LDL.LU R2, [R1+0x88] ;  /* 0x0000880001027983 */ /* 0x000f280000300800 */
[----:B------:R0:W-:Y:S04]  /*1b7c0*/  STL [R1+0x68], R32 ;  /* 0x0000682001007387 */ /* 0x0001e80000100800 */
[----:B------:R-:W-:Y:S04]  /*1b7d0*/  STL [R1+0x70], R33 ;  /* 0x0000702101007387 */ /* 0x000fe80000100800 */
[----:B------:R-:W-:Y:S04]  /*1b7e0*/  STL [R1+0x64], R72 ;  /* 0x0000644801007387 */ /* 0x000fe80000100800 */
[----:B------:R-:W-:Y:S04]  /*1b7f0*/  STL [R1+0x78], R0 ;  /* 0x0000780001007387 */ /* 0x000fe80000100800 */
[----:B------:R1:W4:Y:S04]  /*1b800*/  @!P1 LDG.E.U16 R80, desc[UR20][R4.64] ;  /* 0x0000001404509981 */ /* 0x000328000c1e1500 */
[----:B------:R-:W4:Y:S01]  /*1b810*/  LDL.LU R83, [R1+0x7c] ;  /* 0x00007c0001537983 */ /* 0x000f220000300800 */
[----:B-1----:R-:W-:-:S02]  /*1b820*/  @!P1 IMAD.MOV.U32 R4, RZ, RZ, R32 ;  /* 0x000000ffff049224 */ /* 0x002fc400078e0020 */
[----:B--2---:R-:W-:-:S05]  /*1b830*/  IMAD.X R68, R68, 0x1, R69, P4 ;  /* 0x0000000144447824 */ /* 0x004fca00020e0645 */
[----:B------:R1:W-:Y:S04]  /*1b840*/  STL [R1+0x6c], R68 ;  /* 0x00006c4401007387 */ /* 0x0003e80000100800 */
[----:B0-----:R-:W2:Y:S01]  /*1b850*/  LDL.LU R32, [R1+0x90] ;  /* 0x0000900001207983 */ /* 0x001ea20000300800 */
[----:B------:R-:W-:Y:S01]  /*1b860*/  PRMT R66, RZ, 0x7610, R66 ;  /* 0x00007610ff427816 */ /* 0x000fe20000000042 */
[----:B------:R-:W-:Y:S01]  /*1b870*/  @!P1 IMAD.MOV.U32 R5, RZ, RZ, R72 ;  /* 0x000000ffff059224 */ /* 0x000fe200078e0048 */
[----:B------:R-:W-:Y:S01]  /*1b880*/  PRMT R57, RZ, 0x7610, R57 ;  /* 0x00007610ff397816 */ /* 0x000fe20000000039 */
[----:B------:R-:W2:Y:S04]  /*1b890*/  LDL.LU R82, [R1+0x84] ;  /* 0x0000840001527983 */ /* 0x000ea80000300800 */
[----:B------:R0:W2:Y:S01]  /*1b8a0*/  @!P1 LDG.E.U16 R66, desc[UR20][R4.64] ;  /* 0x0000001404429981 */ /* 0x0000a2000c1e1500 */
[----:B---3--:R-:W-:-:S02]  /*1b8b0*/  IMAD.X R3, R3, 0x1, R69, P3 ;  /* 0x0000000103037824 */ /* 0x008fc400018e0645 */
[----:B0-----:R-:W-:Y:S02]  /*1b8c0*/  @!P1 IMAD.MOV.U32 R4, RZ, RZ, R33 ;  /* 0x000000ffff049224 */ /* 0x001fe400078e0021 */
[----:B------:R-:W-:Y:S01]  /*1b8d0*/  @!P1 IMAD.MOV.U32 R5, RZ, RZ, R68 ;  /* 0x000000ffff059224 */ /* 0x000fe200078e0044 */
[----:B------:R0:W-:Y:S01]  /*1b8e0*/  STL [R1+0x74], R3 ;  /* 0x0000740301007387 */ /* 0x0001e20000100800 */
[----:B------:R-:W-:-:S03]  /*1b8f0*/  PRMT R48, RZ, 0x7610, R48 ;  /* 0x00007610ff307816 */ /* 0x000fc60000000030 */
[----:B-1----:R-:W3:Y:S04]  /*1b900*/  LDL.LU R68, [R1+0x8c] ;  /* 0x00008c0001447983 */ /* 0x002ee80000300800 */
[----:B------:R1:W3:Y:S04]  /*1b910*/  @!P1 LDG.E.U16 R57, desc[UR20][R4.64] ;  /* 0x0000001404399981 */ /* 0x0002e8000c1e1500 */
[----:B------:R-:W3:Y:S01]  /*1b920*/  LDL.LU R72, [R1+0x94] ;  /* 0x0000940001487983 */ /* 0x000ee20000300800 */
[-C--:B----4-:R-:W-:Y:S02]  /*1b930*/  IADD3 R71, P3, PT, R71, R70.reuse, RZ ;  /* 0x0000004647477210 */ /* 0x090fe40007f7e0ff */
[----:B------:R-:W-:Y:S01]  /*1b940*/  IADD3 R2, P4, PT, R2, R70, RZ ;  /* 0x0000004602027210 */ /* 0x000fe20007f9e0ff */
[----:B-1----:R-:W-:-:S02]  /*1b950*/  @!P1 IMAD.MOV.U32 R5, RZ, RZ, R3 ;  /* 0x000000ffff059224 */ /* 0x002fc400078e0003 */
[----:B------:R1:W-:Y:S01]  /*1b960*/  STL [R1+0x80], R71 ;  /* 0x0000804701007387 */ /* 0x0003e20000100800 */
[----:B------:R-:W-:-:S03]  /*1b970*/  @!P1 IMAD.MOV.U32 R4, RZ, RZ, R0 ;  /* 0x000000ffff049224 */ /* 0x000fc600078e0000 */
[----:B0-----:R-:W4:Y:S04]  /*1b980*/  LDL.LU R3, [R1+0x98] ;  /* 0x0000980001037983 */ /* 0x001f280000300800 */
[----:B------:R-:W4:Y:S04]  /*1b990*/  LDL.LU R33, [R1+0xa0] ;  /* 0x0000a00001217983 */ /* 0x000f280000300800 */
[----:B------:R-:W4:Y:S04]  /*1b9a0*/  LDL.LU R0, [R1+0xa8] ;  /* 0x0000a80001007983 */ /* 0x000f280000300800 */
[----:B------:R0:W-:Y:S04]  /*1b9b0*/  STL [R1+0x88], R2 ;  /* 0x0000880201007387 */ /* 0x0001e80000100800 */
[----:B------:R0:W4:Y:S01]  /*1b9c0*/  @!P1 LDG.E.U16 R48, desc[UR20][R4.64] ;  /* 0x0000001404309981 */ /* 0x000122000c1e1500 */
[----:B------:R-:W-:-:S05]  /*1b9d0*/  IMAD.X R83, R83, 0x1, R69, P3 ;  /* 0x0000000153537824 */ /* 0x000fca00018e0645 */
[----:B------:R-:W-:Y:S01]  /*1b9e0*/  STL [R1+0x7c], R83 ;  /* 0x00007c5301007387 */ /* 0x000fe20000100800 */
[----:B0-----:R-:W-:Y:S01]  /*1b9f0*/  @!P1 IMAD.MOV.U32 R4, RZ, RZ, R71 ;  /* 0x000000ffff049224 */ /* 0x001fe200078e0047 */
[----:B--2---:R-:W-:-:S05]  /*1ba00*/  IADD3 R32, P3, PT, R32, R70, RZ ;  /* 0x0000004620207210 */ /* 0x004fca0007f7e0ff */
[----:B------:R-:W-:Y:S04]  /*1ba10*/  STL [R1+0x90], R32 ;  /* 0x0000902001007387 */ /* 0x000fe80000100800 */
[----:B-1----:R-:W2:Y:S01]  /*1ba20*/  LDL.LU R71, [R1+0x9c] ;  /* 0x00009c0001477983 */ /* 0x002ea20000300800 */
[----:B------:R-:W-:Y:S01]  /*1ba30*/  PRMT R39, RZ, 0x7610, R39 ;  /* 0x00007610ff277816 */ /* 0x000fe20000000027 */
[----:B------:R-:W-:Y:S02]  /*1ba40*/  @!P1 IMAD.MOV.U32 R5, RZ, RZ, R83 ;  /* 0x000000ffff059224 */ /* 0x000fe400078e0053 */
[--C-:B------:R-:W-:Y:S01]  /*1ba50*/  IMAD.X R82, R82, 0x1, R69.reuse, P4 ;  /* 0x0000000152527824 */ /* 0x100fe200020e0645 */
[----:B------:R-:W-:Y:S02]  /*1ba60*/  PRMT R30, RZ, 0x7610, R30 ;  /* 0x00007610ff1e7816 */ /* 0x000fe4000000001e */
[----:B------:R0:W2:Y:S04]  /*1ba70*/  @!P1 LDG.E.U16 R39, desc[UR20][R4.64] ;  /* 0x0000001404279981 */ /* 0x0000a8000c1e1500 */
[----:B------:R-:W-:Y:S01]  /*1ba80*/  STL [R1+0x84], R82 ;  /* 0x0000845201007387 */ /* 0x000fe20000100800 */
[----:B---3--:R-:W-:-:S02]  /*1ba90*/  IMAD.X R68, R68, 0x1, R69, P3 ;  /* 0x0000000144447824 */ /* 0x008fc400018e0645 */
[----:B0-----:R-:W-:Y:S02]  /*1baa0*/  @!P1 IMAD.MOV.U32 R4, RZ, RZ, R2 ;  /* 0x000000ffff049224 */ /* 0x001fe400078e0002 */
[----:B------:R-:W-:Y:S01]  /*1bab0*/  @!P1 IMAD.MOV.U32 R5, RZ, RZ, R82 ;  /* 0x000000ffff059224 */ /* 0x000fe200078e0052 */
[----:B------:R-:W3:Y:S01]  /*1bac0*/  LDL.LU R2, [R1+0xa4] ;  /* 0x0000a40001027983 */ /* 0x000ee20000300800 */
[----:B------:R-:W-:-:S03]  /*1bad0*/  PRMT R20, RZ, 0x7610, R20 ;  /* 0x00007610ff147816 */ /* 0x000fc60000000014 */
[----:B------:R0:W3:Y:S04]  /*1bae0*/  @!P1 LDG.E.U16 R30, desc[UR20][R4.64] ;  /* 0x00000014041e9981 */ /* 0x0000e8000c1e1500 */
[----:B------:R1:W-:Y:S01]  /*1baf0*/  STL [R1+0x8c], R68 ;  /* 0x00008c4401007387 */ /* 0x0003e20000100800 */
[-C--:B----4-:R-:W-:Y:S01]  /*1bb00*/  IADD3 R3, P3, PT, R3, R70.reuse, RZ ;  /* 0x0000004603037210 */ /* 0x090fe20007f7e0ff */
        /* <DEDUP_REMOVED lines=28> */
[----:B------:R1:W3:Y:S01]  /*1bcd0*/  @!P1 LDG.E.U16 R79, desc[UR20][R4.64] ;  /* 0x00000014044f9981 */ /* 0x0002e2000c1e1500 */
[----:B----4-:R-:W-:-:S03]  /*1bce0*/  IADD3 R68, P3, PT, R68, R70, RZ ;  /* 0x0000004644447210 */ /* 0x010fc60007f7e0ff */
[----:B------:R-:W4:Y:S01]  /*1bcf0*/  LDL.LU R72, [R1+0xc4] ;  /* 0x0000c40001487983 */ /* 0x000f220000300800 */
[----:B------:R-:W-:-:S03]  /*1bd00*/  IADD3 R32, P4, PT, R32, R70, RZ ;  /* 0x0000004620207210 */ /* 0x000fc60007f9e0ff */
[----:B------:R2:W-:Y:S01]  /*1bd10*/  STL [R1+0xb0], R68 ;  /* 0x0000b04401007387 */ /* 0x0005e20000100800 */
[----:B-1----:R-:W-:-:S03]  /*1bd20*/  @!P1 IMAD.MOV.U32 R5, RZ, RZ, R2 ;  /* 0x000000ffff059224 */ /* 0x002fc600078e0002 */
[----:B0-----:R-:W4:Y:S01]  /*1bd30*/  LDL.LU R2, [R1+0xc8] ;  /* 0x0000c80001027983 */ /* 0x001f220000300800 */
[----:B------:R-:W-:-:S03]  /*1bd40*/  @!P1 IMAD.MOV.U32 R4, RZ, RZ, R0 ;  /* 0x000000ffff049224 */ /* 0x000fc600078e0000 */
[----:B------:R-:W4:Y:S04]  /*1bd50*/  LDL.LU R33, [R1+0xd0] ;  /* 0x0000d00001217983 */ /* 0x000f280000300800 */
[----:B------:R-:W4:Y:S04]  /*1bd60*/  LDL.LU R0, [R1+0xd8] ;  /* 0x0000d80001007983 */ /* 0x000f280000300800 */
[----:B------:R0:W-:Y:S04]  /*1bd70*/  STL [R1+0xb8], R32 ;  /* 0x0000b82001007387 */ /* 0x0001e80000100800 */
[----:B------:R1:W4:Y:S01]  /*1bd80*/  @!P1 LDG.E.U16 R65, desc[UR20][R4.64] ;  /* 0x0000001404419981 */ /* 0x000322000c1e1500 */
[----:B------:R-:W-:-:S05]  /*1bd90*/  IMAD.X R83, R83, 0x1, R69, P3 ;  /* 0x0000000153537824 */ /* 0x000fca00018e0645 */
[----:B------:R-:W-:Y:S01]  /*1bda0*/  STL [R1+0xac], R83 ;  /* 0x0000ac5301007387 */ /* 0x000fe20000100800 */
[----:B-1----:R-:W-:Y:S01]  /*1bdb0*/  @!P1 IMAD.MOV.U32 R4, RZ, RZ, R68 ;  /* 0x000000ffff049224 */ /* 0x002fe200078e0044 */
[----:B--2---:R-:W-:-:S05]  /*1bdc0*/  IADD3 R3, P3, PT, R3, R70, RZ ;  /* 0x0000004603037210 */ /* 0x004fca0007f7e0ff */
[----:B------:R-:W-:Y:S04]  /*1bdd0*/  STL [R1+0xc0], R3 ;  /* 0x0000c00301007387 */ /* 0x000fe80000100800 */
[----:B------:R-:W2:Y:S01]  /*1bde0*/  LDL.LU R68, [R1+0xcc] ;  /* 0x0000cc0001447983 */ /* 0x000ea20000300800 */
[----:B------:R-:W-:Y:S01]  /*1bdf0*/  PRMT R56, RZ, 0x7610, R56 ;  /* 0x00007610ff387816 */ /* 0x000fe20000000038 */
[----:B------:R-:W-:Y:S02]  /*1be00*/  @!P1 IMAD.MOV.U32 R5, RZ, RZ, R83 ;  /* 0x000000ffff059224 */ /* 0x000fe400078e0053 */
[----:B------:R-:W-:Y:S01]  /*1be10*/  IMAD.X R82, R82, 0x1, R69, P4 ;  /* 0x0000000152527824 */ /* 0x000fe200020e0645 */
[----:B------:R-:W-:Y:S02]  /*1be20*/  PRMT R47, RZ, 0x7610, R47 ;  /* 0x00007610ff2f7816 */ /* 0x000fe4000000002f */
[----:B------:R1:W2:Y:S04]  /*1be30*/  @!P1 LDG.E.U16 R56, desc[UR20][R4.64] ;  /* 0x0000001404389981 */ /* 0x0002a8000c1e1500 */
[----:B------:R-:W-:Y:S01]  /*1be40*/  STL [R1+0xb4], R82 ;  /* 0x0000b45201007387 */ /* 0x000fe20000100800 */
[----:B---3--:R-:W-:-:S02]  /*1be50*/  IMAD.X R71, R71, 0x1, R69, P3 ;  /* 0x0000000147477824 */ /* 0x008fc400018e0645 */
[----:B-1----:R-:W-:Y:S02]  /*1be60*/  @!P1 IMAD.MOV.U32 R4, RZ, RZ, R32 ;  /* 0x000000ffff049224 */ /* 0x002fe400078e0020 */
[----:B------:R-:W-:Y:S01]  /*1be70*/  @!P1 IMAD.MOV.U32 R5, RZ, RZ, R82 ;  /* 0x000000ffff059224 */ /* 0x000fe200078e0052 */
[----:B0-----:R-:W3:Y:S01]  /*1be80*/  LDL.LU R32, [R1+0xd4] ;  /* 0x0000d40001207983 */ /* 0x001ee20000300800 */
[----:B------:R-:W-:-:S03]  /*1be90*/  PRMT R38, RZ, 0x7610, R38 ;  /* 0x00007610ff267816 */ /* 0x000fc60000000026 */
[----:B------:R0:W3:Y:S01]  /*1bea0*/  @!P1 LDG.E.U16 R47, desc[UR20][R4.64] ;  /* 0x00000014042f9981 */ /* 0x0000e2000c1e1500 */
[----:B----4-:R-:W-:-:S03]  /*1beb0*/  IADD3 R2, P3, PT, R2, R70, RZ ;  /* 0x0000004602027210 */ /* 0x010fc60007f7e0ff */
[----:B------:R1:W-:Y:S01]  /*1bec0*/  STL [R1+0xbc], R71 ;  /* 0x0000bc4701007387 */ /* 0x0003e20000100800 */
[-C--:B------:R-:W-:Y:S01]  /*1bed0*/  IADD3 R33, P4, PT, R33, R70.reuse, RZ ;  /* 0x0000004621217210 */ /* 0x080fe20007f9e0ff */
[----:B0-----:R-:W-:Y:S02]  /*1bee0*/  @!P1 IMAD.MOV.U32 R5, RZ, RZ, R71 ;  /* 0x000000ffff059224 */ /* 0x001fe400078e0047 */
[----:B------:R-:W-:Y:S01]  /*1bef0*/  IMAD.X R72, R72, 0x1, R69, P3 ;  /* 0x0000000148487824 */ /* 0x000fe200018e0645 */
[----:B------:R-:W-:Y:S01]  /*1bf00*/  IADD3 R0, P3, PT, R0, R70, RZ ;  /* 0x0000004600007210 */ /* 0x000fe20007f7e0ff */
[----:B------:R-:W-:Y:S01]  /*1bf10*/  @!P1 IMAD.MOV.U32 R4, RZ, RZ, R3 ;  /* 0x000000ffff049224 */ /* 0x000fe200078e0003 */
[----:B-1----:R-:W4:Y:S04]  /*1bf20*/  LDL.LU R71, [R1+0xe0] ;  /* 0x0000e00001477983 */ /* 0x002f280000300800 */
        /* <DEDUP_REMOVED lines=102> */
[--C-:B------:R-:W-:Y:S01]  /*1c590*/  IMAD.X R82, R82, 0x1, R69.reuse, P4 ;  /* 0x0000000152527824 */ /* 0x100fe200020e0645 */
        /* <DEDUP_REMOVED lines=59> */
[----:B------:R-:W-:Y:S01]  /*1c950*/  IMAD.X R82, R82, 0x1, R69, P4 ;  /* 0x0000000152527824 */ /* 0x000fe200020e0645 */
        /* <DEDUP_REMOVED lines=20> */
[----:B------:R1:W-:Y:S04]  /*1caa0*/  STL [R1+0x174], R72 ;  /* 0x0001744801007387 */ /* 0x0003e80000100800 */
[----:B------:R-:W-:Y:S04]  /*1cab0*/  STL [R1+0x188], R0 ;  /* 0x0001880001007387 */ /* 0x000fe80000100800 */
[----:B------:R0:W4:Y:S04]  /*1cac0*/  @!P1 LDG.E.U16 R17, desc[UR20][R4.64] ;  /* 0x0000001404119981 */ /* 0x000128000c1e1500 */
[----:B------:R-:W4:Y:S01]  /*1cad0*/  LDL.LU R83, [R1+0x18c] ;  /* 0x00018c0001537983 */ /* 0x000f220000300800 */
[----:B0-----:R-:W-:-:S02]  /*1cae0*/  @!P1 IMAD.MOV.U32 R4, RZ, RZ, R2 ;  /* 0x000000ffff049224 */ /* 0x001fc400078e0002 */
[----:B--2---:R-:W-:-:S05]  /*1caf0*/  IMAD.X R71, R71, 0x1, R69, P4 ;  /* 0x0000000147477824 */ /* 0x004fca00020e0645 */
[----:B------:R0:W-:Y:S04]  /*1cb00*/  STL [R1+0x17c], R71 ;  /* 0x00017c4701007387 */ /* 0x0001e80000100800 */
[----:B------:R-:W2:Y:S01]  /*1cb10*/  LDL.LU R2, [R1+0x1a0] ;  /* 0x0001a00001027983 */ /* 0x000ea20000300800 */
        /* <DEDUP_REMOVED lines=87> */
[----:B------:R0:W-:Y:S04]  /*1d090*/  STL [R1+0x1d0], R32 ;  /* 0x0001d02001007387 */ /* 0x0001e80000100800 */
        /* <DEDUP_REMOVED lines=10> */
[----:B------:R-:W3:Y:S01]  /*1d140*/  LDL.LU R2, [R1+0x1e4] ;  /* 0x0001e40001027983 */ /* 0x000ee20000300800 */
[----:B------:R-:W-:-:S03]  /*1d150*/  PRMT R52, RZ, 0x7610, R52 ;  /* 0x00007610ff347816 */ /* 0x000fc60000000034 */
[----:B------:R1:W3:Y:S04]  /*1d160*/  @!P1 LDG.E.U16 R61, desc[UR20][R4.64] ;  /* 0x00000014043d9981 */ /* 0x0002e8000c1e1500 */
[----:B------:R0:W-:Y:S01]  /*1d170*/  STL [R1+0x1cc], R68 ;  /* 0x0001cc4401007387 */ /* 0x0001e20000100800 */
[-C--:B----4-:R-:W-:Y:S01]  /*1d180*/  IADD3 R3, P3, PT, R3, R70.reuse, RZ ;  /* 0x0000004603037210 */ /* 0x090fe20007f7e0ff */
[----:B-1----:R-:W-:Y:S02]  /*1d190*/  @!P1 IMAD.MOV.U32 R4, RZ, RZ, R32 ;  /* 0x000000ffff049224 */ /* 0x002fe400078e0020 */
[----:B0-----:R-:W4:Y:S01]  /*1d1a0*/  LDL.LU R32, [R1+0x1f0] ;  /* 0x0001f00001207983 */ /* 0x001f220000300800 */
[----:B------:R-:W-:Y:S01]  /*1d1b0*/  IADD3 R71, P4, PT, R71, R70, RZ ;  /* 0x0000004647477210 */ /* 0x000fe20007f9e0ff */
[----:B------:R-:W-:-:S02]  /*1d1c0*/  @!P1 IMAD.MOV.U32 R5, RZ, RZ, R68 ;  /* 0x000000ffff059224 */ /* 0x000fc400078e0044 */
[----:B------:R-:W-:Y:S01]  /*1d1d0*/  IMAD.X R33, R33, 0x1, R69, P3 ;  /* 0x0000000121217824 */ /* 0x000fe200018e0645 */
[----:B------:R-:W-:Y:S01]  /*1d1e0*/  IADD3 R0, P3, PT, R0, R70, RZ ;  /* 0x0000004600007210 */ /* 0x000fe20007f7e0ff */
[----:B------:R-:W4:Y:S04]  /*1d1f0*/  LDL.LU R68, [R1+0x1f8] ;  /* 0x0001f80001447983 */ /* 0x000f280000300800 */
[----:B------:R-:W-:Y:S04]  /*1d200*/  STL [R1+0x1d8], R3 ;  /* 0x0001d80301007387 */ /* 0x000fe80000100800 */
[----:B------:R-:W-:Y:S04]  /*1d210*/  STL [R1+0x1e0], R71 ;  /* 0x0001e04701007387 */ /* 0x000fe80000100800 */
[----:B------:R0:W4:Y:S04]  /*1d220*/  @!P1 LDG.E.U16 R52, desc[UR20][R4.64] ;  /* 0x0000001404349981 */ /* 0x000128000c1e1500 */
[----:B------:R1:W-:Y:S04]  /*1d230*/  STL [R1+0x1d4], R33 ;  /* 0x0001d42101007387 */ /* 0x0003e80000100800 */
[----:B------:R2:W-:Y:S01]  /*1d240*/  STL [R1+0x1e8], R0 ;  /* 0x0001e80001007387 */ /* 0x0005e20000100800 */
[----:B0-----:R-:W-:-:S02]  /*1d250*/  @!P1 IMAD.MOV.U32 R5, RZ, RZ, R33 ;  /* 0x000000ffff059224 */ /* 0x001fc400078e0021 */
[----:B------:R-:W-:Y:S01]  /*1d260*/  @!P1 IMAD.MOV.U32 R4, RZ, RZ, R3 ;  /* 0x000000ffff049224 */ /* 0x000fe200078e0003 */
[----:B-1----:R-:W4:Y:S01]  /*1d270*/  LDL.LU R33, [R1+0x1ec] ;  /* 0x0001ec0001217983 */ /* 0x002f220000300800 */
[----:B--2---:R-:W-:-:S05]  /*1d280*/  IMAD.X R72, R72, 0x1, R69, P4 ;  /* 0x0000000148487824 */ /* 0x004fca00020e0645 */
[----:B------:R0:W-:Y:S04]  /*1d290*/  STL [R1+0x1dc], R72 ;  /* 0x0001dc4801007387 */ /* 0x0001e80000100800 */
[----:B------:R-:W2:Y:S04]  /*1d2a0*/  LDL.LU R3, [R1+0x200] ;  /* 0x0002000001037983 */ /* 0x000ea80000300800 */
[----:B------:R-:W2:Y:S01]  /*1d2b0*/  LDL.LU R111, [R1+0x1f4] ;  /* 0x0001f400016f7983 */ /* 0x000ea20000300800 */
[----:B------:R-:W-:Y:S02]  /*1d2c0*/  PRMT R43, RZ, 0x7610, R43 ;  /* 0x00007610ff2b7816 */ /* 0x000fe4000000002b */
[----:B------:R-:W-:-:S04]  /*1d2d0*/  PRMT R34, RZ, 0x7610, R34 ;  /* 0x00007610ff227816 */ /* 0x000fc80000000022 */
[----:B------:R1:W2:Y:S01]  /*1d2e0*/  @!P1 LDG.E.U16 R43, desc[UR20][R4.64] ;  /* 0x00000014042b9981 */ /* 0x0002a2000c1e1500 */
[----:B---3--:R-:W-:-:S05]  /*1d2f0*/  IMAD.X R2, R2, 0x1, R69, P3 ;  /* 0x0000000102027824 */ /* 0x008fca00018e0645 */
[----:B------:R3:W-:Y:S01]  /*1d300*/  STL [R1+0x1e4], R2 ;  /* 0x0001e40201007387 */ /* 0x0007e20000100800 */
[----:B-1----:R-:W-:Y:S02]  /*1d310*/  @!P1 IMAD.MOV.U32 R4, RZ, RZ, R71 ;  /* 0x000000ffff049224 */ /* 0x002fe400078e0047 */
[----:B------:R-:W-:Y:S01]  /*1d320*/  @!P1 IMAD.MOV.U32 R5, RZ, RZ, R72 ;  /* 0x000000ffff059224 */ /* 0x000fe200078e0048 */
[----:B------:R-:W2:Y:S04]  /*1d330*/  LDL.LU R71, [R1+0x1fc] ;  /* 0x0001fc0001477983 */ /* 0x000ea80000300800 */
[----:B------:R1:W2:Y:S01]  /*1d340*/  @!P1 LDG.E.U16 R34, desc[UR20][R4.64] ;  /* 0x0000001404229981 */ /* 0x0002a2000c1e1500 */
[----:B----4-:R-:W-:-:S03]  /*1d350*/  IADD3 R32, P3, PT, R32, R70, RZ ;  /* 0x0000004620207210 */ /* 0x010fc60007f7e0ff */
[----:B------:R-:W4:Y:S04]  /*1d360*/  LDL.LU R82, [R1+0x204] ;  /* 0x0002040001527983 */ /* 0x000f280000300800 */
[----:B------:R3:W-:Y:S01]  /*1d370*/  STL [R1+0x1f0], R32 ;  /* 0x0001f02001007387 */ /* 0x0007e20000100800 */
[----:B-1----:R-:W-:-:S03]  /*1d380*/  @!P1 IMAD.MOV.U32 R4, RZ, RZ, R0 ;  /* 0x000000ffff049224 */ /* 0x002fc600078e0000 */
[----:B------:R-:W4:Y:S01]  /*1d390*/  LDL.LU R0, [R1+0x208] ;  /* 0x0002080001007983 */ /* 0x000f220000300800 */
[----:B------:R-:W-:Y:S01]  /*1d3a0*/  IADD3 R68, P4, PT, R68, R70, RZ ;  /* 0x0000004644447210 */ /* 0x000fe20007f9e0ff */
[----:B------:R-:W-:Y:S02]  /*1d3b0*/  @!P1 IMAD.MOV.U32 R5, RZ, RZ, R2 ;  /* 0x000000ffff059224 */ /* 0x000fe400078e0002 */
[----:B0-----:R-:W4:Y:S04]  /*1d3c0*/  LDL.LU R72, [R1+0x210] ;  /* 0x0002100001487983 */ /* 0x001f280000300800 */
[----:B---3--:R-:W3:Y:S01]  /*1d3d0*/  LDL.LU R2, [R1+0x218] ;  /* 0x0002180001027983 */ /* 0x008ee20000300800 */
[----:B------:R-:W-:-:S03]  /*1d3e0*/  PRMT R15, RZ, 0x7610, R15 ;  /* 0x00007610ff0f7816 */ /* 0x000fc6000000000f */
[----:B------:R0:W-:Y:S01]  /*1d3f0*/  STL [R1+0x1f8], R68 ;  /* 0x0001f84401007387 */ /* 0x0001e20000100800 */
[----:B------:R-:W-:-:S05]  /*1d400*/  IMAD.X R33, R33, 0x1, R69, P3 ;  /* 0x0000000121217824 */ /* 0x000fca00018e0645 */
[----:B------:R1:W-:Y:S04]  /*1d410*/  STL [R1+0x1ec], R33 ;  /* 0x0001ec2101007387 */ /* 0x0003e80000100800 */
[----:B------:R0:W3:Y:S02]  /*1d420*/  @!P1 LDG.E.U16 R15, desc[UR20][R32.64] ;  /* 0x00000014200f9981 */ /* 0x0000e4000c1e1500 */
[----:B0-----:R-:W-:Y:S01]  /*1d430*/  @!P1 IMAD.MOV.U32 R32, RZ, RZ, R68 ;  /* 0x000000ffff209224 */ /* 0x001fe200078e0044 */
[----:B--2---:R-:W-:-:S05]  /*1d440*/  IADD3 R3, P3, PT, R3, R70, RZ ;  /* 0x0000004603037210 */ /* 0x004fca0007f7e0ff */
[----:B------:R-:W-:Y:S01]  /*1d450*/  STL [R1+0x200], R3 ;  /* 0x0002000301007387 */ /* 0x000fe20000100800 */
[----:B------:R-:W-:-:S03]  /*1d460*/  IMAD.X R111, R111, 0x1, R69, P4 ;  /* 0x000000016f6f7824 */ /* 0x000fc600020e0645 */
[----:B------:R-:W2:Y:S04]  /*1d470*/  LDL.LU R83, [R1+0x20c] ;  /* 0x00020c0001537983 */ /* 0x000ea80000300800 */
[----:B------:R-:W-:Y:S04]  /*1d480*/  STL [R1+0x1f4], R111 ;  /* 0x0001f46f01007387 */ /* 0x000fe80000100800 */
[----:B------:R-:W2:Y:S01]  /*1d490*/  LDL.LU R68, [R1+0x214] ;  /* 0x0002140001447983 */ /* 0x000ea20000300800 */
[----:B------:R-:W-:Y:S01]  /*1d4a0*/  PRMT R25, RZ, 0x7610, R25 ;  /* 0x00007610ff197816 */ /* 0x000fe20000000019 */
[----:B-1----:R-:W-:-:S05]  /*1d4b0*/  @!P1 IMAD.MOV.U32 R33, RZ, RZ, R111 ;  /* 0x000000ffff219224 */ /* 0x002fca00078e006f */
[----:B------:R0:W2:Y:S01]  /*1d4c0*/  @!P1 LDG.E.U16 R25, desc[UR20][R4.64] ;  /* 0x0000001404199981 */ /* 0x0000a2000c1e1500 */
[----:B------:R-:W-:Y:S01]  /*1d4d0*/  IMAD.X R71, R71, 0x1, R69, P3 ;  /* 0x0000000147477824 */ /* 0x000fe200018e0645 */
[----:B------:R-:W-:Y:S02]  /*1d4e0*/  PRMT R74, RZ, 0x7610, R74 ;  /* 0x00007610ff4a7816 */ /* 0x000fe4000000004a */
[----:B0-----:R-:W-:Y:S02]  /*1d4f0*/  PRMT R5, RZ, 0x7610, R5 ;  /* 0x00007610ff057816 */ /* 0x001fe40000000005 */
[----:B------:R0:W-:Y:S01]  /*1d500*/  STL [R1+0x1fc], R71 ;  /* 0x0001fc4701007387 */ /* 0x0001e20000100800 */
[----:B----4-:R-:W-:-:S03]  /*1d510*/  IADD3 R0, P3, PT, R0, R70, RZ ;  /* 0x0000004600007210 */ /* 0x010fc60007f7e0ff */
[----:B------:R1:W4:Y:S01]  /*1d520*/  @!P1 LDG.E.U16 R5, desc[UR20][R32.64] ;  /* 0x0000001420059981 */ /* 0x000322000c1e1500 */
[-C--:B------:R-:W-:Y:S01]  /*1d530*/  IADD3 R72, P4, PT, R72, R70.reuse, RZ ;  /* 0x0000004648487210 */ /* 0x080fe20007f9e0ff */
[----:B------:R-:W-:Y:S01]  /*1d540*/  IMAD.X R82, R82, 0x1, R69, P3 ;  /* 0x0000000152527824 */ /* 0x000fe200018e0645 */
[----:B---3--:R-:W-:Y:S01]  /*1d550*/  IADD3 R2, P3, PT, R2, R70, RZ ;  /* 0x0000004602027210 */ /* 0x008fe20007f7e0ff */
[----:B-1----:R-:W-:Y:S02]  /*1d560*/  @!P1 IMAD.MOV.U32 R32, RZ, RZ, R3 ;  /* 0x000000ffff209224 */ /* 0x002fe400078e0003 */
[----:B------:R-:W-:Y:S02]  /*1d570*/  @!P1 IMAD.MOV.U32 R33, RZ, RZ, R71 ;  /* 0x000000ffff219224 */ /* 0x000fe400078e0047 */
[----:B0-----:R-:W3:Y:S04]  /*1d580*/  LDL.LU R71, [R1+0x220] ;  /* 0x0002200001477983 */ /* 0x001ee80000300800 */
[----:B------:R-:W4:Y:S04]  /*1d590*/  LDL.LU R3, [R1+0x228] ;  /* 0x0002280001037983 */ /* 0x000f280000300800 */
[----:B------:R-:W-:Y:S04]  /*1d5a0*/  STL [R1+0x208], R0 ;  /* 0x0002080001007387 */ /* 0x000fe80000100800 */
[----:B------:R-:W-:Y:S04]  /*1d5b0*/  STL [R1+0x210], R72 ;  /* 0x0002104801007387 */ /* 0x000fe80000100800 */
[----:B------:R0:W4:Y:S04]  /*1d5c0*/  @!P1 LDG.E.U16 R74, desc[UR20][R32.64] ;  /* 0x00000014204a9981 */ /* 0x000128000c1e1500 */
[----:B------:R1:W-:Y:S04]  /*1d5d0*/  STL [R1+0x204], R82 ;  /* 0x0002045201007387 */ /* 0x0003e80000100800 */
[----:B------:R-:W-:Y:S01]  /*1d5e0*/  STL [R1+0x218], R2 ;  /* 0x0002180201007387 */ /* 0x000fe20000100800 */
[----:B0-----:R-:W-:-:S03]  /*1d5f0*/  @!P1 IMAD.MOV.U32 R33, RZ, RZ, R82 ;  /* 0x000000ffff219224 */ /* 0x001fc600078e0052 */
[----:B-1----:R-:W4:Y:S01]  /*1d600*/  LDL.LU R82, [R1+0x21c] ;  /* 0x00021c0001527983 */ /* 0x002f220000300800 */
[----:B------:R-:W-:Y:S02]  /*1d610*/  @!P1 IMAD.MOV.U32 R32, RZ, RZ, R0 ;  /* 0x000000ffff209224 */ /* 0x000fe400078e0000 */
[----:B--2---:R-:W-:-:S05]  /*1d620*/  IMAD.X R83, R83, 0x1, R69, P4 ;  /* 0x0000000153537824 */ /* 0x004fca00020e0645 */
[----:B------:R-:W-:Y:S04]  /*1d630*/  STL [R1+0x20c], R83 ;  /* 0x00020c5301007387 */ /* 0x000fe80000100800 */
[----:B------:R-:W2:Y:S01]  /*1d640*/  LDL.LU R0, [R1+0x230] ;  /* 0x0002300001007983 */ /* 0x000ea20000300800 */
[----:B------:R-:W-:-:S03]  /*1d650*/  IMAD.X R68, R68, 0x1, R69, P3 ;  /* 0x0000000144447824 */ /* 0x000fc600018e0645 */
[----:B------:R-:W2:Y:S04]  /*1d660*/  LDL.LU R140, [R1+0x224] ;  /* 0x00022400018c7983 */ /* 0x000ea80000300800 */
[----:B------:R0:W-:Y:S04]  /*1d670*/  STL [R1+0x214], R68 ;  /* 0x0002144401007387 */ /* 0x0001e80000100800 */
[----:B------:R-:W2:Y:S01]  /*1d680*/  LDL.LU R111, [R1+0x22c] ;  /* 0x00022c00016f7983 */ /* 0x000ea20000300800 */
[----:B------:R-:W-:Y:S02]  /*1d690*/  PRMT R60, RZ, 0x7610, R60 ;  /* 0x00007610ff3c7816 */ /* 0x000fe4000000003c */
[----:B------:R-:W-:Y:S01]  /*1d6a0*/  PRMT R51, RZ, 0x7610, R51 ;  /* 0x00007610ff337816 */ /* 0x000fe20000000033 */
[----:B------:R-:W2:Y:S04]  /*1d6b0*/  LDL.LU R139, [R1+0x234] ;  /* 0x00023400018b7983 */ /* 0x000ea80000300800 */
[----:B------:R1:W2:Y:S01]  /*1d6c0*/  @!P1 LDG.E.U16 R60, desc[UR20][R32.64] ;  /* 0x00000014203c9981 */ /* 0x0002a2000c1e1500 */
[----:B------:R-:W-:Y:S01]  /*1d6d0*/  PRMT R42, RZ, 0x7610, R42 ;  /* 0x00007610ff2a7816 */ /* 0x000fe2000000002a */
[----:B-1----:R-:W-:-:S02]  /*1d6e0*/  @!P1 IMAD.MOV.U32 R32, RZ, RZ, R72 ;  /* 0x000000ffff209224 */ /* 0x002fc400078e0048 */
[----:B------:R-:W-:Y:S01]  /*1d6f0*/  @!P1 IMAD.MOV.U32 R33, RZ, RZ, R83 ;  /* 0x000000ffff219224 */ /* 0x000fe200078e0053 */
[----:B---3--:R-:W-:-:S04]  /*1d700*/  IADD3 R71, P3, PT, R71, R70, RZ ;  /* 0x0000004647477210 */ /* 0x008fc80007f7e0ff */
[----:B------:R1:W3:Y:S01]  /*1d710*/  @!P1 LDG.E.U16 R51, desc[UR20][R32.64] ;  /* 0x0000001420339981 */ /* 0x0002e2000c1e1500 */
[----:B----4-:R-:W-:-:S03]  /*1d720*/  IADD3 R3, P4, PT, R3, R70, RZ ;  /* 0x0000004603037210 */ /* 0x010fc60007f9e0ff */
[----:B------:R-:W-:Y:S04]  /*1d730*/  STL [R1+0x220], R71 ;  /* 0x0002204701007387 */ /* 0x000fe80000100800 */
[----:B------:R-:W4:Y:S01]  /*1d740*/  LDL.LU R72, [R1+0x238] ;  /* 0x0002380001487983 */ /* 0x000f220000300800 */
[----:B-1----:R-:W-:Y:S02]  /*1d750*/  @!P1 IMAD.MOV.U32 R32, RZ, RZ, R2 ;  /* 0x000000ffff209224 */ /* 0x002fe400078e0002 */
[----:B------:R-:W-:Y:S02]  /*1d760*/  @!P1 IMAD.MOV.U32 R33, RZ, RZ, R68 ;  /* 0x000000ffff219224 */ /* 0x000fe400078e0044 */
[----:B0-----:R-:W3:Y:S04]  /*1d770*/  LDL.LU R68, [R1+0x240] ;  /* 0x0002400001447983 */ /* 0x001ee80000300800 */
[----:B------:R-:W3:Y:S04]  /*1d780*/  LDL.LU R2, [R1+0x248] ;  /* 0x0002480001027983 */ /* 0x000ee80000300800 */
[----:B------:R0:W3:Y:S01]  /*1d790*/  @!P1 LDG.E.U16 R42, desc[UR20][R32.64] ;  /* 0x00000014202a9981 */ /* 0x0000e2000c1e1500 */
[----:B------:R-:W-:-:S03]  /*1d7a0*/  IMAD.X R82, R82, 0x1, R69, P3 ;  /* 0x0000000152527824 */ /* 0x000fc600018e0645 */
[----:B------:R-:W-:Y:S01]  /*1d7b0*/  STL [R1+0x228], R3 ;  /* 0x0002280301007387 */ /* 0x000fe20000100800 */
[----:B0-----:R-:W-:Y:S01]  /*1d7c0*/  PRMT R33, RZ, 0x7610, R33 ;  /* 0x00007610ff217816 */ /* 0x001fe20000000021 */
[----:B------:R-:W-:Y:S02]  /*1d7d0*/  @!P1 IMAD.MOV.U32 R83, RZ, RZ, R82 ;  /* 0x000000ffff539224 */ /* 0x000fe400078e0052 */
[----:B------:R0:W-:Y:S01]  /*1d7e0*/  STL [R1+0x21c], R82 ;  /* 0x00021c5201007387 */ /* 0x0001e20000100800 */
[----:B------:R-:W-:Y:S01]  /*1d7f0*/  PRMT R24, RZ, 0x7610, R24 ;  /* 0x00007610ff187816 */ /* 0x000fe20000000018 */
[----:B0-----:R-:W-:-:S05]  /*1d800*/  @!P1 IMAD.MOV.U32 R82, RZ, RZ, R71 ;  /* 0x000000ffff529224 */ /* 0x001fca00078e0047 */
[----:B------:R0:W3:Y:S02]  /*1d810*/  @!P1 LDG.E.U16 R33, desc[UR20][R82.64] ;  /* 0x0000001452219981 */ /* 0x0000e4000c1e1500 */
[----:B0-----:R-:W-:Y:S01]  /*1d820*/  @!P1 IMAD.MOV.U32 R82, RZ, RZ, R3 ;  /* 0x000000ffff529224 */ /* 0x001fe200078e0003 */
[----:B--2---:R-:W-:Y:S01]  /*1d830*/  IADD3 R0, P3, PT, R0, R70, RZ ;  /* 0x0000004600007210 */ /* 0x004fe20007f7e0ff */
[----:B------:R-:W-:-:S04]  /*1d840*/  IMAD.X R140, R140, 0x1, R69, P4 ;  /* 0x000000018c8c7824 */ /* 0x000fc800020e0645 */
[----:B------:R-:W-:Y:S01]  /*1d850*/  STL [R1+0x230], R0 ;  /* 0x0002300001007387 */ /* 0x000fe20000100800 */
[----:B------:R-:W-:-:S03]  /*1d860*/  @!P1 IMAD.MOV.U32 R83, RZ, RZ, R140 ;  /* 0x000000ffff539224 */ /* 0x000fc600078e008c */
[----:B------:R-:W2:Y:S01]  /*1d870*/  LDL.LU R71, [R1+0x23c] ;  /* 0x00023c0001477983 */ /* 0x000ea20000300800 */
[----:B------:R-:W-:-:S03]  /*1d880*/  IMAD.X R111, R111, 0x1, R69, P3 ;  /* 0x000000016f6f7824 */ /* 0x000fc600018e0645 */
[----:B------:R-:W-:Y:S04]  /*1d890*/  STL [R1+0x224], R140 ;  /* 0x0002248c01007387 */ /* 0x000fe80000100800 */
[----:B------:R-:W2:Y:S04]  /*1d8a0*/  LDL.LU R3, [R1+0x244] ;  /* 0x0002440001037983 */ /* 0x000ea80000300800 */
[----:B------:R0:W2:Y:S04]  /*1d8b0*/  @!P1 LDG.E.U16 R24, desc[UR20][R82.64] ;  /* 0x0000001452189981 */ /* 0x0000a8000c1e1500 */
[----:B------:R1:W-:Y:S01]  /*1d8c0*/  STL [R1+0x22c], R111 ;  /* 0x00022c6f01007387 */ /* 0x0003e20000100800 */
[----:B0-----:R-:W-:-:S03]  /*1d8d0*/  @!P1 IMAD.MOV.U32 R83, RZ, RZ, R111 ;  /* 0x000000ffff539224 */ /* 0x001fc600078e006f */
[----:B-1----:R-:W2:Y:S01]  /*1d8e0*/  LDL.LU R111, [R1+0x250] ;  /* 0x00025000016f7983 */ /* 0x002ea20000300800 */
[----:B------:R-:W-:Y:S01]  /*1d8f0*/  PRMT R14, RZ, 0x7610, R14 ;  /* 0x00007610ff0e7816 */ /* 0x000fe2000000000e */
[----:B------:R-:W-:Y:S01]  /*1d900*/  @!P1 IMAD.MOV.U32 R82, RZ, RZ, R0 ;  /* 0x000000ffff529224 */ /* 0x000fe200078e0000 */
[----:B------:R-:W-:Y:S01]  /*1d910*/  PRMT R4, RZ, 0x7610, R4 ;  /* 0x00007610ff047816 */ /* 0x000fe20000000004 */
[----:B------:R-:W2:Y:S04]  /*1d920*/  LDL.LU R0, [R1+0x258] ;  /* 0x0002580001007983 */ /* 0x000ea80000300800 */
[----:B------:R0:W2:Y:S01]  /*1d930*/  @!P1 LDG.E.U16 R14, desc[UR20][R82.64] ;  /* 0x00000014520e9981 */ /* 0x0000a2000c1e1500 */
[----:B----4-:R-:W-:-:S05]  /*1d940*/  IADD3 R72, P3, PT, R72, R70, RZ ;  /* 0x0000004648487210 */ /* 0x010fca0007f7e0ff */
[----:B------:R-:W-:Y:S01]  /*1d950*/  IMAD.X R139, R139, 0x1, R69, P3 ;  /* 0x000000018b8b7824 */ /* 0x000fe200018e0645 */
[-C--:B---3--:R-:W-:Y:S01]  /*1d960*/  IADD3 R68, P4, PT, R68, R70.reuse, RZ ;  /* 0x0000004644447210 */ /* 0x088fe20007f9e0ff */
[----:B0-----:R-:W-:Y:S02]  /*1d970*/  @!P1 IMAD.MOV.U32 R82, RZ, RZ, R72 ;  /* 0x000000ffff529224 */ /* 0x001fe400078e0048 */
[----:B------:R-:W-:Y:S01]  /*1d980*/  @!P1 IMAD.MOV.U32 R83, RZ, RZ, R139 ;  /* 0x000000ffff539224 */ /* 0x000fe200078e008b */
[----:B------:R-:W-:Y:S01]  /*1d990*/  IADD3 R2, P3, PT, R2, R70, RZ ;  /* 0x0000004602027210 */ /* 0x000fe20007f7e0ff */
[----:B------:R0:W-:Y:S01]  /*1d9a0*/  STL [R1+0x238], R72 ;  /* 0x0002384801007387 */ /* 0x0001e20000100800 */
[----:B------:R-:W-:-:S03]  /*1d9b0*/  PRMT R73, RZ, 0x7610, R73 ;  /* 0x00007610ff497816 */ /* 0x000fc60000000049 */
[----:B------:R1:W3:Y:S04]  /*1d9c0*/  @!P1 LDG.E.U16 R4, desc[UR20][R82.64] ;  /* 0x0000001452049981 */ /* 0x0002e8000c1e1500 */
[----:B------:R4:W-:Y:S04]  /*1d9d0*/  STL [R1+0x240], R68 ;  /* 0x0002404401007387 */ /* 0x0009e80000100800 */
[----:B------:R-:W-:Y:S01]  /*1d9e0*/  STL [R1+0x234], R139 ;  /* 0x0002348b01007387 */ /* 0x000fe20000100800 */
[----:B-1----:R-:W-:-:S03]  /*1d9f0*/  @!P1 IMAD.MOV.U32 R82, RZ, RZ, R68 ;  /* 0x000000ffff529224 */ /* 0x002fc600078e0044 */
[----:B------:R-:W-:Y:S01]  /*1da00*/  STL [R1+0x248], R2 ;  /* 0x0002480201007387 */ /* 0x000fe20000100800 */
[----:B------:R-:W-:-:S03]  /*1da10*/  PRMT R59, RZ, 0x7610, R59 ;  /* 0x00007610ff3b7816 */ /* 0x000fc6000000003b */
[----:B0-----:R-:W3:Y:S01]  /*1da20*/  LDL.LU R72, [R1+0x260] ;  /* 0x0002600001487983 */ /* 0x001ee20000300800 */
[----:B--2---:R-:W-:-:S04]  /*1da30*/  IMAD.X R71, R71, 0x1, R69, P4 ;  /* 0x0000000147477824 */ /* 0x004fc800020e0645 */
[----:B------:R-:W-:Y:S01]  /*1da40*/  @!P1 IMAD.MOV.U32 R83, RZ, RZ, R71 ;  /* 0x000000ffff539224 */ /* 0x000fe200078e0047 */
[----:B------:R0:W-:Y:S01]  /*1da50*/  STL [R1+0x23c], R71 ;  /* 0x00023c4701007387 */ /* 0x0001e20000100800 */
[----:B------:R-:W-:-:S03]  /*1da60*/  IMAD.X R3, R3, 0x1, R69, P3 ;  /* 0x0000000103037824 */ /* 0x000fc600018e0645 */
[----:B----4-:R-:W2:Y:S04]  /*1da70*/  LDL.LU R68, [R1+0x254] ;  /* 0x0002540001447983 */ /* 0x010ea80000300800 */
[----:B------:R1:W4:Y:S04]  /*1da80*/  @!P1 LDG.E.U16 R73, desc[UR20][R82.64] ;  /* 0x0000001452499981 */ /* 0x000328000c1e1500 */
[----:B------:R0:W-:Y:S04]  /*1da90*/  STL [R1+0x244], R3 ;  /* 0x0002440301007387 */ /* 0x0001e80000100800 */
[----:B------:R-:W3:Y:S01]  /*1daa0*/  LDL.LU R140, [R1+0x25c] ;  /* 0x00025c00018c7983 */ /* 0x000ee20000300800 */
[----:B-1----:R-:W-:Y:S01]  /*1dab0*/  @!P1 IMAD.MOV.U32 R82, RZ, RZ, R2 ;  /* 0x000000ffff529224 */ /* 0x002fe200078e0002 */
[----:B------:R-:W-:Y:S01]  /*1dac0*/  IADD3 R111, P3, PT, R111, R70, RZ ;  /* 0x000000466f6f7210 */ /* 0x000fe20007f7e0ff */
[----:B------:R-:W-:Y:S01]  /*1dad0*/  @!P1 IMAD.MOV.U32 R83, RZ, RZ, R3 ;  /* 0x000000ffff539224 */ /* 0x000fe200078e0003 */
[----:B0-----:R-:W3:Y:S04]  /*1dae0*/  LDL.LU R71, [R1+0x268] ;  /* 0x0002680001477983 */ /* 0x001ee80000300800 */
[----:B------:R0:W-:Y:S04]  /*1daf0*/  STL [R1+0x250], R111 ;  /* 0x0002506f01007387 */ /* 0x0001e80000100800 */
[----:B------:R-:W3:Y:S04]  /*1db00*/  LDL.LU R3, [R1+0x26c] ;  /* 0x00026c0001037983 */ /* 0x000ee80000300800 */
[----:B------:R-:W3:Y:S04]  /*1db10*/  LDL.LU R2, [R1+0x270] ;  /* 0x0002700001027983 */ /* 0x000ee80000300800 */
[----:B------:R1:W3:Y:S04]  /*1db20*/  @!P1 LDG.E.U16 R59, desc[UR20][R82.64] ;  /* 0x00000014523b9981 */ /* 0x0002e8000c1e1500 */
[----:B------:R-:W3:Y:S01]  /*1db30*/  LDL.LU R139, [R1+0x278] ;  /* 0x00027800018b7983 */ /* 0x000ee20000300800 */
[----:B-1----:R-:W-:-:S03]  /*1db40*/  IMAD.MOV.U32 R83, RZ, RZ, R111 ;  /* 0x000000ffff537224 */ /* 0x002fc600078e006f */
[----:B0-----:R-:W3:Y:S04]  /*1db50*/  LDL.LU R111, [R1+0xa38] ;  /* 0x000a3800016f7983 */ /* 0x001ee80000300800 */
[----:B------:R-:W3:Y:S01]  /*1db60*/  LDL.LU R82, [R1+0x24c] ;  /* 0x00024c0001527983 */ /* 0x000ee20000300800 */
[----:B------:R-:W-:-:S05]  /*1db70*/  IADD3 R0, P4, PT, R0, R70, RZ ;  /* 0x0000004600007210 */ /* 0x000fca0007f9e0ff */
[----:B------:R-:W-:Y:S01]  /*1db80*/  STL [R1+0x258], R0 ;  /* 0x0002580001007387 */ /* 0x000fe20000100800 */
[----:B------:R-:W-:Y:S02]  /*1db90*/  PRMT R50, RZ, 0x7610, R50 ;  /* 0x00007610ff327816 */ /* 0x000fe40000000032 */
[----:B------:R-:W-:Y:S02]  /*1dba0*/  PRMT R41, RZ, 0x7610, R41 ;  /* 0x00007610ff297816 */ /* 0x000fe40000000029 */
[----:B------:R-:W-:Y:S01]  /*1dbb0*/  PRMT R32, RZ, 0x7610, R32 ;  /* 0x00007610ff207816 */ /* 0x000fe20000000020 */
[--C-:B--2---:R-:W-:Y:S02]  /*1dbc0*/  IMAD.X R68, R68, 0x1, R69.reuse, P4 ;  /* 0x0000000144447824 */ /* 0x104fe400020e0645 */
[----:B---3--:R-:W-:-:S05]  /*1dbd0*/  IMAD.X R82, R82, 0x1, R69, P3 ;  /* 0x0000000152527824 */ /* 0x008fca00018e0645 */
[----:B------:R-:W-:Y:S01]  /*1dbe0*/  @!P1 LOP3.LUT R83, R83, R82, RZ, 0x3c, !PT ;  /* 0x0000005253539212 */ /* 0x000fe200078e3cff */
[----:B------:R0:W-:Y:S01]  /*1dbf0*/  STL [R1+0x24c], R82 ;  /* 0x00024c5201007387 */ /* 0x0001e20000100800 */
[----:B------:R-:W-:Y:S02]  /*1dc00*/  IADD3 R72, P3, PT, R72, R70, RZ ;  /* 0x0000004648487210 */ /* 0x000fe40007f7e0ff */
[----:B0-----:R-:W-:-:S04]  /*1dc10*/  @!P1 LOP3.LUT R82, R83, R82, RZ, 0x3c, !PT ;  /* 0x0000005253529212 */ /* 0x001fc800078e3cff */
[----:B------:R-:W-:Y:S01]  /*1dc20*/  @!P1 LOP3.LUT R83, R83, R82, RZ, 0x3c, !PT ;  /* 0x0000005253539212 */ /* 0x000fe200078e3cff */
[----:B------:R-:W-:-:S04]  /*1dc30*/  IMAD.X R140, R140, 0x1, R69, P3 ;  /* 0x000000018c8c7824 */ /* 0x000fc800018e0645 */
[----:B------:R0:W2:Y:S02]  /*1dc40*/  @!P1 LDG.E.U16 R50, desc[UR20][R82.64] ;  /* 0x0000001452329981 */ /* 0x0000a4000c1e1500 */
[----:B0-----:R-:W-:Y:S02]  /*1dc50*/  @!P1 IMAD.MOV.U32 R82, RZ, RZ, R0 ;  /* 0x000000ffff529224 */ /* 0x001fe400078e0000 */
[----:B------:R-:W-:-:S05]  /*1dc60*/  @!P1 IMAD.MOV.U32 R83, RZ, RZ, R68 ;  /* 0x000000ffff539224 */ /* 0x000fca00078e0044 */
[----:B------:R0:W3:Y:S02]  /*1dc70*/  @!P1 LDG.E.U16 R41, desc[UR20][R82.64] ;  /* 0x0000001452299981 */ /* 0x0000e4000c1e1500 */
[----:B0-----:R-:W-:Y:S02]  /*1dc80*/  IMAD.MOV.U32 R82, RZ, RZ, R140 ;  /* 0x000000ffff527224 */ /* 0x001fe400078e008c */
[----:B------:R-:W-:-:S05]  /*1dc90*/  IMAD.MOV.U32 R83, RZ, RZ, R72 ;  /* 0x000000ffff537224 */ /* 0x000fca00078e0048 */
[-C--:B------:R-:W-:Y:S01]  /*1dca0*/  @!P1 LOP3.LUT R83, R83, R82.reuse, RZ, 0x3c, !PT ;  /* 0x0000005253539212 */ /* 0x080fe200078e3cff */
[----:B------:R-:W-:Y:S03]  /*1dcb0*/  STL [R1+0x260], R72 ;  /* 0x0002604801007387 */ /* 0x000fe60000100800 */
[----:B------:R-:W-:Y:S01]  /*1dcc0*/  @!P1 LOP3.LUT R82, R83, R82, RZ, 0x3c, !PT ;  /* 0x0000005253529212 */ /* 0x000fe200078e3cff */
[----:B------:R0:W-:Y:S01]  /*1dcd0*/  STL [R1+0x254], R68 ;  /* 0x0002544401007387 */ /* 0x0001e20000100800 */
[----:B------:R-:W-:Y:S02]  /*1dce0*/  IADD3 R71, P4, PT, R71, R70, RZ ;  /* 0x0000004647477210 */ /* 0x000fe40007f9e0ff */
[----:B------:R-:W-:-:S05]  /*1dcf0*/  @!P1 LOP3.LUT R83, R83, R82, RZ, 0x3c, !PT ;  /* 0x0000005253539212 */ /* 0x000fca00078e3cff */
[----:B------:R1:W2:Y:S04]  /*1dd00*/  @!P1 LDG.E.U16 R32, desc[UR20][R82.64] ;  /* 0x0000001452209981 */ /* 0x0002a8000c1e1500 */
[----:B0-----:R-:W2:Y:S04]  /*1dd10*/  LDL.LU R68, [R1+0xa34] ;  /* 0x000a340001447983 */ /* 0x001ea80000300800 */
[----:B------:R-:W2:Y:S04]  /*1dd20*/  LDL.LU R0, [R1+0x280] ;  /* 0x0002800001007983 */ /* 0x000ea80000300800 */
[----:B------:R0:W-:Y:S01]  /*1dd30*/  STL [R1+0x25c], R140 ;  /* 0x00025c8c01007387 */ /* 0x0001e20000100800 */
[----:B-1----:R-:W-:-:S03]  /*1dd40*/  IMAD.MOV.U32 R83, RZ, RZ, R71 ;  /* 0x000000ffff537224 */ /* 0x002fc600078e0047 */
[----:B0-----:R-:W5:Y:S04]  /*1dd50*/  LDL.LU R140, [R1+0xa30] ;  /* 0x000a3000018c7983 */ /* 0x001f680000300800 */
[----:B------:R-:W5:Y:S04]  /*1dd60*/  LDL.LU R72, [R1+0xa2c] ;  /* 0x000a2c0001487983 */ /* 0x000f680000300800 */
[----:B------:R0:W-:Y:S04]  /*1dd70*/  STL [R1+0x268], R71 ;  /* 0x0002684701007387 */ /* 0x0001e80000100800 */
[----:B0-----:R-:W5:Y:S04]  /*1dd80*/  LDL.LU R71, [R1+0xa28] ;  /* 0x000a280001477983 */ /* 0x001f680000300800 */
[----:B------:R-:W2:Y:S01]  /*1dd90*/  LDL.LU R82, [R1+0x264] ;  /* 0x0002640001527983 */ /* 0x000ea20000300800 */
[----:B------:R-:W-:-:S05]  /*1dda0*/  IADD3 R2, P3, PT, R2, R70, RZ ;  /* 0x0000004602027210 */ /* 0x000fca0007f7e0ff */
[----:B------:R-:W-:Y:S01]  /*1ddb0*/  STL [R1+0x270], R2 ;  /* 0x0002700201007387 */ /* 0x000fe20000100800 */
[----:B------:R-:W-:Y:S01]  /*1ddc0*/  PRMT R23, RZ, 0x7610, R23 ;  /* 0x00007610ff177816 */ /* 0x000fe20000000017 */
[----:B------:R-:W-:Y:S01]  /*1ddd0*/  IMAD.X R3, R3, 0x1, R69, P3 ;  /* 0x0000000103037824 */ /* 0x000fe200018e0645 */
[----:B------:R-:W-:Y:S02]  /*1dde0*/  PRMT R13, RZ, 0x7610, R13 ;  /* 0x00007610ff0d7816 */ /* 0x000fe4000000000d */
[----:B------:R-:W-:Y:S01]  /*1ddf0*/  IADD3 R139, P3, PT, R139, R70, RZ ;  /* 0x000000468b8b7210 */ /* 0x000fe20007f7e0ff */
[----:B--2---:R-:W-:-:S05]  /*1de00*/  IMAD.X R82, R82, 0x1, R69, P4 ;  /* 0x0000000152527824 */ /* 0x004fca00020e0645 */
[-C--:B------:R-:W-:Y:S01]  /*1de10*/  @!P1 LOP3.LUT R83, R83, R82.reuse, RZ, 0x3c, !PT ;  /* 0x0000005253539212 */ /* 0x080fe200078e3cff */
[----:B------:R0:W-:Y:S03]  /*1de20*/  STL [R1+0x264], R82 ;  /* 0x0002645201007387 */ /* 0x0001e60000100800 */
[----:B0-----:R-:W-:-:S04]  /*1de30*/  @!P1 LOP3.LUT R82, R83, R82, RZ, 0x3c, !PT ;  /* 0x0000005253529212 */ /* 0x001fc800078e3cff */
[----:B------:R-:W-:Y:S01]  /*1de40*/  @!P1 LOP3.LUT R83, R83, R82, RZ, 0x3c, !PT ;  /* 0x0000005253539212 */ /* 0x000fe200078e3cff */
[----:B------:R0:W-:Y:S04]  /*1de50*/  STL [R1+0x26c], R3 ;  /* 0x00026c0301007387 */ /* 0x0001e80000100800 */
[----:B------:R1:W2:Y:S02]  /*1de60*/  @!P1 LDG.E.U16 R23, desc[UR20][R82.64] ;  /* 0x0000001452179981 */ /* 0x0002a4000c1e1500 */
[----:B-1----:R-:W-:Y:S02]  /*1de70*/  @!P1 IMAD.MOV.U32 R82, RZ, RZ, R2 ;  /* 0x000000ffff529224 */ /* 0x002fe400078e0002 */
[----:B------:R-:W-:Y:S02]  /*1de80*/  @!P1 IMAD.MOV.U32 R83, RZ, RZ, R3 ;  /* 0x000000ffff539224 */ /* 0x000fe400078e0003 */
[----:B0-----:R-:W5:Y:S04]  /*1de90*/  LDL.LU R3, [R1+0xa24] ;  /* 0x000a240001037983 */ /* 0x001f680000300800 */
[----:B------:R-:W5:Y:S04]  /*1dea0*/  LDL.LU R2, [R1+0xa20] ;  /* 0x000a200001027983 */ /* 0x000f680000300800 */
[----:B------:R0:W-:Y:S04]  /*1deb0*/  STL [R1+0x278], R139 ;  /* 0x0002788b01007387 */ /* 0x0001e80000100800 */
[----:B------:R1:W2:Y:S04]  /*1dec0*/  @!P1 LDG.E.U16 R13, desc[UR20][R82.64] ;  /* 0x00000014520d9981 */ /* 0x0002a8000c1e1500 */
[----:B------:R-:W2:Y:S01]  /*1ded0*/  LDL.LU R83, [R1+0x274] ;  /* 0x0002740001537983 */ /* 0x000ea20000300800 */
[----:B------:R-:W-:Y:S01]  /*1dee0*/  PRMT R85, RZ, 0x7610, R85 ;  /* 0x00007610ff557816 */ /* 0x000fe20000000055 */
[----:B-1----:R-:W-:-:S02]  /*1def0*/  @!P1 IMAD.MOV.U32 R82, RZ, RZ, R139 ;  /* 0x000000ffff529224 */ /* 0x002fc400078e008b */
[----:B--2---:R-:W-:-:S05]  /*1df00*/  IMAD.X R83, R83, 0x1, R69, P3 ;  /* 0x0000000153537824 */ /* 0x004fca00018e0645 */
[----:B------:R1:W-:Y:S04]  /*1df10*/  STL [R1+0x274], R83 ;  /* 0x0002745301007387 */ /* 0x0003e80000100800 */
[----:B0-----:R-:W2:Y:S04]  /*1df20*/  LDL.LU R139, [R1+0x298] ;  /* 0x00029800018b7983 */ /* 0x001ea80000300800 */
[----:B------:R0:W2:Y:S04]  /*1df30*/  @!P1 LDG.E.U16 R85, desc[UR20][R82.64] ;  /* 0x0000001452559981 */ /* 0x0000a8000c1e1500 */
[----:B-1----:R-:W2:Y:S01]  /*1df40*/  LDL.LU R83, [R1+0x27c] ;  /* 0x00027c0001537983 */ /* 0x002ea20000300800 */
[----:B------:R-:W-:-:S02]  /*1df50*/  IADD3 R0, P3, PT, R0, R70, RZ ;  /* 0x0000004600007210 */ /* 0x000fc40007f7e0ff */
[----:B------:R-:W-:-:S03]  /*1df60*/  PRMT R87, RZ, 0x7610, R87 ;  /* 0x00007610ff577816 */ /* 0x000fc60000000057 */
[----:B0-----:R-:W-:Y:S01]  /*1df70*/  @!P1 IMAD.MOV.U32 R82, RZ, RZ, R0 ;  /* 0x000000ffff529224 */ /* 0x001fe200078e0000 */
[----:B------:R0:W-:Y:S01]  /*1df80*/  STL [R1+0x280], R0 ;  /* 0x0002800001007387 */ /* 0x0001e20000100800 */
[----:B--2---:R-:W-:-:S05]  /*1df90*/  IMAD.X R83, R83, 0x1, R69, P3 ;  /* 0x0000000153537824 */ /* 0x004fca00018e0645 */
[----:B------:R1:W-:Y:S04]  /*1dfa0*/  STL [R1+0x27c], R83 ;  /* 0x00027c5301007387 */ /* 0x0003e80000100800 */
[----:B0-----:R-:W5:Y:S04]  /*1dfb0*/  LDL.LU R0, [R1+0xa1c] ;  /* 0x000a1c0001007983 */ /* 0x001f680000300800 */
[----:B------:R0:W2:Y:S04]  /*1dfc0*/  @!P1 LDG.E.U16 R87, desc[UR20][R82.64] ;  /* 0x0000001452579981 */ /* 0x0000a8000c1e1500 */
[----:B------:R-:W2:Y:S04]  /*1dfd0*/  LDL.LU R82, [R1+0x284] ;  /* 0x0002840001527983 */ /* 0x000ea80000300800 */
[----:B-1----:R-:W0:Y:S01]  /*1dfe0*/  LDL.LU R83, [R1+0x288] ;  /* 0x0002880001537983 */ /* 0x002e220000300800 */
[----:B------:R-:W-:-:S02]  /*1dff0*/  PRMT R89, RZ, 0x7610, R89 ;  /* 0x00007610ff597816 */ /* 0x000fc40000000059 */
[----:B0-----:R-:W-:-:S05]  /*1e000*/  IADD3 R83, P3, PT, R83, R70, RZ ;  /* 0x0000004653537210 */ /* 0x001fca0007f7e0ff */
[----:B--2---:R-:W-:Y:S01]  /*1e010*/  IMAD.X R82, R82, 0x1, R69, P3 ;  /* 0x0000000152527824 */ /* 0x004fe200018e0645 */
[----:B------:R0:W-:Y:S04]  /*1e020*/  STL [R1+0x288], R83 ;  /* 0x0002885301007387 */ /* 0x0001e80000100800 */
[----:B------:R1:W-:Y:S01]  /*1e030*/  STL [R1+0x284], R82 ;  /* 0x0002845201007387 */ /* 0x0003e20000100800 */
[----:B0-----:R-:W-:-:S04]  /*1e040*/  @!P1 LOP3.LUT R83, R83, R82, RZ, 0x3c, !PT ;  /* 0x0000005253539212 */ /* 0x001fc800078e3cff */
[----:B-1----:R-:W-:-:S04]  /*1e050*/  @!P1 LOP3.LUT R82, R83, R82, RZ, 0x3c, !PT ;  /* 0x0000005253529212 */ /* 0x002fc800078e3cff */
[----:B------:R-:W-:-:S05]  /*1e060*/  @!P1 LOP3.LUT R83, R83, R82, RZ, 0x3c, !PT ;  /* 0x0000005253539212 */ /* 0x000fca00078e3cff */
[----:B------:R0:W2:Y:S04]  /*1e070*/  @!P1 LDG.E.U16 R89, desc[UR20][R82.64] ;  /* 0x0000001452599981 */ /* 0x0000a8000c1e1500 */
[----:B------:R-:W2:Y:S04]  /*1e080*/  LDL.LU R82, [R1+0x28c] ;  /* 0x00028c0001527983 */ /* 0x000ea80000300800 */
[----:B------:R-:W0:Y:S01]  /*1e090*/  LDL.LU R83, [R1+0x290] ;  /* 0x0002900001537983 */ /* 0x000e220000300800 */
[----:B------:R-:W-:Y:S02]  /*1e0a0*/  PRMT R91, RZ, 0x7610, R91 ;  /* 0x00007610ff5b7816 */ /* 0x000fe4000000005b */
        /* <DEDUP_REMOVED lines=8> */
[----:B------:R-:W2:Y:S01]  /*1e130*/  LDL.LU R83, [R1+0x294] ;  /* 0x0002940001537983 */ /* 0x000ea20000300800 */
[----:B------:R-:W-:Y:S02]  /*1e140*/  IADD3 R139, P3, PT, R139, R70, RZ ;  /* 0x000000468b8b7210 */ /* 0x000fe40007f7e0ff */
[----:B------:R-:W-:-:S03]  /*1e150*/  PRMT R93, RZ, 0x7610, R93 ;  /* 0x00007610ff5d7816 */ /* 0x000fc6000000005d */
[----:B0-----:R-:W-:Y:S01]  /*1e160*/  @!P1 IMAD.MOV.U32 R82, RZ, RZ, R139 ;  /* 0x000000ffff529224 */ /* 0x001fe200078e008b */
[----:B------:R0:W-:Y:S01]  /*1e170*/  STL [R1+0x298], R139 ;  /* 0x0002988b01007387 */ /* 0x0001e20000100800 */
[----:B--2---:R-:W-:-:S05]  /*1e180*/  IMAD.X R83, R83, 0x1, R69, P3 ;  /* 0x0000000153537824 */ /* 0x004fca00018e0645 */
[----:B------:R1:W-:Y:S04]  /*1e190*/  STL [R1+0x294], R83 ;  /* 0x0002945301007387 */ /* 0x0003e80000100800 */
[----:B0-----:R-:W2:Y:S04]  /*1e1a0*/  LDL.LU R139, [R1+0x2b8] ;  /* 0x0002b800018b7983 */ /* 0x001ea80000300800 */
        /* <DEDUP_REMOVED lines=374> */
[----:B------:R0:W-:Y:S02]  /*1f910*/  STL [R1+0x118], R139 ;  /* 0x0001188b01007387 */ /* 0x0001e40000100800 */
[----:B0-----:R-:W-:Y:S01]  /*1f920*/  LOP3.LUT R139, R68, 0x10, RZ, 0x3c, !PT ;  /* 0x00000010448b7812 */ /* 0x001fe200078e3cff */
[----:B--2---:R-:W-:-:S05]  /*1f930*/  IMAD.X R83, R83, 0x1, R69, P3 ;  /* 0x0000000153537824 */ /* 0x004fca00018e0645 */
[----:B------:R0:W2:Y:S01]  /*1f940*/  @!P1 LDG.E.U16 R138, desc[UR20][R82.64] ;  /* 0x00000014528a9981 */ /* 0x0000a2000c1e1500 */
[----:B------:R-:W-:Y:S06]  /*1f950*/  BAR.SYNC.DEFER_BLOCKING 0x0 ;  /* 0x0000000000007b1d */ /* 0x000fec0000010000 */
[----:B------:R0:W-:Y:S04]  /*1f960*/  STL [R1+0x114], R83 ;  /* 0x0001145301007387 */ /* 0x0001e80000100800 */
        /* <DEDUP_REMOVED lines=58> */
[----:B------:R-:W-:-:S03]  /*1fd10*/  LOP3.LUT R59, R68, 0x40, RZ, 0x3c, !PT ;  /* 0x00000040443b7812 */ /* 0x000fc600078e3cff */
[----:B------:R-:W-:Y:S04]  /*1fd20*/  STS.U16 [R139+UR9+0xa180], R43 ;  /* 0x00a1802b8b007988 */ /* 0x000fe80008000409 */
[----:B------:R-:W-:Y:S04]  /*1fd30*/  STS.U16 [R139+UR9+0xa580], R42 ;  /* 0x00a5802a8b007988 */ /* 0x000fe80008000409 */
[----:B---3--:R1:W-:Y:S04]  /*1fd40*/  STS.U16 [R139+UR9+0xa980], R41 ;  /* 0x00a980298b007988 */ /* 0x0083e80008000409 */
        /* <DEDUP_REMOVED lines=29> */
[----:B------:R3:W-:Y:S01]  /*1ff20*/  STS.U16 [R50+UR9+0x9e80], R26 ;  /* 0x009e801a32007988 */ /* 0x0007e20008000409 */
[----:B-1----:R-:W-:-:S03]  /*1ff30*/  LOP3.LUT R41, R68, 0x60, RZ, 0x3c, !PT ;  /* 0x0000006044297812 */ /* 0x002fc600078e3cff */
        /* <DEDUP_REMOVED lines=16> */
[----:B0-----:R-:W-:-:S03]  /*20040*/  LOP3.LUT R32, R68, 0x70, RZ, 0x3c, !PT ;  /* 0x0000007044207812 */ /* 0x001fc600078e3cff */
        /* <DEDUP_REMOVED lines=23> */
[----:B--2---:R3:W-:Y:S01]  /*201c0*/  STS.U16 [R32+UR9+0xbf80], R138 ;  /* 0x00bf808a20007988 */ /* 0x0047e20008000409 */
[----:B------:R0:W-:Y:S06]  /*201d0*/  MEMBAR.ALL.CTA ;  /* 0x0000000000007992 */ /* 0x0001ec0000008000 */
[----:B0-----:R-:W0:Y:S01]  /*201e0*/  FENCE.VIEW.ASYNC.S ;  /* 0x00000000000073c6 */ /* 0x001e220000000000 */
[----:B------:R-:W-:-:S04]  /*201f0*/  ULEA UR6, UR18, UR9, 0x3 ;  /* 0x0000000912067291 */ /* 0x000fc8000f8e18ff */
[----:B------:R-:W-:Y:S01]  /*20200*/  UIADD3 UR6, UPT, UPT, UR6, 0x10000, URZ ;  /* 0x0001000006067890 */ /* 0x000fe2000fffe0ff */
[----:B0-----:R-:W-:Y:S06]  /*20210*/  BAR.SYNC.DEFER_BLOCKING 0x0 ;  /* 0x0000000000007b1d */ /* 0x001fec0000010000 */
[----:B---3--:R-:W-:Y:S05]  /*20220*/  @P0 BRA `(.L_x_10) ;  /* 0x0000000000900947 */ /* 0x008fea0003800000 */
[----:B------:R-:W-:Y:S02]  /*20230*/  UIADD3 UR19, UPT, UPT, UR8, 0x88, URZ ;  /* 0x0000008808137890 */ /* 0x000fe4000fffe0ff */
[----:B------:R-:W-:Y:S02]  /*20240*/  UIADD3 UR36, UPT, UPT, UR8, 0x90, URZ ;  /* 0x0000009008247890 */ /* 0x000fe4000fffe0ff */
[----:B------:R-:W-:Y:S02]  /*20250*/  UIADD3 UR37, UPT, UPT, UR8, 0x98, URZ ;  /* 0x0000009808257890 */ /* 0x000fe4000fffe0ff */
[----:B------:R-:W-:Y:S02]  /*20260*/  UIADD3 UR42, UPT, UPT, UR8, 0xa0, URZ ;  /* 0x000000a0082a7890 */ /* 0x000fe4000fffe0ff */
[----:B------:R-:W-:Y:S02]  /*20270*/  UIADD3 UR43, UPT, UPT, UR8, 0xa8, URZ ;  /* 0x000000a8082b7890 */ /* 0x000fe4000fffe0ff */
[----:B------:R-:W-:Y:S01]  /*20280*/  UIADD3 UR48, UPT, UPT, UR8, 0xb0, URZ ;  /* 0x000000b008307890 */ /* 0x000fe2000fffe0ff */
[----:B------:R-:W-:Y:S01]  /*20290*/  UMOV UR16, 0x0 ;  /* 0x0000000000107882 */ /* 0x000fe20000000000 */
[----:B------:R-:W-:Y:S01]  /*202a0*/  UMOV UR17, 0x8200490 ;  /* 0x0820049000117882 */ /* 0x000fe20000000000 */
[----:B------:R-:W-:Y:S01]  /*202b0*/  UMOV UR13, 0x40004040 ;  /* 0x40004040000d7882 */ /* 0x000fe20000000000 */
[----:B------:R-:W-:-:S02]  /*202c0*/  UIADD3 UR49, UPT, UPT, UR8, 0xb8, URZ ;  /* 0x000000b808317890 */ /* 0x000fc4000fffe0ff */
[----:B------:R0:W-:Y:S01]  /*202d0*/  UTCHMMA tmem[UR11], gdesc[UR12], tmem[UR8], tmem[UR16], idesc[UR17], UPT ;  /* 0x00ff100c0b0079ea */ /* 0x0001e2000b800008 */
[----:B------:R-:W-:Y:S01]  /*202e0*/  UMOV UR34, 0x0 ;  /* 0x0000000000227882 */ /* 0x000fe20000000000 */
[----:B------:R-:W-:Y:S01]  /*202f0*/  UMOV UR35, 0x8200490 ;  /* 0x0820049000237882 */ /* 0x000fe20000000000 */
[----:B------:R-:W-:Y:S01]  /*20300*/  UMOV UR38, 0x0 ;  /* 0x0000000000267882 */ /* 0x000fe20000000000 */
[----:B------:R-:W-:Y:S01]  /*20310*/  UMOV UR39, 0x8200490 ;  /* 0x0820049000277882 */ /* 0x000fe20000000000 */
        /* <DEDUP_REMOVED lines=21> */
.L_x_10:
[----:B------:R-:W2:Y:S01]  /*20470*/  LDL R4, [R1+0x798] ;  /* 0x0007980001047983 */ /* 0x000ea20000100800 */
[----:B------:R-:W-:-:S04]  /*20480*/  UIADD3 UR18, UPT, UPT, UR18, 0x1, URZ ;  /* 0x0000000112127890 */ /* 0x000fc8000fffe0ff */
[----:B------:R-:W-:-:S04]  /*20490*/  UISETP.GT.AND UP1, UPT, UR18, 0x1, UPT ;  /* 0x000000011200788c */ /* 0x000fc8000bf24270 */
[----:B0-----:R-:W-:Y:S02]  /*204a0*/  USEL UR4, URZ, 0x1, !UP1 ;  /* 0x00000001ff047887 */ /* 0x001fe4000c800000 */
[----:B------:R-:W-:Y:S02]  /*204b0*/  USEL UR18, UR18, URZ, !UP1 ;  /* 0x000000ff12127287 */ /* 0x000fe4000c800000 */
[----:B------:R-:W-:-:S03]  /*204c0*/  ULOP3.LUT UR7, UR5, UR4, URZ, 0x3c, !UPT ;  /* 0x0000000405077292 */ /* 0x000fc6000f8e3cff */
[----:B------:R-:W-:-:S04]  /*204d0*/  UMOV UR4, UR5 ;  /* 0x0000000500047c82 */ /* 0x000fc80008000000 */
[----:B------:R-:W-:Y:S01]  /*204e0*/  UMOV UR5, UR7 ;  /* 0x0000000700057c82 */ /* 0x000fe20008000000 */
[----:B--2--5:R-:W-:-:S13]  /*204f0*/  ISETP.NE.U32.AND P1, PT, R140, R4, PT ;  /* 0x000000048c00720c */ /* 0x024fda0003f25070 */
[----:B------:R-:W-:Y:S05]  /*20500*/  @P1 BRA `(.L_x_11) ;  /* 0xffffff4400941947 */ /* 0x000fea000383ffff */
.L_x_8:
[----:B------:R-:W2:Y:S01]  /*20510*/  LDL.LU R8, [R1+0x84c] ;  /* 0x00084c0001087983 */ /* 0x000ea20000300800 */
[----:B------:R-:W0:Y:S01]  /*20520*/  LDC R9, c[0x0][0x3a0] ;  /* 0x0000e800ff097b82 */ /* 0x000e220000000800 */
[----:B------:R-:W2:Y:S02]  /*20530*/  LDCU.128 UR12, c[0x0][0x390] ;  /* 0x00007200ff0c77ac */ /* 0x000ea40008000c00 */
[----:B------:R-:W3:Y:S01]  /*20540*/  LDL.LU R5, [R1+0x868] ;  /* 0x0008680001057983 */ /* 0x000ee20000300800 */
[----:B------:R-:W1:Y:S03]  /*20550*/  LDCU UR5, c[0x0][0x3b8] ;  /* 0x00007700ff0577ac */ /* 0x000e660008000800 */
[----:B------:R-:W4:Y:S01]  /*20560*/  LDL.LU R7, [R1+0x864] ;  /* 0x0008640001077983 */ /* 0x000f220000300800 */
[----:B------:R-:W5:Y:S03]  /*20570*/  LDCU UR7, c[0x0][0x3b4] ;  /* 0x00007680ff0777ac */ /* 0x000f660008000800 */
[----:B------:R-:W4:Y:S01]  /*20580*/  LDL.LU R6, [R1+0x860] ;  /* 0x0008600001067983 */ /* 0x000f220000300800 */
[----:B-1----:R-:W-:-:S02]  /*20590*/  IMAD R4, R0, UR5, RZ ;  /* 0x0000000500047c24 */ /* 0x002fc4000f8e02ff */
[----:B0-----:R-:W-:-:S05]  /*205a0*/  VIADD R9, R9, 0x7f ;  /* 0x0000007f09097836 */ /* 0x001fca0000000000 */
[----:B------:R-:W-:Y:S02]  /*205b0*/  ISETP.GE.AND P6, PT, R9, 0x80, PT ;  /* 0x000000800900780c */ /* 0x000fe40003fc6270 */
[C---:B--2---:R-:W-:Y:S01]  /*205c0*/  ISETP.GE.AND P1, PT, R8.reuse, UR14, PT ;  /* 0x0000000e08007c0c */ /* 0x044fe2000bf26270 */
[----:B-----5:R-:W-:-:S03]  /*205d0*/  IMAD R3, R8, UR7, RZ ;  /* 0x0000000708037c24 */ /* 0x020fc6000f8e02ff */
[----:B---3--:R-:W-:Y:S01]  /*205e0*/  ISETP.LT.AND P5, PT, R5, UR15, !P1 ;  /* 0x0000000f05007c0c */ /* 0x008fe2000cfa1270 */
[----:B------:R-:W-:Y:S01]  /*205f0*/  VIADD R5, R4, UR5 ;  /* 0x0000000504057c36 */ /* 0x000fe20008000000 */
[----:B------:R-:W-:Y:S02]  /*20600*/  LEA R2, P4, R3, UR12, 0x1 ;  /* 0x0000000c03027c11 */ /* 0x000fe4000f8808ff */
[----:B----4-:R-:W-:Y:S02]  /*20610*/  ISETP.LT.AND P3, PT, R7, UR15, !P1 ;  /* 0x0000000f07007c0c */ /* 0x010fe4000cf61270 */
[----:B------:R-:W-:Y:S02]  /*20620*/  LEA.HI.X.SX32 R3, R3, UR13, 0x1, P4 ;  /* 0x0000000d03037c11 */ /* 0x000fe4000a0f0eff */
[----:B------:R-:W-:Y:S01]  /*20630*/  ISETP.LT.AND P0, PT, R6, UR15, !P1 ;  /* 0x0000000f06007c0c */ /* 0x000fe2000cf01270 */
[----:B------:R-:W-:-:S04]  /*20640*/  VIADD R6, R5, UR5 ;  /* 0x0000000505067c36 */ /* 0x000fc80008000000 */
[----:B------:R-:W-:Y:S01]  /*20650*/  VIADD R7, R6, UR5 ;  /* 0x0000000506077c36 */ /* 0x000fe20008000000 */
[----:B------:R-:W-:Y:S07]  /*20660*/  @!P6 BRA `(.L_x_12) ;  /* 0x000000000010e947 */ /* 0x000fee0003800000 */
[----:B------:R-:W-:-:S06]  /*20670*/  USHF.L.U32 UR4, UR4, 0x1f, URZ ;  /* 0x0000001f04047899 */ /* 0x000fcc00080006ff */
[----:B------:R-:W-:-:S04]  /*20680*/  IMAD.U32 R8, RZ, RZ, UR4 ;  /* 0x00000004ff087e24 */ /* 0x000fc8000f8e00ff */
[----:B------:R-:W0:Y:S02]  /*20690*/  SYNCS.PHASECHK.TRANS64.TRYWAIT P4, [UR6], R8 ;  /* 0x00000008ff0075a7 */ /* 0x000e240008081106 */
[----:B0-----:R-:W-:Y:S05]  /*206a0*/  @!P4 BRA `(.L_x_13) ;  /* 0x000000400068c947 */ /* 0x001fea0003800000 */
.L_x_12:
[----:B------:R-:W2:Y:S01]  /*206b0*/  LDL.LU R10, [R1+0x870] ;  /* 0x00087000010a7983 */ /* 0x000ea20000300800 */
[----:B------:R-:W-:Y:S01]  /*206c0*/  BAR.SYNC.DEFER_BLOCKING 0x0 ;  /* 0x0000000000007b1d */ /* 0x000fe20000010000 */
[-C--:B------:R-:W-:Y:S01]  /*206d0*/  LEA R156, P4, R4, R2.reuse, 0x1 ;  /* 0x00000002049c7211 */ /* 0x080fe200078808ff */
[----:B------:R-:W-:Y:S01]  /*206e0*/  VIADD R8, R7, UR5 ;  /* 0x0000000507087c36 */ /* 0x000fe20008000000 */
[----:B------:R-:W-:-:S03]  /*206f0*/  LEA R154, P6, R5, R2, 0x1 ;  /* 0x00000002059a7211 */ /* 0x000fc600078c08ff */
[----:B------:R-:W0:Y:S01]  /*20700*/  LDCU UR6, c[0x0][0x39c] ;  /* 0x00007380ff0677ac */ /* 0x000e220008000800 */
[----:B------:R-:W3:Y:S01]  /*20710*/  LDL.LU R9, [R1+0x86c] ;  /* 0x00086c0001097983 */ /* 0x000ee20000300800 */
[-C--:B------:R-:W-:Y:S01]  /*20720*/  LEA.HI.X.SX32 R157, R4, R3.reuse, 0x1, P4 ;  /* 0x00000003049d7211 */ /* 0x080fe200020f0eff */
[----:B------:R-:W-:Y:S01]  /*20730*/  VIADD R4, R8, UR5 ;  /* 0x0000000508047c36 */ /* 0x000fe20008000000 */
[----:B------:R-:W1:Y:S01]  /*20740*/  LDCU UR4, c[0x0][0x39c] ;  /* 0x00007380ff0477ac */ /* 0x000e620008000800 */
[----:B------:R-:W4:Y:S01]  /*20750*/  LDCU UR7, c[0x0][0x39c] ;  /* 0x00007380ff0777ac */ /* 0x000f220008000800 */
[----:B------:R-:W5:Y:S02]  /*20760*/  @!P2 SYNCS.CCTL.IV [UR9+0x10000] ;  /* 0x01000000ff00a9b1 */ /* 0x000f640008000009 */
[----:B-----5:R-:W-:Y:S01]  /*20770*/  BAR.SYNC.DEFER_BLOCKING 0x0 ;  /* 0x0000000000007b1d */ /* 0x020fe20000010000 */
[----:B------:R-:W-:Y:S01]  /*20780*/  LEA.HI.X.SX32 R155, R5, R3, 0x1, P6 ;  /* 0x00000003059b7211 */ /* 0x000fe200030f0eff */
[----:B------:R-:W-:Y:S01]  /*20790*/  VIADD R5, R4, UR5 ;  /* 0x0000000504057c36 */ /* 0x000fe20008000000 */
[----:B------:R-:W-:-:S02]  /*207a0*/  LEA R134, P4, R6, R2, 0x1 ;  /* 0x0000000206867211 */ /* 0x000fc400078808ff */
[-C--:B------:R-:W-:Y:S02]  /*207b0*/  LEA R136, P6, R7, R2.reuse, 0x1 ;  /* 0x0000000207887211 */ /* 0x080fe400078c08ff */
[-C--:B------:R-:W-:Y:S01]  /*207c0*/  LEA.HI.X.SX32 R135, R6, R3.reuse, 0x1, P4 ;  /* 0x0000000306877211 */ /* 0x080fe200020f0eff */
[----:B------:R-:W-:Y:S01]  /*207d0*/  VIADD R6, R5, UR5 ;  /* 0x0000000505067c36 */ /* 0x000fe20008000000 */
[-C--:B------:R-:W-:Y:S01]  /*207e0*/  LEA R152, P4, R8, R2.reuse, 0x1 ;  /* 0x0000000208987211 */ /* 0x080fe200078808ff */
[----:B------:R-:W5:Y:S01]  /*207f0*/  LDL.LU R161, [R1+0x874] ;  /* 0x0008740001a17983 */ /* 0x000f620000300800 */
[-C--:B------:R-:W-:Y:S01]  /*20800*/  LEA.HI.X.SX32 R137, R7, R3.reuse, 0x1, P6 ;  /* 0x0000000307897211 */ /* 0x080fe200030f0eff */
[----:B------:R-:W-:Y:S01]  /*20810*/  VIADD R7, R6, UR5 ;  /* 0x0000000506077c36 */ /* 0x000fe20008000000 */
[----:B------:R-:W-:Y:S01]  /*20820*/  LEA.HI.X.SX32 R153, R8, R3, 0x1, P4 ;  /* 0x0000000308997211 */ /* 0x000fe200020f0eff */
[----:B------:R-:W4:Y:S01]  /*20830*/  LDL.LU R159, [R1+0x878] ;  /* 0x00087800019f7983 */ /* 0x000f220000300800 */
[----:B------:R-:W-:Y:S01]  /*20840*/  LEA R148, P4, R5, R2, 0x1 ;  /* 0x0000000205947211 */ /* 0x000fe200078808ff */
[----:B------:R-:W-:-:S02]  /*20850*/  VIADD R8, R7, UR5 ;  /* 0x0000000507087c36 */ /* 0x000fc40008000000 */
[----:B------:R-:W4:Y:S01]  /*20860*/  LDL.LU R158, [R1+0x87c] ;  /* 0x00087c00019e7983 */ /* 0x000f220000300800 */
[-C--:B------:R-:W-:Y:S02]  /*20870*/  LEA.HI.X.SX32 R149, R5, R3.reuse, 0x1, P4 ;  /* 0x0000000305957211 */ /* 0x080fe400020f0eff */
[CC--:B------:R-:W-:Y:S01]  /*20880*/  LEA R144, P4, R7.reuse, R2.reuse, 0x1 ;  /* 0x0000000207907211 */ /* 0x0c0fe200078808ff */
[----:B------:R-:W4:Y:S01]  /*20890*/  LDL.LU R160, [R1+0x880] ;  /* 0x0008800001a07983 */ /* 0x000f220000300800 */
[----:B------:R-:W0:Y:S01]  /*208a0*/  @!P2 SYNCS.CCTL.IV [UR9+0x10008] ;  /* 0x01000800ff00a9b1 */ /* 0x000e220008000009 */
[CC--:B------:R-:W-:Y:S01]  /*208b0*/  LEA R150, P2, R4.reuse, R2.reuse, 0x1 ;  /* 0x0000000204967211 */ /* 0x0c0fe200078408ff */
[----:B------:R-:W0:Y:S01]  /*208c0*/  LDCU UR9, c[0x0][0x39c] ;  /* 0x00007380ff0977ac */ /* 0x000e220008000800 */
[-C--:B------:R-:W-:Y:S02]  /*208d0*/  LEA.HI.X.SX32 R145, R7, R3.reuse, 0x1, P4 ;  /* 0x0000000307917211 */ /* 0x080fe400020f0eff */
[----:B------:R-:W-:Y:S01]  /*208e0*/  LEA.HI.X.SX32 R151, R4, R3, 0x1, P2 ;  /* 0x0000000304977211 */ /* 0x000fe200010f0eff */
[----:B------:R-:W-:Y:S01]  /*208f0*/  VIADD R4, R8, UR5 ;  /* 0x0000000508047c36 */ /* 0x000fe20008000000 */
[----:B------:R-:W-:-:S03]  /*20900*/  LEA R146, P2, R6, R2, 0x1 ;  /* 0x0000000206927211 */ /* 0x000fc600078408ff */
[----:B------:R-:W-:Y:S01]  /*20910*/  VIADD R133, R4, UR5 ;  /* 0x0000000504857c36 */ /* 0x000fe20008000000 */
[-C--:B------:R-:W-:Y:S02]  /*20920*/  LEA.HI.X.SX32 R147, R6, R3.reuse, 0x1, P2 ;  /* 0x0000000306937211 */ /* 0x080fe400010f0eff */
[-C--:B------:R-:W-:Y:S02]  /*20930*/  LEA R140, P4, R4, R2.reuse, 0x1 ;  /* 0x00000002048c7211 */ /* 0x080fe400078808ff */
[-C--:B------:R-:W-:Y:S02]  /*20940*/  LEA R142, P2, R8, R2.reuse, 0x1 ;  /* 0x00000002088e7211 */ /* 0x080fe400078408ff */
[-C--:B------:R-:W-:Y:S02]  /*20950*/  LEA.HI.X.SX32 R141, R4, R3.reuse, 0x1, P4 ;  /* 0x00000003048d7211 */ /* 0x080fe400020f0eff */
[----:B------:R-:W-:Y:S02]  /*20960*/  LEA.HI.X.SX32 R143, R8, R3, 0x1, P2 ;  /* 0x00000003088f7211 */ /* 0x000fe400010f0eff */
[----:B------:R-:W-:-:S04]  /*20970*/  LEA R138, P2, R133, R2, 0x1 ;  /* 0x00000002858a7211 */ /* 0x000fc800078408ff */
[----:B------:R-:W-:Y:S02]  /*20980*/  LEA.HI.X.SX32 R139, R133, R3, 0x1, P2 ;  /* 0x00000003858b7211 */ /* 0x000fe400010f0eff */
[----:B------:R-:W-:Y:S02]  /*20990*/  ISETP.LT.AND P2, PT, R0, UR15, !P1 ;  /* 0x0000000f00007c0c */ /* 0x000fe4000cf41270 */
[----:B--2---:R-:W-:Y:S02]  /*209a0*/  ISETP.LT.AND P6, PT, R10, UR15, !P1 ;  /* 0x0000000f0a007c0c */ /* 0x004fe4000cfc1270 */
[----:B---3--:R-:W-:Y:S02]  /*209b0*/  ISETP.LT.AND P4, PT, R9, UR15, !P1 ;  /* 0x0000000f09007c0c */ /* 0x008fe4000cf81270 */
[----:B------:R-:W2:Y:S01]  /*209c0*/  LDTM.x128 R4, tmem[UR10] ;  /* 0x0000000a000479ee */ /* 0x000ea200083c0000 */
[----:B------:R-:W-:Y:S01]  /*209d0*/  NOP ;  /* 0x0000000000007918 */ /* 0x000fe20000000000 */
[----:B--2---:R-:W-:-:S05]  /*209e0*/  F2FP.BF16.F32.PACK_AB R0, R5, R4 ;  /* 0x000000040500723e */ /* 0x004fca00000010ff */
[----:B------:R2:W-:Y:S02]  /*209f0*/  @P2 STG.E.U16 desc[UR20][R156.64], R0 ;  /* 0x000000009c002986 */ /* 0x0005e4000c101514 */
[----:B--2---:R-:W-:-:S05]  /*20a00*/  PRMT R0, R0, 0x7632, R0 ;  /* 0x0000763200007816 */ /* 0x004fca0000000000 */
[----:B------:R2:W-:Y:S02]  /*20a10*/  @P5 STG.E.U16 desc[UR20][R154.64], R0 ;  /* 0x000000009a005986 */ /* 0x0005e4000c101514 */
[----:B--2---:R-:W-:-:S05]  /*20a20*/  F2FP.BF16.F32.PACK_AB R0, R7, R6 ;  /* 0x000000060700723e */ /* 0x004fca00000010ff */
[----:B------:R2:W-:Y:S02]  /*20a30*/  @P3 STG.E.U16 desc[UR20][R134.64], R0 ;  /* 0x0000000086003986 */ /* 0x0005e4000c101514 */
[----:B--2---:R-:W-:-:S05]  /*20a40*/  PRMT R0, R0, 0x7632, R0 ;  /* 0x0000763200007816 */ /* 0x004fca0000000000 */
[----:B------:R2:W-:Y:S04]  /*20a50*/  @P0 STG.E.U16 desc[UR20][R136.64], R0 ;  /* 0x0000000088000986 */ /* 0x0005e8000c101514 */
[----:B--2---:R-:W2:Y:S04]  /*20a60*/  LDL.LU R137, [R1+0x884] ;  /* 0x0008840001897983 */ /* 0x004ea80000300800 */
[----:B------:R-:W3:Y:S01]  /*20a70*/  LDL.LU R136, [R1+0x888] ;  /* 0x0008880001887983 */ /* 0x000ee20000300800 */
[----:B------:R-:W-:Y:S01]  /*20a80*/  VIADD R133, R133, UR5 ;  /* 0x0000000585857c36 */ /* 0x000fe20008000000 */
[----:B------:R-:W-:-:S02]  /*20a90*/  P2R R132, PR, RZ, 0x40 ;  /* 0x00000040ff847803 */ /* 0x000fc40000000000 */
[----:B----4-:R-:W-:Y:S01]  /*20aa0*/  ISETP.LT.AND P3, PT, R158, UR15, !P1 ;  /* 0x0000000f9e007c0c */ /* 0x010fe2000cf61270 */
[----:B------:R-:W4:Y:S01]  /*20ab0*/  LDL.LU R165, [R1+0x890] ;  /* 0x0008900001a57983 */ /* 0x000f220000300800 */
[----:B------:R-:W-:Y:S02]  /*20ac0*/  LEA R156, P6, R133, R2, 0x1 ;  /* 0x00000002859c7211 */ /* 0x000fe400078c08ff */
[----:B------:R-:W-:Y:S01]  /*20ad0*/  ISETP.LT.AND P5, PT, R159, UR15, !P1 ;  /* 0x0000000f9f007c0c */ /* 0x000fe2000cfa1270 */
[----:B------:R-:W4:Y:S01]  /*20ae0*/  LDL.LU R164, [R1+0x8a4] ;  /* 0x0008a40001a47983 */ /* 0x000f220000300800 */
[CC--:B------:R-:W-:Y:S01]  /*20af0*/  LEA.HI.X.SX32 R157, R133.reuse, R3.reuse, 0x1, P6 ;  /* 0x00000003859d7211 */ /* 0x0c0fe200030f0eff */
[----:B------:R-:W-:Y:S01]  /*20b00*/  VIADD R133, R133, UR5 ;  /* 0x0000000585857c36 */ /* 0x000fe20008000000 */
[----:B------:R-:W-:Y:S01]  /*20b10*/  F2FP.BF16.F32.PACK_AB R0, R9, R8 ;  /* 0x000000080900723e */ /* 0x000fe200000010ff */
[----:B------:R-:W4:Y:S03]  /*20b20*/  LDL.LU R163, [R1+0x8b0] ;  /* 0x0008b00001a37983 */ /* 0x000f260000300800 */
[C---:B------:R-:W-:Y:S01]  /*20b30*/  LEA R4, P6, R133.reuse, R2, 0x1 ;  /* 0x0000000285047211 */ /* 0x040fe200078c08ff */
[----:B------:R-:W4:Y:S03]  /*20b40*/  LDL.LU R162, [R1+0x8c4] ;  /* 0x0008c40001a27983 */ /* 0x000f260000300800 */
[C---:B------:R-:W-:Y:S01]  /*20b50*/  LEA.HI.X.SX32 R5, R133.reuse, R3, 0x1, P6 ;  /* 0x0000000385057211 */ /* 0x040fe200030f0eff */
[----:B------:R-:W-:-:S05]  /*20b60*/  VIADD R133, R133, UR5 ;  /* 0x0000000585857c36 */ /* 0x000fca0008000000 */
[----:B------:R-:W-:-:S04]  /*20b70*/  LEA R154, P6, R133, R2, 0x1 ;  /* 0x00000002859a7211 */ /* 0x000fc800078c08ff */
        /* <DEDUP_REMOVED lines=12> */
[----:B------:R-:W-:Y:S02]  /*20c40*/  LEA.HI.X.SX32 R9, R133, R3, 0x1, P6 ;  /* 0x0000000385097211 */ /* 0x000fe400030f0eff */
[----:B------:R-:W-:Y:S02]  /*20c50*/  ISETP.NE.AND P6, PT, R132, RZ, PT ;  /* 0x000000ff8400720c */ /* 0x000fe40003fc5270 */
[----:B-----5:R-:W-:Y:S02]  /*20c60*/  ISETP.LT.AND P2, PT, R161, UR15, !P1 ;  /* 0x0000000fa1007c0c */ /* 0x020fe4000cf41270 */
[----:B------:R-:W-:Y:S01]  /*20c70*/  F2FP.BF16.F32.PACK_AB R10, R11, R10 ;  /* 0x0000000a0b0a723e */ /* 0x000fe200000010ff */
[----:B------:R-:W5:Y:S01]  /*20c80*/  LDL.LU R161, [R1+0x8d0] ;  /* 0x0008d00001a17983 */ /* 0x000f620000300800 */
[----:B------:R-:W-:-:S03]  /*20c90*/  ISETP.LT.AND P0, PT, R160, UR15, !P1 ;  /* 0x0000000fa0007c0c */ /* 0x000fc6000cf01270 */
[----:B------:R-:W5:Y:S04]  /*20ca0*/  LDL.LU R160, [R1+0x8e4] ;  /* 0x0008e40001a07983 */ /* 0x000f680000300800 */
[----:B------:R0:W-:Y:S01]  /*20cb0*/  @P6 STG.E.U16 desc[UR20][R152.64], R0 ;  /* 0x0000000098006986 */ /* 0x0001e2000c101514 */
[----:B------:R-:W-:Y:S02]  /*20cc0*/  F2FP.BF16.F32.PACK_AB R12, R13, R12 ;  /* 0x0000000c0d0c723e */ /* 0x000fe400000010ff */
[----:B0-----:R-:W-:-:S05]  /*20cd0*/  PRMT R0, R0, 0x7632, R0 ;  /* 0x0000763200007816 */ /* 0x001fca0000000000 */
[----:B------:R0:W-:Y:S01]  /*20ce0*/  @P4 STG.E.U16 desc[UR20][R150.64], R0 ;  /* 0x0000000096004986 */ /* 0x0001e2000c101514 */
[----:B------:R-:W-:-:S03]  /*20cf0*/  F2FP.BF16.F32.PACK_AB R14, R15, R14 ;  /* 0x0000000e0f0e723e */ /* 0x000fc600000010ff */
[----:B------:R-:W-:Y:S01]  /*20d00*/  @P2 STG.E.U16 desc[UR20][R148.64], R10 ;  /* 0x0000000a94002986 */ /* 0x000fe2000c101514 */
[----:B0-----:R-:W-:-:S05]  /*20d10*/  PRMT R0, R10, 0x7632, R0 ;  /* 0x000076320a007816 */ /* 0x001fca0000000000 */
[----:B------:R0:W-:Y:S04]  /*20d20*/  @P5 STG.E.U16 desc[UR20][R146.64], R0 ;  /* 0x0000000092005986 */ /* 0x0001e8000c101514 */
[----:B------:R-:W-:Y:S01]  /*20d30*/  @P3 STG.E.U16 desc[UR20][R144.64], R12 ;  /* 0x0000000c90003986 */ /* 0x000fe2000c101514 */
[----:B0-----:R-:W-:-:S05]  /*20d40*/  PRMT R0, R12, 0x7632, R0 ;  /* 0x000076320c007816 */ /* 0x001fca0000000000 */
[----:B------:R0:W-:Y:S02]  /*20d50*/  @P0 STG.E.U16 desc[UR20][R142.64], R0 ;  /* 0x000000008e000986 */ /* 0x0001e4000c101514 */
[----:B0-----:R-:W-:Y:S02]  /*20d60*/  PRMT R0, R14, 0x7632, R0 ;  /* 0x000076320e007816 */ /* 0x001fe40000000000 */
[----:B--2---:R-:W-:Y:S02]  /*20d70*/  ISETP.LT.AND P6, PT, R137, UR15, !P1 ;  /* 0x0000000f89007c0c */ /* 0x004fe4000cfc1270 */
[----:B------:R-:W1:Y:S01]  /*20d80*/  LDL.LU R137, [R1+0x7b4] ;  /* 0x0007b40001897983 */ /* 0x000e620000300800 */
[----:B---3--:R-:W-:-:S03]  /*20d90*/  ISETP.LT.AND P4, PT, R136, UR15, !P1 ;  /* 0x0000000f88007c0c */ /* 0x008fc6000cf81270 */
[----:B------:R-:W2:Y:S04]  /*20da0*/  LDL.LU R136, [R1+0x8e0] ;  /* 0x0008e00001887983 */ /* 0x000ea80000300800 */
[----:B------:R-:W3:Y:S04]  /*20db0*/  LDL.LU R132, [R1+0x8dc] ;  /* 0x0008dc0001847983 */ /* 0x000ee80000300800 */
[----:B------:R-:W2:Y:S04]  /*20dc0*/  LDL.LU R11, [R1+0x8d8] ;  /* 0x0008d800010b7983 */ /* 0x000ea80000300800 */
[----:B------:R0:W-:Y:S04]  /*20dd0*/  @P6 STG.E.U16 desc[UR20][R140.64], R14 ;  /* 0x0000000e8c006986 */ /* 0x0001e8000c101514 */
[----:B0-----:R-:W3:Y:S04]  /*20de0*/  LDL.LU R14, [R1+0x8d4] ;  /* 0x0008d400010e7983 */ /* 0x001ee80000300800 */
[----:B------:R-:W3:Y:S01]  /*20df0*/  LDL.LU R13, [R1+0x8cc] ;  /* 0x0008cc00010d7983 */ /* 0x000ee20000300800 */
[----:B----4-:R-:W-:-:S02]  /*20e00*/  ISETP.LT.AND P2, PT, R165, UR15, !P1 ;  /* 0x0000000fa5007c0c */ /* 0x010fc4000cf41270 */
[----:B------:R-:W-:Y:S02]  /*20e10*/  ISETP.LT.AND P5, PT, R164, UR15, !P1 ;  /* 0x0000000fa4007c0c */ /* 0x000fe4000cfa1270 */
[----:B------:R-:W-:Y:S02]  /*20e20*/  F2FP.BF16.F32.PACK_AB R16, R17, R16 ;  /* 0x000000101110723e */ /* 0x000fe400000010ff */
[----:B------:R-:W-:Y:S01]  /*20e30*/  ISETP.LT.AND P3, PT, R163, UR15, !P1 ;  /* 0x0000000fa3007c0c */ /* 0x000fe2000cf61270 */
[----:B------:R0:W-:Y:S01]  /*20e40*/  @P4 STG.E.U16 desc[UR20][R138.64], R0 ;  /* 0x000000008a004986 */ /* 0x0001e2000c101514 */
[----:B------:R-:W-:Y:S02]  /*20e50*/  ISETP.LT.AND P0, PT, R162, UR15, !P1 ;  /* 0x0000000fa2007c0c */ /* 0x000fe4000cf01270 */
[----:B------:R-:W-:Y:S01]  /*20e60*/  F2FP.BF16.F32.PACK_AB R18, R19, R18 ;  /* 0x000000121312723e */ /* 0x000fe200000010ff */
[----:B------:R-:W4:Y:S04]  /*20e70*/  LDL.LU R12, [R1+0x8e8] ;  /* 0x0008e800010c7983 */ /* 0x000f280000300800 */
[----:B------:R-:W-:Y:S01]  /*20e80*/  @P2 STG.E.U16 desc[UR20][R156.64], R16 ;  /* 0x000000109c002986 */ /* 0x000fe2000c101514 */
[----:B0-----:R-:W-:-:S02]  /*20e90*/  PRMT R0, R16, 0x7632, R0 ;  /* 0x0000763210007816 */ /* 0x001fc40000000000 */
[----:B------:R-:W-:-:S03]  /*20ea0*/  F2FP.BF16.F32.PACK_AB R20, R21, R20 ;  /* 0x000000141514723e */ /* 0x000fc600000010ff */
[----:B------:R0:W-:Y:S04]  /*20eb0*/  @P5 STG.E.U16 desc[UR20][R4.64], R0 ;  /* 0x0000000004005986 */ /* 0x0001e8000c101514 */
[----:B------:R-:W-:Y:S01]  /*20ec0*/  @P3 STG.E.U16 desc[UR20][R154.64], R18 ;  /* 0x000000129a003986 */ /* 0x000fe2000c101514 */
[----:B0-----:R-:W-:Y:S02]  /*20ed0*/  PRMT R0, R18, 0x7632, R0 ;  /* 0x0000763212007816 */ /* 0x001fe40000000000 */
[----:B-----5:R-:W-:Y:S02]  /*20ee0*/  ISETP.LT.AND P6, PT, R161, UR15, !P1 ;  /* 0x0000000fa1007c0c */ /* 0x020fe4000cfc1270 */
[----:B------:R-:W-:Y:S01]  /*20ef0*/  ISETP.LT.AND P4, PT, R160, UR15, !P1 ;  /* 0x0000000fa0007c0c */ /* 0x000fe2000cf81270 */
[----:B------:R0:W-:Y:S10]  /*20f00*/  @P0 STG.E.U16 desc[UR20][R6.64], R0 ;  /* 0x0000000006000986 */ /* 0x0001f4000c101514 */
[----:B------:R-:W-:Y:S01]  /*20f10*/  @P6 STG.E.U16 desc[UR20][R134.64], R20 ;  /* 0x0000001486006986 */ /* 0x000fe2000c101514 */
[----:B0-----:R-:W-:-:S05]  /*20f20*/  PRMT R0, R20, 0x7632, R0 ;  /* 0x0000763214007816 */ /* 0x001fca0000000000 */
[----:B------:R0:W-:Y:S01]  /*20f30*/  @P4 STG.E.U16 desc[UR20][R158.64], R0 ;  /* 0x000000009e004986 */ /* 0x0001e2000c101514 */
[----:B--2---:R-:W-:Y:S01]  /*20f40*/  ISETP.LT.AND P0, PT, R11, UR6, !P1 ;  /* 0x000000060b007c0c */ /* 0x004fe2000cf01270 */
[----:B------:R-:W-:Y:S02]  /*20f50*/  VIADD R133, R133, UR5 ;  /* 0x0000000585857c36 */ /* 0x000fe40008000000 */
[----:B------:R-:W2:Y:S01]  /*20f60*/  LDL.LU R11, [R1+0x8c8] ;  /* 0x0008c800010b7983 */ /* 0x000ea20000300800 */
[----:B-1----:R-:W-:Y:S01]  /*20f70*/  ISETP.LT.AND P2, PT, R137, UR4, !P1 ;  /* 0x0000000489007c0c */ /* 0x002fe2000cf41270 */
[----:B------:R-:W1:Y:S01]  /*20f80*/  LDCU UR4, c[0x0][0x39c] ;  /* 0x00007380ff0477ac */ /* 0x000e620008000800 */
[----:B------:R-:W-:Y:S01]  /*20f90*/  F2FP.BF16.F32.PACK_AB R22, R23, R22 ;  /* 0x000000161716723e */ /* 0x000fe200000010ff */
[----:B------:R-:W2:Y:S01]  /*20fa0*/  LDCU UR6, c[0x0][0x39c] ;  /* 0x00007380ff0677ac */ /* 0x000ea20008000800 */
[----:B---3--:R-:W-:Y:S01]  /*20fb0*/  ISETP.LT.AND P4, PT, R13, UR9, !P1 ;  /* 0x000000090d007c0c */ /* 0x008fe2000cf81270 */
[----:B0-----:R-:W-:Y:S01]  /*20fc0*/  VIADD R0, R133, UR5 ;  /* 0x0000000585007c36 */ /* 0x001fe20008000000 */
[----:B------:R-:W3:Y:S01]  /*20fd0*/  LDL.LU R13, [R1+0x8ec] ;  /* 0x0008ec00010d7983 */ /* 0x000ee20000300800 */
[----:B-1----:R-:W-:Y:S01]  /*20fe0*/  ISETP.LT.AND P5, PT, R136, UR4, !P1 ;  /* 0x0000000488007c0c */ /* 0x002fe2000cfa1270 */
[----:B------:R-:W0:Y:S01]  /*20ff0*/  LDCU UR4, c[0x0][0x39c] ;  /* 0x00007380ff0477ac */ /* 0x000e220008000800 */
[----:B------:R-:W-:Y:S01]  /*21000*/  ISETP.LT.AND P6, PT, R14, UR7, !P1 ;  /* 0x000000070e007c0c */ /* 0x000fe2000cfc1270 */
[----:B------:R-:W5:Y:S01]  /*21010*/  LDL.LU R15, [R1+0x8f4] ;  /* 0x0008f400010f7983 */ /* 0x000f620000300800 */
[----:B------:R-:W3:Y:S01]  /*21020*/  LDCU UR7, c[0x0][0x39c] ;  /* 0x00007380ff0777ac */ /* 0x000ee20008000800 */
[----:B------:R-:W-:-:S02]  /*21030*/  F2FP.BF16.F32.PACK_AB R24, R25, R24 ;  /* 0x000000181918723e */ /* 0x000fc400000010ff */
[----:B------:R-:W-:Y:S01]  /*21040*/  F2FP.BF16.F32.PACK_AB R26, R27, R26 ;  /* 0x0000001a1b1a723e */ /* 0x000fe200000010ff */
[----:B------:R-:W1:Y:S01]  /*21050*/  LDCU UR9, c[0x0][0x39c] ;  /* 0x00007380ff0977ac */ /* 0x000e620008000800 */
[----:B0-----:R-:W-:Y:S01]  /*21060*/  ISETP.LT.AND P3, PT, R132, UR4, !P1 ;  /* 0x0000000484007c0c */ /* 0x001fe2000cf61270 */
[----:B------:R-:W4:Y:S03]  /*21070*/  LDCU UR4, c[0x0][0x39c] ;  /* 0x00007380ff0477ac */ /* 0x000f260008000800 */
[----:B------:R0:W-:Y:S01]  /*21080*/  @P5 STG.E.U16 desc[UR20][R8.64], R22 ;  /* 0x0000001608005986 */ /* 0x0001e2000c101514 */
[----:B------:R-:W-:-:S04]  /*21090*/  LEA R4, P5, R133, R2, 0x1 ;  /* 0x0000000285047211 */ /* 0x000fc800078a08ff */
[-C--:B------:R-:W-:Y:S02]  /*210a0*/  LEA.HI.X.SX32 R5, R133, R3.reuse, 0x1, P5 ;  /* 0x0000000385057211 */ /* 0x080fe400028f0eff */
[----:B------:R-:W-:Y:S02]  /*210b0*/  LEA R6, P5, R0, R2, 0x1 ;  /* 0x0000000200067211 */ /* 0x000fe400078a08ff */
[----:B0-----:R-:W-:Y:S01]  /*210c0*/  PRMT R9, R22, 0x7632, R9 ;  /* 0x0000763216097816 */ /* 0x001fe20000000009 */
[C---:B------:R-:W-:Y:S01]  /*210d0*/  VIADD R8, R0.reuse, UR5 ;  /* 0x0000000500087c36 */ /* 0x040fe20008000000 */
[----:B------:R-:W-:-:S03]  /*210e0*/  LEA.HI.X.SX32 R7, R0, R3, 0x1, P5 ;  /* 0x0000000300077211 */ /* 0x000fc600028f0eff */
[----:B------:R0:W-:Y:S01]  /*210f0*/  @P3 STG.E.U16 desc[UR20][R4.64], R9 ;  /* 0x0000000904003986 */ /* 0x0001e2000c101514 */
[----:B----4-:R-:W-:Y:S01]  /*21100*/  ISETP.LT.AND P3, PT, R12, UR4, !P1 ;  /* 0x000000040c007c0c */ /* 0x010fe2000cf61270 */
[C---:B------:R-:W-:Y:S01]  /*21110*/  VIADD R0, R8.reuse, UR5 ;  /* 0x0000000508007c36 */ /* 0x040fe20008000000 */
[----:B------:R-:W5:Y:S01]  /*21120*/  LDCU UR4, c[0x0][0x39c] ;  /* 0x00007380ff0477ac */ /* 0x000f620008000800 */
[----:B------:R-:W4:Y:S04]  /*21130*/  LDL.LU R12, [R1+0x900] ;  /* 0x00090000010c7983 */ /* 0x000f280000300800 */
[----:B------:R1:W-:Y:S01]  /*21140*/  @P0 STG.E.U16 desc[UR20][R6.64], R24 ;  /* 0x0000001806000986 */ /* 0x0003e2000c101514 */
[----:B0-----:R-:W-:-:S04]  /*21150*/  LEA R4, P5, R8, R2, 0x1 ;  /* 0x0000000208047211 */ /* 0x001fc800078a08ff */
[----:B------:R-:W-:Y:S02]  /*21160*/  LEA.HI.X.SX32 R5, R8, R3, 0x1, P5 ;  /* 0x0000000308057211 */ /* 0x000fe400028f0eff */
[----:B-1----:R-:W-:Y:S02]  /*21170*/  PRMT R7, R24, 0x7632, R7 ;  /* 0x0000763218077816 */ /* 0x002fe40000000007 */
[----:B------:R-:W-:-:S03]  /*21180*/  LEA R6, P5, R0, R2, 0x1 ;  /* 0x0000000200067211 */ /* 0x000fc600078a08ff */
[----:B------:R0:W-:Y:S02]  /*21190*/  @P6 STG.E.U16 desc[UR20][R4.64], R7 ;  /* 0x0000000704006986 */ /* 0x0001e4000c101514 */
[C---:B0-----:R-:W-:Y:S02]  /*211a0*/  LEA.HI.X.SX32 R7, R0.reuse, R3, 0x1, P5 ;  /* 0x0000000300077211 */ /* 0x041fe400028f0eff */
[----:B--2---:R-:W-:Y:S01]  /*211b0*/  ISETP.LT.AND P0, PT, R11, UR6, !P1 ;  /* 0x000000060b007c0c */ /* 0x004fe2000cf01270 */
[----:B------:R-:W-:Y:S01]  /*211c0*/  VIADD R8, R0, UR5 ;  /* 0x0000000500087c36 */ /* 0x000fe20008000000 */
[----:B------:R-:W2:Y:S01]  /*211d0*/  LDL.LU R11, [R1+0x8fc] ;  /* 0x0008fc00010b7983 */ /* 0x000ea20000300800 */
[----:B------:R-:W4:Y:S03]  /*211e0*/  LDCU UR6, c[0x0][0x39c] ;  /* 0x00007380ff0677ac */ /* 0x000f260008000800 */
[----:B------:R-:W2:Y:S01]  /*211f0*/  LDL.LU R14, [R1+0x90c] ;  /* 0x00090c00010e7983 */ /* 0x000ea20000300800 */
[----:B---3--:R-:W-:-:S03]  /*21200*/  ISETP.LT.AND P5, PT, R13, UR7, !P1 ;  /* 0x000000070d007c0c */ /* 0x008fc6000cfa1270 */
[----:B------:R-:W-:Y:S01]  /*21210*/  @P4 STG.E.U16 desc[UR20][R6.64], R26 ;  /* 0x0000001a06004986 */ /* 0x000fe2000c101514 */
[C---:B------:R-:W-:Y:S01]  /*21220*/  LEA R4, P6, R8.reuse, R2, 0x1 ;  /* 0x0000000208047211 */ /* 0x040fe200078c08ff */
[----:B------:R-:W0:Y:S02]  /*21230*/  LDCU UR7, c[0x0][0x39c] ;  /* 0x00007380ff0777ac */ /* 0x000e240008000800 */
[----:B------:R-:W3:Y:S01]  /*21240*/  LDL.LU R13, [R1+0x908] ;  /* 0x00090800010d7983 */ /* 0x000ee20000300800 */
[----:B------:R-:W-:Y:S02]  /*21250*/  LEA.HI.X.SX32 R5, R8, R3, 0x1, P6 ;  /* 0x0000000308057211 */ /* 0x000fe400030f0eff */
[----:B------:R-:W-:Y:S01]  /*21260*/  PRMT R0, R26, 0x7632, R0 ;  /* 0x000076321a007816 */ /* 0x000fe20000000000 */
[----:B------:R-:W-:Y:S01]  /*21270*/  VIADD R8, R8, UR5 ;  /* 0x0000000508087c36 */ /* 0x000fe20008000000 */
[----:B-----5:R-:W-:Y:S01]  /*21280*/  ISETP.LT.AND P4, PT, R15, UR4, !P1 ;  /* 0x000000040f007c0c */ /* 0x020fe2000cf81270 */
[----:B------:R-:W2:Y:S02]  /*21290*/  LDCU UR4, c[0x0][0x39c] ;  /* 0x00007380ff0477ac */ /* 0x000ea40008000800 */
[----:B------:R1:W-:Y:S01]  /*212a0*/  @P3 STG.E.U16 desc[UR20][R4.64], R0 ;  /* 0x0000000004003986 */ /* 0x0003e2000c101514 */
[----:B------:R-:W-:Y:S01]  /*212b0*/  F2FP.BF16.F32.PACK_AB R28, R29, R28 ;  /* 0x0000001c1d1c723e */ /* 0x000fe200000010ff */
[C---:B-1----:R-:W-:Y:S01]  /*212c0*/  VIADD R0, R8.reuse, UR5 ;  /* 0x0000000508007c36 */ /* 0x042fe20008000000 */
[----:B------:R-:W-:-:S04]  /*212d0*/  LEA R4, P3, R8, R2, 0x1 ;  /* 0x0000000208047211 */ /* 0x000fc800078608ff */
[----:B------:R-:W-:Y:S02]  /*212e0*/  LEA R6, P6, R0, R2, 0x1 ;  /* 0x0000000200067211 */ /* 0x000fe400078c08ff */
[-C--:B------:R-:W-:Y:S02]  /*212f0*/  LEA.HI.X.SX32 R5, R8, R3.reuse, 0x1, P3 ;  /* 0x0000000308057211 */ /* 0x080fe400018f0eff */
[----:B------:R-:W-:Y:S02]  /*21300*/  PRMT R8, R28, 0x7632, R8 ;  /* 0x000076321c087816 */ /* 0x000fe40000000008 */
[C---:B------:R-:W-:Y:S01]  /*21310*/  LEA.HI.X.SX32 R7, R0.reuse, R3, 0x1, P6 ;  /* 0x0000000300077211 */ /* 0x040fe200030f0eff */
[----:B------:R-:W-:Y:S01]  /*21320*/  VIADD R0, R0, UR5 ;  /* 0x0000000500007c36 */ /* 0x000fe20008000000 */
[----:B------:R1:W-:Y:S01]  /*21330*/  @P0 STG.E.U16 desc[UR20][R4.64], R28 ;  /* 0x0000001c04000986 */ /* 0x0003e2000c101514 */
[----:B----4-:R-:W-:-:S03]  /*21340*/  ISETP.LT.AND P3, PT, R12, UR6, !P1 ;  /* 0x000000060c007c0c */ /* 0x010fc6000cf61270 */
[----:B------:R4:W-:Y:S01]  /*21350*/  @P5 STG.E.U16 desc[UR20][R6.64], R8 ;  /* 0x0000000806005986 */ /* 0x0009e2000c101514 */
[----:B------:R-:W-:Y:S01]  /*21360*/  F2FP.BF16.F32.PACK_AB R30, R31, R30 ;  /* 0x0000001e1f1e723e */ /* 0x000fe200000010ff */
[----:B------:R-:W5:Y:S02]  /*21370*/  LDCU UR6, c[0x0][0x39c] ;  /* 0x00007380ff0677ac */ /* 0x000f640008000800 */
[----:B------:R-:W5:Y:S01]  /*21380*/  LDL.LU R12, [R1+0x910] ;  /* 0x00091000010c7983 */ /* 0x000f620000300800 */
[----:B-1----:R-:W-:-:S04]  /*21390*/  LEA R4, P5, R0, R2, 0x1 ;  /* 0x0000000200047211 */ /* 0x002fc800078a08ff */
[----:B------:R-:W-:Y:S02]  /*213a0*/  LEA.HI.X.SX32 R5, R0, R3, 0x1, P5 ;  /* 0x0000000300057211 */ /* 0x000fe400028f0eff */
[----:B--2---:R-:W-:Y:S01]  /*213b0*/  ISETP.LT.AND P0, PT, R11, UR4, !P1 ;  /* 0x000000040b007c0c */ /* 0x004fe2000cf01270 */
[----:B------:R-:W5:Y:S01]  /*213c0*/  LDCU UR4, c[0x0][0x39c] ;  /* 0x00007380ff0477ac */ /* 0x000f620008000800 */
[----:B------:R-:W2:Y:S01]  /*213d0*/  LDL.LU R11, [R1+0x918] ;  /* 0x00091800010b7983 */ /* 0x000ea20000300800 */
[----:B0-----:R-:W-:Y:S01]  /*213e0*/  ISETP.LT.AND P6, PT, R14, UR7, !P1 ;  /* 0x000000070e007c0c */ /* 0x001fe2000cfc1270 */
[----:B------:R-:W-:Y:S02]  /*213f0*/  VIADD R0, R0, UR5 ;  /* 0x0000000500007c36 */ /* 0x000fe40008000000 */
[----:B------:R-:W2:Y:S01]  /*21400*/  LDL.LU R14, [R1+0x924] ;  /* 0x00092400010e7983 */ /* 0x000ea20000300800 */
[----:B----4-:R-:W-:Y:S01]  /*21410*/  PRMT R8, R30, 0x7632, R8 ;  /* 0x000076321e087816 */ /* 0x010fe20000000008 */
[----:B------:R-:W0:Y:S01]  /*21420*/  LDCU UR7, c[0x0][0x39c] ;  /* 0x00007380ff0777ac */ /* 0x000e220008000800 */
[----:B---3--:R-:W-:Y:S01]  /*21430*/  ISETP.LT.AND P5, PT, R13, UR9, !P1 ;  /* 0x000000090d007c0c */ /* 0x008fe2000cfa1270 */
[----:B------:R1:W-:Y:S01]  /*21440*/  @P4 STG.E.U16 desc[UR20][R4.64], R30 ;  /* 0x0000001e04004986 */ /* 0x0003e2000c101514 */
[C---:B------:R-:W-:Y:S01]  /*21450*/  VIADD R7, R0.reuse, UR5 ;  /* 0x0000000500077c36 */ /* 0x040fe20008000000 */
[----:B------:R-:W3:Y:S02]  /*21460*/  LDCU UR9, c[0x0][0x39c] ;  /* 0x00007380ff0977ac */ /* 0x000ee40008000800 */
[----:B------:R-:W3:Y:S01]  /*21470*/  LDL.LU R13, [R1+0x920] ;  /* 0x00092000010d7983 */ /* 0x000ee20000300800 */
[----:B-1----:R-:W-:-:S04]  /*21480*/  LEA R4, P4, R0, R2, 0x1 ;  /* 0x0000000200047211 */ /* 0x002fc800078808ff */
[-C--:B------:R-:W-:Y:S01]  /*21490*/  LEA.HI.X.SX32 R5, R0, R3.reuse, 0x1, P4 ;  /* 0x0000000300057211 */ /* 0x080fe200020f0eff */
[C---:B------:R-:W-:Y:S01]  /*214a0*/  VIADD R0, R7.reuse, UR5 ;  /* 0x0000000507007c36 */ /* 0x040fe20008000000 */
[----:B------:R-:W-:Y:S02]  /*214b0*/  LEA R6, P4, R7, R2, 0x1 ;  /* 0x0000000207067211 */ /* 0x000fe400078808ff */
[----:B------:R-:W-:Y:S01]  /*214c0*/  F2FP.BF16.F32.PACK_AB R32, R33, R32 ;  /* 0x000000202120723e */ /* 0x000fe200000010ff */
[----:B------:R1:W-:Y:S01]  /*214d0*/  @P3 STG.E.U16 desc[UR20][R4.64], R8 ;  /* 0x0000000804003986 */ /* 0x0003e2000c101514 */
[----:B------:R-:W-:-:S05]  /*214e0*/  LEA.HI.X.SX32 R7, R7, R3, 0x1, P4 ;  /* 0x0000000307077211 */ /* 0x000fca00020f0eff */
[----:B------:R4:W-:Y:S01]  /*214f0*/  @P0 STG.E.U16 desc[UR20][R6.64], R32 ;  /* 0x0000002006000986 */ /* 0x0009e2000c101514 */
[C---:B-1----:R-:W-:Y:S01]  /*21500*/  LEA R4, P4, R0.reuse, R2, 0x1 ;  /* 0x0000000200047211 */ /* 0x042fe200078808ff */
[----:B------:R-:W-:-:S03]  /*21510*/  VIADD R8, R0, UR5 ;  /* 0x0000000500087c36 */ /* 0x000fc60008000000 */
[----:B------:R-:W-:Y:S02]  /*21520*/  LEA.HI.X.SX32 R5, R0, R3, 0x1, P4 ;  /* 0x0000000300057211 */ /* 0x000fe400020f0eff */
[----:B-----5:R-:W-:Y:S01]  /*21530*/  ISETP.LT.AND P3, PT, R12, UR4, !P1 ;  /* 0x000000040c007c0c */ /* 0x020fe2000cf61270 */
[----:B------:R-:W1:Y:S01]  /*21540*/  LDCU UR4, c[0x0][0x39c] ;  /* 0x00007380ff0477ac */ /* 0x000e620008000800 */
[----:B------:R-:W1:Y:S01]  /*21550*/  LDL.LU R12, [R1+0x928] ;  /* 0x00092800010c7983 */ /* 0x000e620000300800 */
[----:B----4-:R-:W-:-:S04]  /*21560*/  LEA R6, P4, R8, R2, 0x1 ;  /* 0x0000000208067211 */ /* 0x010fc800078808ff */
[-C--:B------:R-:W-:Y:S02]  /*21570*/  LEA.HI.X.SX32 R7, R8, R3.reuse, 0x1, P4 ;  /* 0x0000000308077211 */ /* 0x080fe400020f0eff */
[----:B--2---:R-:W-:Y:S02]  /*21580*/  ISETP.LT.AND P0, PT, R11, UR6, !P1 ;  /* 0x000000060b007c0c */ /* 0x004fe4000cf01270 */
[----:B------:R-:W-:Y:S01]  /*21590*/  PRMT R0, R32, 0x7632, R0 ;  /* 0x0000763220007816 */ /* 0x000fe20000000000 */
[----:B------:R-:W2:Y:S01]  /*215a0*/  LDL.LU R11, [R1+0x930] ;  /* 0x00093000010b7983 */ /* 0x000ea20000300800 */
[----:B------:R-:W-:Y:S01]  /*215b0*/  F2FP.BF16.F32.PACK_AB R34, R35, R34 ;  /* 0x000000222322723e */ /* 0x000fe200000010ff */
[----:B------:R-:W-:Y:S01]  /*215c0*/  VIADD R8, R8, UR5 ;  /* 0x0000000508087c36 */ /* 0x000fe20008000000 */
[----:B------:R-:W2:Y:S01]  /*215d0*/  LDCU UR6, c[0x0][0x39c] ;  /* 0x00007380ff0677ac */ /* 0x000ea20008000800 */
[----:B---3--:R-:W-:Y:S01]  /*215e0*/  ISETP.LT.AND P4, PT, R13, UR9, !P1 ;  /* 0x000000090d007c0c */ /* 0x008fe2000cf81270 */
[----:B------:R3:W-:Y:S01]  /*215f0*/  @P6 STG.E.U16 desc[UR20][R4.64], R0 ;  /* 0x0000000004006986 */ /* 0x0007e2000c101514 */
[----:B------:R-:W-:Y:S01]  /*21600*/  PRMT R9, R34, 0x7632, R9 ;  /* 0x0000763222097816 */ /* 0x000fe20000000009 */
[----:B------:R-:W4:Y:S02]  /*21610*/  LDCU UR9, c[0x0][0x39c] ;  /* 0x00007380ff0977ac */ /* 0x000f240008000800 */
[----:B------:R-:W5:Y:S04]  /*21620*/  LDL.LU R13, [R1+0x934] ;  /* 0x00093400010d7983 */ /* 0x000f680000300800 */
[----:B------:R4:W-:Y:S01]  /*21630*/  @P5 STG.E.U16 desc[UR20][R6.64], R34 ;  /* 0x0000002206005986 */ /* 0x0009e2000c101514 */
[----:B0-----:R-:W-:Y:S01]  /*21640*/  ISETP.LT.AND P6, PT, R14, UR7, !P1 ;  /* 0x000000070e007c0c */ /* 0x001fe2000cfc1270 */
[----:B------:R-:W5:Y:S01]  /*21650*/  LDCU UR7, c[0x0][0x39c] ;  /* 0x00007380ff0777ac */ /* 0x000f620008000800 */
[CC--:B---3--:R-:W-:Y:S01]  /*21660*/  LEA R4, P5, R8.reuse, R2.reuse, 0x1 ;  /* 0x0000000208047211 */ /* 0x0c8fe200078a08ff */
[C---:B------:R-:W-:Y:S01]  /*21670*/  VIADD R0, R8.reuse, UR5 ;  /* 0x0000000508007c36 */ /* 0x040fe20008000000 */
[----:B------:R-:W3:Y:S02]  /*21680*/  LDL.LU R15, [R1+0x93c] ;  /* 0x00093c00010f7983 */ /* 0x000ee40000300800 */
[----:B------:R-:W-:Y:S01]  /*21690*/  LEA.HI.X.SX32 R5, R8, R3, 0x1, P5 ;  /* 0x0000000308057211 */ /* 0x000fe200028f0eff */
[C---:B------:R-:W-:Y:S01]  /*216a0*/  VIADD R8, R0.reuse, UR5 ;  /* 0x0000000500087c36 */ /* 0x040fe20008000000 */
[----:B----4-:R-:W-:-:S03]  /*216b0*/  LEA R6, P5, R0, R2, 0x1 ;  /* 0x0000000200067211 */ /* 0x010fc600078a08ff */
[----:B------:R0:W-:Y:S01]  /*216c0*/  @P3 STG.E.U16 desc[UR20][R4.64], R9 ;  /* 0x0000000904003986 */ /* 0x0001e2000c101514 */
[----:B------:R-:W-:Y:S02]  /*216d0*/  F2FP.BF16.F32.PACK_AB R36, R37, R36 ;  /* 0x000000242524723e */ /* 0x000fe400000010ff */
[----:B------:R-:W-:Y:S01]  /*216e0*/  LEA.HI.X.SX32 R7, R0, R3, 0x1, P5 ;  /* 0x0000000300077211 */ /* 0x000fe200028f0eff */
[----:B------:R-:W-:-:S04]  /*216f0*/  VIADD R0, R8, UR5 ;  /* 0x0000000508007c36 */ /* 0x000fc80008000000 */
[----:B------:R4:W-:Y:S01]  /*21700*/  @P0 STG.E.U16 desc[UR20][R6.64], R36 ;  /* 0x0000002406000986 */ /* 0x0009e2000c101514 */
[-C--:B0-----:R-:W-:Y:S02]  /*21710*/  LEA R4, P5, R8, R2.reuse, 0x1 ;  /* 0x0000000208047211 */ /* 0x081fe400078a08ff */
[----:B-1----:R-:W-:Y:S01]  /*21720*/  ISETP.LT.AND P3, PT, R12, UR4, !P1 ;  /* 0x000000040c007c0c */ /* 0x002fe2000cf61270 */
[----:B------:R-:W3:Y:S01]  /*21730*/  LDCU UR4, c[0x0][0x39c] ;  /* 0x00007380ff0477ac */ /* 0x000ee20008000800 */
[----:B------:R-:W3:Y:S01]  /*21740*/  LDL.LU R12, [R1+0x7ec] ;  /* 0x0007ec00010c7983 */ /* 0x000ee20000300800 */
[----:B------:R-:W-:Y:S02]  /*21750*/  LEA.HI.X.SX32 R5, R8, R3, 0x1, P5 ;  /* 0x0000000308057211 */ /* 0x000fe400028f0eff */
[----:B----4-:R-:W-:Y:S02]  /*21760*/  PRMT R7, R36, 0x7632, R7 ;  /* 0x0000763224077816 */ /* 0x010fe40000000007 */
[----:B------:R-:W-:-:S03]  /*21770*/  LEA R6, P5, R0, R2, 0x1 ;  /* 0x0000000200067211 */ /* 0x000fc600078a08ff */
[----:B------:R0:W-:Y:S02]  /*21780*/  @P6 STG.E.U16 desc[UR20][R4.64], R7 ;  /* 0x0000000704006986 */ /* 0x0001e4000c101514 */
[C---:B0-----:R-:W-:Y:S02]  /*21790*/  LEA.HI.X.SX32 R7, R0.reuse, R3, 0x1, P5 ;  /* 0x0000000300077211 */ /* 0x041fe400028f0eff */
[----:B--2---:R-:W-:Y:S01]  /*217a0*/  ISETP.LT.AND P0, PT, R11, UR6, !P1 ;  /* 0x000000060b007c0c */ /* 0x004fe2000cf01270 */
[----:B------:R-:W-:Y:S01]  /*217b0*/  VIADD R8, R0, UR5 ;  /* 0x0000000500087c36 */ /* 0x000fe20008000000 */
[----:B------:R-:W2:Y:S01]  /*217c0*/  LDL.LU R11, [R1+0x948] ;  /* 0x00094800010b7983 */ /* 0x000ea20000300800 */
[----:B------:R-:W-:Y:S01]  /*217d0*/  F2FP.BF16.F32.PACK_AB R38, R39, R38 ;  /* 0x000000262726723e */ /* 0x000fe200000010ff */
[----:B------:R-:W0:Y:S02]  /*217e0*/  LDCU UR6, c[0x0][0x39c] ;  /* 0x00007380ff0677ac */ /* 0x000e240008000800 */
[----:B------:R-:W4:Y:S01]  /*217f0*/  LDL.LU R14, [R1+0x954] ;  /* 0x00095400010e7983 */ /* 0x000f220000300800 */
[----:B-----5:R-:W-:-:S02]  /*21800*/  ISETP.LT.AND P5, PT, R13, UR7, !P1 ;  /* 0x000000070d007c0c */ /* 0x020fc4000cfa1270 */
[----:B------:R-:W-:Y:S01]  /*21810*/  LEA R4, P6, R8, R2, 0x1 ;  /* 0x0000000208047211 */ /* 0x000fe200078c08ff */
[----:B------:R-:W5:Y:S01]  /*21820*/  LDL.LU R13, [R1+0x950] ;  /* 0x00095000010d7983 */ /* 0x000f620000300800 */
[----:B------:R-:W-:Y:S01]  /*21830*/  PRMT R0, R38, 0x7632, R0 ;  /* 0x0000763226007816 */ /* 0x000fe20000000000 */
[----:B------:R-:W4:Y:S01]  /*21840*/  LDCU UR7, c[0x0][0x39c] ;  /* 0x00007380ff0777ac */ /* 0x000f220008000800 */
[C---:B------:R-:W-:Y:S01]  /*21850*/  LEA.HI.X.SX32 R5, R8.reuse, R3, 0x1, P6 ;  /* 0x0000000308057211 */ /* 0x040fe200030f0eff */
[----:B------:R-:W-:Y:S01]  /*21860*/  VIADD R8, R8, UR5 ;  /* 0x0000000508087c36 */ /* 0x000fe20008000000 */
[----:B------:R-:W-:Y:S01]  /*21870*/  @P4 STG.E.U16 desc[UR20][R6.64], R38 ;  /* 0x0000002606004986 */ /* 0x000fe2000c101514 */
[----:B---3--:R-:W-:Y:S01]  /*21880*/  ISETP.LT.AND P4, PT, R15, UR4, !P1 ;  /* 0x000000040f007c0c */ /* 0x008fe2000cf81270 */
        /* <DEDUP_REMOVED lines=10> */
[----:B0-----:R-:W-:Y:S01]  /*21930*/  ISETP.LT.AND P3, PT, R12, UR6, !P1 ;  /* 0x000000060c007c0c */ /* 0x001fe2000cf61270 */
[----:B------:R0:W-:Y:S01]  /*21940*/  @P0 STG.E.U16 desc[UR20][R4.64], R40 ;  /* 0x0000002804000986 */ /* 0x0001e2000c101514 */
[----:B------:R-:W-:Y:S01]  /*21950*/  F2FP.BF16.F32.PACK_AB R42, R43, R42 ;  /* 0x0000002a2b2a723e */ /* 0x000fe200000010ff */
[----:B------:R-:W1:Y:S02]  /*21960*/  LDCU UR6, c[0x0][0x39c] ;  /* 0x00007380ff0677ac */ /* 0x000e640008000800 */
[----:B------:R-:W3:Y:S04]  /*21970*/  LDL.LU R12, [R1+0x958] ;  /* 0x00095800010c7983 */ /* 0x000ee80000300800 */
[----:B------:R1:W-:Y:S01]  /*21980*/  @P5 STG.E.U16 desc[UR20][R6.64], R8 ;  /* 0x0000000806005986 */ /* 0x0003e2000c101514 */
[----:B0-----:R-:W-:-:S04]  /*21990*/  LEA R4, P5, R0, R2, 0x1 ;  /* 0x0000000200047211 */ /* 0x001fc800078a08ff */
[----:B------:R-:W-:Y:S02]  /*219a0*/  LEA.HI.X.SX32 R5, R0, R3, 0x1, P5 ;  /* 0x0000000300057211 */ /* 0x000fe400028f0eff */
[----:B--2---:R-:W-:Y:S01]  /*219b0*/  ISETP.LT.AND P0, PT, R11, UR4, !P1 ;  /* 0x000000040b007c0c */ /* 0x004fe2000cf01270 */
[----:B------:R-:W3:Y:S01]  /*219c0*/  LDCU UR4, c[0x0][0x39c] ;  /* 0x00007380ff0477ac */ /* 0x000ee20008000800 */
[----:B------:R-:W2:Y:S01]  /*219d0*/  LDL.LU R11, [R1+0x960] ;  /* 0x00096000010b7983 */ /* 0x000ea20000300800 */
[----:B----4-:R-:W-:Y:S01]  /*219e0*/  ISETP.LT.AND P6, PT, R14, UR7, !P1 ;  /* 0x000000070e007c0c */ /* 0x010fe2000cfc1270 */
[----:B------:R-:W-:Y:S02]  /*219f0*/  VIADD R0, R0, UR5 ;  /* 0x0000000500007c36 */ /* 0x000fe40008000000 */
[----:B------:R-:W4:Y:S01]  /*21a00*/  LDL.LU R14, [R1+0x96c] ;  /* 0x00096c00010e7983 */ /* 0x000f220000300800 */
[----:B-1----:R-:W-:Y:S01]  /*21a10*/  PRMT R8, R42, 0x7632, R8 ;  /* 0x000076322a087816 */ /* 0x002fe20000000008 */
[----:B------:R-:W4:Y:S01]  /*21a20*/  LDCU UR7, c[0x0][0x39c] ;  /* 0x00007380ff0777ac */ /* 0x000f220008000800 */
[----:B-----5:R-:W-:Y:S01]  /*21a30*/  ISETP.LT.AND P5, PT, R13, UR9, !P1 ;  /* 0x000000090d007c0c */ /* 0x020fe2000cfa1270 */
[----:B------:R0:W-:Y:S01]  /*21a40*/  @P4 STG.E.U16 desc[UR20][R4.64], R42 ;  /* 0x0000002a04004986 */ /* 0x0001e2000c101514 */
[C---:B------:R-:W-:Y:S01]  /*21a50*/  VIADD R7, R0.reuse, UR5 ;  /* 0x0000000500077c36 */ /* 0x040fe20008000000 */
[----:B------:R-:W1:Y:S02]  /*21a60*/  LDCU UR9, c[0x0][0x39c] ;  /* 0x00007380ff0977ac */ /* 0x000e640008000800 */
[----:B------:R-:W1:Y:S01]  /*21a70*/  LDL.LU R13, [R1+0x968] ;  /* 0x00096800010d7983 */ /* 0x000e620000300800 */
[----:B0-----:R-:W-:-:S04]  /*21a80*/  LEA R4, P4, R0, R2, 0x1 ;  /* 0x0000000200047211 */ /* 0x001fc800078808ff */
[-C--:B------:R-:W-:Y:S01]  /*21a90*/  LEA.HI.X.SX32 R5, R0, R3.reuse, 0x1, P4 ;  /* 0x0000000300057211 */ /* 0x080fe200020f0eff */
[C---:B------:R-:W-:Y:S01]  /*21aa0*/  VIADD R0, R7.reuse, UR5 ;  /* 0x0000000507007c36 */ /* 0x040fe20008000000 */
[----:B------:R-:W-:Y:S02]  /*21ab0*/  LEA R6, P4, R7, R2, 0x1 ;  /* 0x0000000207067211 */ /* 0x000fe400078808ff */
[----:B------:R-:W-:Y:S01]  /*21ac0*/  F2FP.BF16.F32.PACK_AB R44, R45, R44 ;  /* 0x0000002c2d2c723e */ /* 0x000fe200000010ff */
[----:B------:R0:W-:Y:S01]  /*21ad0*/  @P3 STG.E.U16 desc[UR20][R4.64], R8 ;  /* 0x0000000804003986 */ /* 0x0001e2000c101514 */
[----:B------:R-:W-:-:S05]  /*21ae0*/  LEA.HI.X.SX32 R7, R7, R3, 0x1, P4 ;  /* 0x0000000307077211 */ /* 0x000fca00020f0eff */
[----:B------:R5:W-:Y:S01]  /*21af0*/  @P0 STG.E.U16 desc[UR20][R6.64], R44 ;  /* 0x0000002c06000986 */ /* 0x000be2000c101514 */
[CC--:B0-----:R-:W-:Y:S01]  /*21b00*/  LEA R4, P4, R0.reuse, R2.reuse, 0x1 ;  /* 0x0000000200047211 */ /* 0x0c1fe200078808ff */
[----:B------:R-:W-:Y:S01]  /*21b10*/  VIADD R8, R0, UR5 ;  /* 0x0000000500087c36 */ /* 0x000fe20008000000 */
[----:B---3--:R-:W-:Y:S01]  /*21b20*/  ISETP.LT.AND P3, PT, R12, UR4, !P1 ;  /* 0x000000040c007c0c */ /* 0x008fe2000cf61270 */
[----:B------:R-:W0:Y:S01]  /*21b30*/  LDCU UR4, c[0x0][0x39c] ;  /* 0x00007380ff0477ac */ /* 0x000e220008000800 */
[----:B------:R-:W0:Y:S01]  /*21b40*/  LDL.LU R12, [R1+0x7e0] ;  /* 0x0007e000010c7983 */ /* 0x000e220000300800 */
[----:B------:R-:W-:Y:S02]  /*21b50*/  LEA.HI.X.SX32 R5, R0, R3, 0x1, P4 ;  /* 0x0000000300057211 */ /* 0x000fe400020f0eff */
[----:B-----5:R-:W-:-:S04]  /*21b60*/  LEA R6, P4, R8, R2, 0x1 ;  /* 0x0000000208067211 */ /* 0x020fc800078808ff */
[-C--:B------:R-:W-:Y:S02]  /*21b70*/  LEA.HI.X.SX32 R7, R8, R3.reuse, 0x1, P4 ;  /* 0x0000000308077211 */ /* 0x080fe400020f0eff */
[----:B--2---:R-:W-:Y:S02]  /*21b80*/  ISETP.LT.AND P0, PT, R11, UR6, !P1 ;  /* 0x000000060b007c0c */ /* 0x004fe4000cf01270 */
[----:B------:R-:W-:Y:S01]  /*21b90*/  PRMT R0, R44, 0x7632, R0 ;  /* 0x000076322c007816 */ /* 0x000fe20000000000 */
[----:B------:R-:W2:Y:S01]  /*21ba0*/  LDL.LU R11, [R1+0x978] ;  /* 0x00097800010b7983 */ /* 0x000ea20000300800 */
[----:B------:R-:W-:Y:S01]  /*21bb0*/  F2FP.BF16.F32.PACK_AB R46, R47, R46 ;  /* 0x0000002e2f2e723e */ /* 0x000fe200000010ff */
[----:B------:R-:W-:Y:S01]  /*21bc0*/  VIADD R8, R8, UR5 ;  /* 0x0000000508087c36 */ /* 0x000fe20008000000 */
[----:B------:R-:W2:Y:S01]  /*21bd0*/  LDCU UR6, c[0x0][0x39c] ;  /* 0x00007380ff0677ac */ /* 0x000ea20008000800 */
[----:B-1----:R-:W-:Y:S01]  /*21be0*/  ISETP.LT.AND P4, PT, R13, UR9, !P1 ;  /* 0x000000090d007c0c */ /* 0x002fe2000cf81270 */
[----:B------:R1:W-:Y:S01]  /*21bf0*/  @P6 STG.E.U16 desc[UR20][R4.64], R0 ;  /* 0x0000000004006986 */ /* 0x0003e2000c101514 */
[----:B------:R-:W-:Y:S01]  /*21c00*/  PRMT R9, R46, 0x7632, R9 ;  /* 0x000076322e097816 */ /* 0x000fe20000000009 */
[----:B------:R-:W3:Y:S02]  /*21c10*/  LDCU UR9, c[0x0][0x39c] ;  /* 0x00007380ff0977ac */ /* 0x000ee40008000800 */
[----:B------:R-:W5:Y:S04]  /*21c20*/  LDL.LU R13, [R1+0x97c] ;  /* 0x00097c00010d7983 */ /* 0x000f680000300800 */
[----:B------:R3:W-:Y:S01]  /*21c30*/  @P5 STG.E.U16 desc[UR20][R6.64], R46 ;  /* 0x0000002e06005986 */ /* 0x0007e2000c101514 */
[----:B----4-:R-:W-:Y:S01]  /*21c40*/  ISETP.LT.AND P6, PT, R14, UR7, !P1 ;  /* 0x000000070e007c0c */ /* 0x010fe2000cfc1270 */
[----:B------:R-:W5:Y:S01]  /*21c50*/  LDCU UR7, c[0x0][0x39c] ;  /* 0x00007380ff0777ac */ /* 0x000f620008000800 */
[CC--:B-1----:R-:W-:Y:S01]  /*21c60*/  LEA R4, P5, R8.reuse, R2.reuse, 0x1 ;  /* 0x0000000208047211 */ /* 0x0c2fe200078a08ff */
[C---:B------:R-:W-:Y:S01]  /*21c70*/  VIADD R0, R8.reuse, UR5 ;  /* 0x0000000508007c36 */ /* 0x040fe20008000000 */
[----:B------:R-:W4:Y:S02]  /*21c80*/  LDL.LU R15, [R1+0x984] ;  /* 0x00098400010f7983 */ /* 0x000f240000300800 */
[----:B------:R-:W-:Y:S01]  /*21c90*/  LEA.HI.X.SX32 R5, R8, R3, 0x1, P5 ;  /* 0x0000000308057211 */ /* 0x000fe200028f0eff */
[C---:B------:R-:W-:Y:S01]  /*21ca0*/  VIADD R8, R0.reuse, UR5 ;  /* 0x0000000500087c36 */ /* 0x040fe20008000000 */
[----:B---3--:R-:W-:-:S03]  /*21cb0*/  LEA R6, P5, R0, R2, 0x1 ;  /* 0x0000000200067211 */ /* 0x008fc600078a08ff */
[----:B------:R1:W-:Y:S01]  /*21cc0*/  @P3 STG.E.U16 desc[UR20][R4.64], R9 ;  /* 0x0000000904003986 */ /* 0x0003e2000c101514 */
[----:B------:R-:W-:Y:S02]  /*21cd0*/  F2FP.BF16.F32.PACK_AB R48, R49, R48 ;  /* 0x000000303130723e */ /* 0x000fe400000010ff */
[----:B------:R-:W-:Y:S01]  /*21ce0*/  LEA.HI.X.SX32 R7, R0, R3, 0x1, P5 ;  /* 0x0000000300077211 */ /* 0x000fe200028f0eff */
[----:B------:R-:W-:-:S04]  /*21cf0*/  VIADD R0, R8, UR5 ;  /* 0x0000000508007c36 */ /* 0x000fc80008000000 */
[----:B------:R3:W-:Y:S01]  /*21d00*/  @P0 STG.E.U16 desc[UR20][R6.64], R48 ;  /* 0x0000003006000986 */ /* 0x0007e2000c101514 */
[-C--:B-1----:R-:W-:Y:S02]  /*21d10*/  LEA R4, P5, R8, R2.reuse, 0x1 ;  /* 0x0000000208047211 */ /* 0x082fe400078a08ff */
[----:B0-----:R-:W-:Y:S01]  /*21d20*/  ISETP.LT.AND P3, PT, R12, UR4, !P1 ;  /* 0x000000040c007c0c */ /* 0x001fe2000cf61270 */
[----:B------:R-:W4:Y:S01]  /*21d30*/  LDCU UR4, c[0x0][0x39c] ;  /* 0x00007380ff0477ac */ /* 0x000f220008000800 */
[----:B------:R-:W4:Y:S01]  /*21d40*/  LDL.LU R12, [R1+0x990] ;  /* 0x00099000010c7983 */ /* 0x000f220000300800 */
[----:B------:R-:W-:Y:S02]  /*21d50*/  LEA.HI.X.SX32 R5, R8, R3, 0x1, P5 ;  /* 0x0000000308057211 */ /* 0x000fe400028f0eff */
[----:B---3--:R-:W-:Y:S02]  /*21d60*/  PRMT R7, R48, 0x7632, R7 ;  /* 0x0000763230077816 */ /* 0x008fe40000000007 */
[----:B------:R-:W-:-:S03]  /*21d70*/  LEA R6, P5, R0, R2, 0x1 ;  /* 0x0000000200067211 */ /* 0x000fc600078a08ff */
[----:B------:R0:W-:Y:S02]  /*21d80*/  @P6 STG.E.U16 desc[UR20][R4.64], R7 ;  /* 0x0000000704006986 */ /* 0x0001e4000c101514 */
[C---:B0-----:R-:W-:Y:S02]  /*21d90*/  LEA.HI.X.SX32 R7, R0.reuse, R3, 0x1, P5 ;  /* 0x0000000300077211 */ /* 0x041fe400028f0eff */
[----:B--2---:R-:W-:Y:S01]  /*21da0*/  ISETP.LT.AND P0, PT, R11, UR6, !P1 ;  /* 0x000000060b007c0c */ /* 0x004fe2000cf01270 */
[----:B------:R-:W-:Y:S01]  /*21db0*/  VIADD R8, R0, UR5 ;  /* 0x0000000500087c36 */ /* 0x000fe20008000000 */
[----:B------:R-:W2:Y:S01]  /*21dc0*/  LDL.LU R11, [R1+0x98c] ;  /* 0x00098c00010b7983 */ /* 0x000ea20000300800 */
[----:B------:R-:W0:Y:S03]  /*21dd0*/  LDCU UR6, c[0x0][0x39c] ;  /* 0x00007380ff0677ac */ /* 0x000e260008000800 */
[----:B------:R-:W3:Y:S01]  /*21de0*/  LDL.LU R14, [R1+0x99c] ;  /* 0x00099c00010e7983 */ /* 0x000ee20000300800 */
[----:B-----5:R-:W-:Y:S01]  /*21df0*/  ISETP.LT.AND P5, PT, R13, UR7, !P1 ;  /* 0x000000070d007c0c */ /* 0x020fe2000cfa1270 */
[----:B------:R-:W3:Y:S02]  /*21e00*/  LDCU UR7, c[0x0][0x39c] ;  /* 0x00007380ff0777ac */ /* 0x000ee40008000800 */
[----:B------:R-:W5:Y:S01]  /*21e10*/  LDL.LU R13, [R1+0x998] ;  /* 0x00099800010d7983 */ /* 0x000f620000300800 */
[----:B------:R-:W-:-:S02]  /*21e20*/  LEA R4, P6, R8, R2, 0x1 ;  /* 0x0000000208047211 */ /* 0x000fc400078c08ff */
[----:B------:R-:W-:Y:S02]  /*21e30*/  F2FP.BF16.F32.PACK_AB R50, R51, R50 ;  /* 0x000000323332723e */ /* 0x000fe400000010ff */
[C---:B------:R-:W-:Y:S01]  /*21e40*/  LEA.HI.X.SX32 R5, R8.reuse, R3, 0x1, P6 ;  /* 0x0000000308057211 */ /* 0x040fe200030f0eff */
[----:B------:R-:W-:Y:S01]  /*21e50*/  VIADD R8, R8, UR5 ;  /* 0x0000000508087c36 */ /* 0x000fe20008000000 */
[----:B------:R-:W-:Y:S01]  /*21e60*/  PRMT R9, R50, 0x7632, R9 ;  /* 0x0000763232097816 */ /* 0x000fe20000000009 */
[----:B------:R1:W-:Y:S01]  /*21e70*/  @P4 STG.E.U16 desc[UR20][R6.64], R50 ;  /* 0x0000003206004986 */ /* 0x0003e2000c101514 */
[----:B----4-:R-:W-:Y:S01]  /*21e80*/  ISETP.LT.AND P4, PT, R15, UR4, !P1 ;  /* 0x000000040f007c0c */ /* 0x010fe2000cf81270 */
[----:B------:R-:W2:Y:S01]  /*21e90*/  LDCU UR4, c[0x0][0x39c] ;  /* 0x00007380ff0477ac */ /* 0x000ea20008000800 */
[----:B------:R-:W-:Y:S01]  /*21ea0*/  VIADD R0, R8, UR5 ;  /* 0x0000000508007c36 */ /* 0x000fe20008000000 */
[----:B------:R4:W-:Y:S01]  /*21eb0*/  @P3 STG.E.U16 desc[UR20][R4.64], R9 ;  /* 0x0000000904003986 */ /* 0x0009e2000c101514 */
[----:B------:R-:W-:-:S03]  /*21ec0*/  F2FP.BF16.F32.PACK_AB R52, R53, R52 ;  /* 0x000000343534723e */ /* 0x000fc600000010ff */
[-C--:B-1----:R-:W-:Y:S02]  /*21ed0*/  LEA R6, P6, R0, R2.reuse, 0x1 ;  /* 0x0000000200067211 */ /* 0x082fe400078c08ff */
[----:B----4-:R-:W-:Y:S02]  /*21ee0*/  LEA R4, P3, R8, R2, 0x1 ;  /* 0x0000000208047211 */ /* 0x010fe400078608ff */
[-C--:B------:R-:W-:Y:S02]  /*21ef0*/  LEA.HI.X.SX32 R7, R0, R3.reuse, 0x1, P6 ;  /* 0x0000000300077211 */ /* 0x080fe400030f0eff */
[----:B------:R-:W-:Y:S01]  /*21f00*/  LEA.HI.X.SX32 R5, R8, R3, 0x1, P3 ;  /* 0x0000000308057211 */ /* 0x000fe200018f0eff */
[----:B------:R-:W-:Y:S01]  /*21f10*/  VIADD R0, R0, UR5 ;  /* 0x0000000500007c36 */ /* 0x000fe20008000000 */
[----:B------:R-:W-:Y:S02]  /*21f20*/  PRMT R8, R52, 0x7632, R8 ;  /* 0x0000763234087816 */ /* 0x000fe40000000008 */
[----:B0-----:R-:W-:Y:S01]  /*21f30*/  ISETP.LT.AND P3, PT, R12, UR6, !P1 ;  /* 0x000000060c007c0c */ /* 0x001fe2000cf61270 */
[----:B------:R0:W-:Y:S01]  /*21f40*/  @P0 STG.E.U16 desc[UR20][R4.64], R52 ;  /* 0x0000003404000986 */ /* 0x0001e2000c101514 */
[----:B------:R-:W-:Y:S01]  /*21f50*/  F2FP.BF16.F32.PACK_AB R54, R55, R54 ;  /* 0x000000363736723e */ /* 0x000fe200000010ff */
[----:B------:R-:W1:Y:S02]  /*21f60*/  LDCU UR6, c[0x0][0x39c] ;  /* 0x00007380ff0677ac */ /* 0x000e640008000800 */
[----:B------:R-:W4:Y:S04]  /*21f70*/  LDL.LU R12, [R1+0x7d8] ;  /* 0x0007d800010c7983 */ /* 0x000f280000300800 */
[----:B------:R1:W-:Y:S01]  /*21f80*/  @P5 STG.E.U16 desc[UR20][R6.64], R8 ;  /* 0x0000000806005986 */ /* 0x0003e2000c101514 */
[----:B0-----:R-:W-:-:S04]  /*21f90*/  LEA R4, P5, R0, R2, 0x1 ;  /* 0x0000000200047211 */ /* 0x001fc800078a08ff */
[----:B------:R-:W-:Y:S02]  /*21fa0*/  LEA.HI.X.SX32 R5, R0, R3, 0x1, P5 ;  /* 0x0000000300057211 */ /* 0x000fe400028f0eff */
[----:B--2---:R-:W-:Y:S01]  /*21fb0*/  ISETP.LT.AND P0, PT, R11, UR4, !P1 ;  /* 0x000000040b007c0c */ /* 0x004fe2000cf01270 */
[----:B------:R-:W4:Y:S01]  /*21fc0*/  LDCU UR4, c[0x0][0x39c] ;  /* 0x00007380ff0477ac */ /* 0x000f220008000800 */
[----:B------:R-:W2:Y:S01]  /*21fd0*/  LDL.LU R11, [R1+0x9a8] ;  /* 0x0009a800010b7983 */ /* 0x000ea20000300800 */
[----:B---3--:R-:W-:Y:S01]  /*21fe0*/  ISETP.LT.AND P6, PT, R14, UR7, !P1 ;  /* 0x000000070e007c0c */ /* 0x008fe2000cfc1270 */
[----:B------:R-:W-:Y:S02]  /*21ff0*/  VIADD R0, R0, UR5 ;  /* 0x0000000500007c36 */ /* 0x000fe40008000000 */
[----:B------:R-:W3:Y:S01]  /*22000*/  LDL.LU R14, [R1+0x9b4] ;  /* 0x0009b400010e7983 */ /* 0x000ee20000300800 */
[----:B------:R-:W-:Y:S01]  /*22010*/  PRMT R9, R54, 0x7632, R9 ;  /* 0x0000763236097816 */ /* 0x000fe20000000009 */
[----:B------:R-:W3:Y:S01]  /*22020*/  LDCU UR7, c[0x0][0x39c] ;  /* 0x00007380ff0777ac */ /* 0x000ee20008000800 */
[----:B-----5:R-:W-:Y:S01]  /*22030*/  ISETP.LT.AND P5, PT, R13, UR9, !P1 ;  /* 0x000000090d007c0c */ /* 0x020fe2000cfa1270 */
[----:B------:R0:W-:Y:S01]  /*22040*/  @P4 STG.E.U16 desc[UR20][R4.64], R54 ;  /* 0x0000003604004986 */ /* 0x0001e2000c101514 */
[C---:B-1----:R-:W-:Y:S01]  /*22050*/  VIADD R7, R0.reuse, UR5 ;  /* 0x0000000500077c36 */ /* 0x042fe20008000000 */
        /* <DEDUP_REMOVED lines=8> */
[----:B------:R-:W-:Y:S01]  /*220e0*/  LEA.HI.X.SX32 R7, R7, R3, 0x1, P4 ;  /* 0x0000000307077211 */ /* 0x000fe200020f0eff */
[----:B------:R-:W-:-:S04]  /*220f0*/  VIADD R8, R0, UR5 ;  /* 0x0000000500087c36 */ /* 0x000fc80008000000 */
[----:B------:R5:W-:Y:S01]  /*22100*/  @P0 STG.E.U16 desc[UR20][R6.64], R56 ;  /* 0x0000003806000986 */ /* 0x000be2000c101514 */
[-C--:B0-----:R-:W-:Y:S02]  /*22110*/  LEA R4, P4, R0, R2.reuse, 0x1 ;  /* 0x0000000200047211 */ /* 0x081fe400078808ff */
[----:B----4-:R-:W-:Y:S01]  /*22120*/  ISETP.LT.AND P3, PT, R12, UR4, !P1 ;  /* 0x000000040c007c0c */ /* 0x010fe2000cf61270 */
[----:B------:R-:W0:Y:S01]  /*22130*/  LDCU UR4, c[0x0][0x39c] ;  /* 0x00007380ff0477ac */ /* 0x000e220008000800 */
[----:B------:R-:W0:Y:S01]  /*22140*/  LDL.LU R12, [R1+0x9b8] ;  /* 0x0009b800010c7983 */ /* 0x000e220000300800 */
[----:B------:R-:W-:Y:S02]  /*22150*/  LEA.HI.X.SX32 R5, R0, R3, 0x1, P4 ;  /* 0x0000000300057211 */ /* 0x000fe400020f0eff */
[----:B-----5:R-:W-:Y:S02]  /*22160*/  PRMT R7, R56, 0x7632, R7 ;  /* 0x0000763238077816 */ /* 0x020fe40000000007 */
[----:B------:R-:W-:-:S03]  /*22170*/  LEA R6, P4, R8, R2, 0x1 ;  /* 0x0000000208067211 */ /* 0x000fc600078808ff */
[----:B------:R4:W-:Y:S02]  /*22180*/  @P6 STG.E.U16 desc[UR20][R4.64], R7 ;  /* 0x0000000704006986 */ /* 0x0009e4000c101514 */
[C---:B----4-:R-:W-:Y:S02]  /*22190*/  LEA.HI.X.SX32 R7, R8.reuse, R3, 0x1, P4 ;  /* 0x0000000308077211 */ /* 0x050fe400020f0eff */
[----:B--2---:R-:W-:Y:S01]  /*221a0*/  ISETP.LT.AND P0, PT, R11, UR6, !P1 ;  /* 0x000000060b007c0c */ /* 0x004fe2000cf01270 */
[----:B------:R-:W-:Y:S01]  /*221b0*/  VIADD R8, R8, UR5 ;  /* 0x0000000508087c36 */ /* 0x000fe20008000000 */
[----:B------:R-:W2:Y:S01]  /*221c0*/  LDL.LU R11, [R1+0x9c0] ;  /* 0x0009c000010b7983 */ /* 0x000ea20000300800 */
[----:B------:R-:W-:Y:S01]  /*221d0*/  F2FP.BF16.F32.PACK_AB R58, R59, R58 ;  /* 0x0000003a3b3a723e */ /* 0x000fe200000010ff */
[----:B------:R-:W2:Y:S01]  /*221e0*/  LDCU UR6, c[0x0][0x39c] ;  /* 0x00007380ff0677ac */ /* 0x000ea20008000800 */
[----:B-1----:R-:W-:-:S03]  /*221f0*/  ISETP.LT.AND P4, PT, R13, UR9, !P1 ;  /* 0x000000090d007c0c */ /* 0x002fc6000cf81270 */
[----:B------:R1:W-:Y:S04]  /*22200*/  @P5 STG.E.U16 desc[UR20][R6.64], R58 ;  /* 0x0000003a06005986 */ /* 0x0003e8000c101514 */
[----:B------:R-:W4:Y:S01]  /*22210*/  LDL.LU R13, [R1+0x9c4] ;  /* 0x0009c400010d7983 */ /* 0x000f220000300800 */
[CC--:B------:R-:W-:Y:S01]  /*22220*/  LEA R4, P5, R8.reuse, R2.reuse, 0x1 ;  /* 0x0000000208047211 */ /* 0x0c0fe200078a08ff */
[----:B------:R-:W-:Y:S01]  /*22230*/  VIADD R0, R8, UR5 ;  /* 0x0000000508007c36 */ /* 0x000fe20008000000 */
[----:B---3--:R-:W-:Y:S01]  /*22240*/  ISETP.LT.AND P6, PT, R14, UR7, !P1 ;  /* 0x000000070e007c0c */ /* 0x008fe2000cfc1270 */
[----:B------:R-:W3:Y:S01]  /*22250*/  LDL.LU R15, [R1+0x9cc] ;  /* 0x0009cc00010f7983 */ /* 0x000ee20000300800 */
[----:B------:R-:W4:Y:S01]  /*22260*/  LDCU UR7, c[0x0][0x39c] ;  /* 0x00007380ff0777ac */ /* 0x000f220008000800 */
[----:B------:R-:W-:Y:S01]  /*22270*/  LEA.HI.X.SX32 R5, R8, R3, 0x1, P5 ;  /* 0x0000000308057211 */ /* 0x000fe200028f0eff */
[C---:B------:R-:W-:Y:S01]  /*22280*/  VIADD R8, R0.reuse, UR5 ;  /* 0x0000000500087c36 */ /* 0x040fe20008000000 */
[----:B-1----:R-:W-:Y:S01]  /*22290*/  LEA R6, P5, R0, R2, 0x1 ;  /* 0x0000000200067211 */ /* 0x002fe200078a08ff */
[----:B------:R-:W1:Y:S01]  /*222a0*/  LDCU UR9, c[0x0][0x39c] ;  /* 0x00007380ff0977ac */ /* 0x000e620008000800 */
[----:B------:R-:W-:-:S02]  /*222b0*/  PRMT R9, R58, 0x7632, R9 ;  /* 0x000076323a097816 */ /* 0x000fc40000000009 */
[----:B------:R-:W-:Y:S02]  /*222c0*/  F2FP.BF16.F32.PACK_AB R60, R61, R60 ;  /* 0x0000003c3d3c723e */ /* 0x000fe400000010ff */
[----:B------:R-:W-:Y:S01]  /*222d0*/  LEA.HI.X.SX32 R7, R0, R3, 0x1, P5 ;  /* 0x0000000300077211 */ /* 0x000fe200028f0eff */
[----:B------:R5:W-:Y:S01]  /*222e0*/  @P3 STG.E.U16 desc[UR20][R4.64], R9 ;  /* 0x0000000904003986 */ /* 0x000be2000c101514 */
[----:B------:R-:W-:-:S03]  /*222f0*/  VIADD R0, R8, UR5 ;  /* 0x0000000508007c36 */ /* 0x000fc60008000000 */
[----:B------:R1:W-:Y:S01]  /*22300*/  @P0 STG.E.U16 desc[UR20][R6.64], R60 ;  /* 0x0000003c06000986 */ /* 0x0003e2000c101514 */
[-C--:B-----5:R-:W-:Y:S02]  /*22310*/  LEA R4, P5, R8, R2.reuse, 0x1 ;  /* 0x0000000208047211 */ /* 0x0a0fe400078a08ff */
[----:B0-----:R-:W-:Y:S01]  /*22320*/  ISETP.LT.AND P3, PT, R12, UR4, !P1 ;  /* 0x000000040c007c0c */ /* 0x001fe2000cf61270 */
[----:B------:R-:W3:Y:S01]  /*22330*/  LDCU UR4, c[0x0][0x39c] ;  /* 0x00007380ff0477ac */ /* 0x000ee20008000800 */
[----:B------:R-:W5:Y:S01]  /*22340*/  LDL.LU R12, [R1+0x7d4] ;  /* 0x0007d400010c7983 */ /* 0x000f620000300800 */
        /* <DEDUP_REMOVED lines=8> */
[----:B------:R-:W5:Y:S03]  /*223d0*/  LDCU UR6, c[0x0][0x39c] ;  /* 0x00007380ff0677ac */ /* 0x000f660008000800 */
[----:B------:R-:W2:Y:S01]  /*223e0*/  LDL.LU R14, [R1+0x9e4] ;  /* 0x0009e400010e7983 */ /* 0x000ea20000300800 */
[----:B----4-:R-:W-:Y:S01]  /*223f0*/  ISETP.LT.AND P5, PT, R13, UR7, !P1 ;  /* 0x000000070d007c0c */ /* 0x010fe2000cfa1270 */
[----:B------:R-:W0:Y:S02]  /*22400*/  LDCU UR7, c[0x0][0x39c] ;  /* 0x00007380ff0777ac */ /* 0x000e240008000800 */
[----:B------:R-:W4:Y:S01]  /*22410*/  LDL.LU R13, [R1+0x9e0] ;  /* 0x0009e000010d7983 */ /* 0x000f220000300800 */
[----:B------:R-:W-:-:S02]  /*22420*/  LEA R4, P6, R8, R2, 0x1 ;  /* 0x0000000208047211 */ /* 0x000fc400078c08ff */
[----:B------:R-:W-:Y:S02]  /*22430*/  F2FP.BF16.F32.PACK_AB R62, R63, R62 ;  /* 0x0000003e3f3e723e */ /* 0x000fe400000010ff */
[C---:B------:R-:W-:Y:S01]  /*22440*/  LEA.HI.X.SX32 R5, R8.reuse, R3, 0x1, P6 ;  /* 0x0000000308057211 */ /* 0x040fe200030f0eff */
[----:B------:R-:W-:Y:S01]  /*22450*/  VIADD R8, R8, UR5 ;  /* 0x0000000508087c36 */ /* 0x000fe20008000000 */
[----:B------:R-:W-:Y:S01]  /*22460*/  PRMT R9, R62, 0x7632, R9 ;  /* 0x000076323e097816 */ /* 0x000fe20000000009 */
[----:B------:R1:W-:Y:S01]  /*22470*/  @P4 STG.E.U16 desc[UR20][R6.64], R62 ;  /* 0x0000003e06004986 */ /* 0x0003e2000c101514 */
[----:B---3--:R-:W-:Y:S01]  /*22480*/  ISETP.LT.AND P4, PT, R15, UR4, !P1 ;  /* 0x000000040f007c0c */ /* 0x008fe2000cf81270 */
[----:B------:R-:W2:Y:S01]  /*22490*/  LDCU UR4, c[0x0][0x39c] ;  /* 0x00007380ff0477ac */ /* 0x000ea20008000800 */
[----:B------:R-:W-:Y:S01]  /*224a0*/  VIADD R0, R8, UR5 ;  /* 0x0000000508007c36 */ /* 0x000fe20008000000 */
[----:B------:R3:W-:Y:S01]  /*224b0*/  @P3 STG.E.U16 desc[UR20][R4.64], R9 ;  /* 0x0000000904003986 */ /* 0x0007e2000c101514 */
[----:B------:R-:W-:-:S03]  /*224c0*/  F2FP.BF16.F32.PACK_AB R64, R65, R64 ;  /* 0x000000404140723e */ /* 0x000fc600000010ff */
[-C--:B-1----:R-:W-:Y:S02]  /*224d0*/  LEA R6, P6, R0, R2.reuse, 0x1 ;  /* 0x0000000200067211 */ /* 0x082fe400078c08ff */
[-C--:B---3--:R-:W-:Y:S02]  /*224e0*/  LEA R4, P3, R8, R2.reuse, 0x1 ;  /* 0x0000000208047211 */ /* 0x088fe400078608ff */
[-C--:B------:R-:W-:Y:S02]  /*224f0*/  LEA.HI.X.SX32 R7, R0, R3.reuse, 0x1, P6 ;  /* 0x0000000300077211 */ /* 0x080fe400030f0eff */
[----:B------:R-:W-:Y:S01]  /*22500*/  LEA.HI.X.SX32 R5, R8, R3, 0x1, P3 ;  /* 0x0000000308057211 */ /* 0x000fe200018f0eff */
[----:B------:R-:W-:Y:S01]  /*22510*/  VIADD R0, R0, UR5 ;  /* 0x0000000500007c36 */ /* 0x000fe20008000000 */
[----:B-----5:R-:W-:Y:S01]  /*22520*/  ISETP.LT.AND P3, PT, R12, UR6, !P1 ;  /* 0x000000060c007c0c */ /* 0x020fe2000cf61270 */
[----:B------:R-:W1:Y:S01]  /*22530*/  LDCU UR6, c[0x0][0x39c] ;  /* 0x00007380ff0677ac */ /* 0x000e620008000800 */
[----:B------:R-:W-:Y:S01]  /*22540*/  PRMT R8, R64, 0x7632, R8 ;  /* 0x0000763240087816 */ /* 0x000fe20000000008 */
[----:B------:R-:W3:Y:S04]  /*22550*/  LDL.LU R12, [R1+0x9e8] ;  /* 0x0009e800010c7983 */ /* 0x000ee80000300800 */
[----:B------:R5:W-:Y:S04]  /*22560*/  @P0 STG.E.U16 desc[UR20][R4.64], R64 ;  /* 0x0000004004000986 */ /* 0x000be8000c101514 */
[----:B------:R0:W-:Y:S01]  /*22570*/  @P5 STG.E.U16 desc[UR20][R6.64], R8 ;  /* 0x0000000806005986 */ /* 0x0001e2000c101514 */
[----:B-----5:R-:W-:-:S04]  /*22580*/  LEA R4, P5, R0, R2, 0x1 ;  /* 0x0000000200047211 */ /* 0x020fc800078a08ff */
[----:B------:R-:W-:Y:S02]  /*22590*/  LEA.HI.X.SX32 R5, R0, R3, 0x1, P5 ;  /* 0x0000000300057211 */ /* 0x000fe400028f0eff */
[----:B--2---:R-:W-:Y:S01]  /*225a0*/  ISETP.LT.AND P0, PT, R11, UR4, !P1 ;  /* 0x000000040b007c0c */ /* 0x004fe2000cf01270 */
[----:B------:R-:W3:Y:S01]  /*225b0*/  LDCU UR4, c[0x0][0x39c] ;  /* 0x00007380ff0477ac */ /* 0x000ee20008000800 */
[----:B------:R-:W1:Y:S01]  /*225c0*/  LDL.LU R11, [R1+0x9f0] ;  /* 0x0009f000010b7983 */ /* 0x000e620000300800 */
[----:B0-----:R-:W-:Y:S01]  /*225d0*/  ISETP.LT.AND P6, PT, R14, UR7, !P1 ;  /* 0x000000070e007c0c */ /* 0x001fe2000cfc1270 */
[----:B------:R-:W-:Y:S02]  /*225e0*/  VIADD R0, R0, UR5 ;  /* 0x0000000500007c36 */ /* 0x000fe40008000000 */
[----:B------:R-:W2:Y:S01]  /*225f0*/  LDL.LU R14, [R1+0x9fc] ;  /* 0x0009fc00010e7983 */ /* 0x000ea20000300800 */
[----:B------:R-:W-:Y:S01]  /*22600*/  F2FP.BF16.F32.PACK_AB R66, R67, R66 ;  /* 0x000000424342723e */ /* 0x000fe200000010ff */
[----:B------:R-:W2:Y:S01]  /*22610*/  LDCU UR7, c[0x0][0x39c] ;  /* 0x00007380ff0777ac */ /* 0x000ea20008000800 */
[----:B----4-:R-:W-:-:S03]  /*22620*/  ISETP.LT.AND P5, PT, R13, UR9, !P1 ;  /* 0x000000090d007c0c */ /* 0x010fc6000cfa1270 */
[----:B------:R0:W-:Y:S01]  /*22630*/  @P4 STG.E.U16 desc[UR20][R4.64], R66 ;  /* 0x0000004204004986 */ /* 0x0001e2000c101514 */
[----:B------:R-:W-:Y:S01]  /*22640*/  VIADD R7, R0, UR5 ;  /* 0x0000000500077c36 */ /* 0x000fe20008000000 */
[----:B------:R-:W4:Y:S02]  /*22650*/  LDCU UR9, c[0x0][0x39c] ;  /* 0x00007380ff0977ac */ /* 0x000f240008000800 */
[----:B------:R-:W4:Y:S01]  /*22660*/  LDL.LU R13, [R1+0x9f8] ;  /* 0x0009f800010d7983 */ /* 0x000f220000300800 */
[----:B------:R-:W-:Y:S02]  /*22670*/  PRMT R9, R66, 0x7632, R9 ;  /* 0x0000763242097816 */ /* 0x000fe40000000009 */
        /* <DEDUP_REMOVED lines=9> */
[----:B---3--:R-:W-:Y:S01]  /*22710*/  ISETP.LT.AND P3, PT, R12, UR4, !P1 ;  /* 0x000000040c007c0c */ /* 0x008fe2000cf61270 */
[----:B------:R-:W3:Y:S01]  /*22720*/  LDCU UR4, c[0x0][0x39c] ;  /* 0x00007380ff0477ac */ /* 0x000ee20008000800 */
[CC--:B0-----:R-:W-:Y:S01]  /*22730*/  LEA R4, P4, R0.reuse, R2.reuse, 0x1 ;  /* 0x0000000200047211 */ /* 0x0c1fe200078808ff */
[----:B------:R-:W3:Y:S03]  /*22740*/  LDL.LU R12, [R1+0x7d0] ;  /* 0x0007d000010c7983 */ /* 0x000ee60000300800 */
[----:B------:R-:W-:Y:S02]  /*22750*/  LEA.HI.X.SX32 R5, R0, R3, 0x1, P4 ;  /* 0x0000000300057211 */ /* 0x000fe400020f0eff */
[----:B-----5:R-:W-:Y:S02]  /*22760*/  PRMT R7, R68, 0x7632, R7 ;  /* 0x0000763244077816 */ /* 0x020fe40000000007 */
[----:B------:R-:W-:-:S03]  /*22770*/  LEA R6, P4, R8, R2, 0x1 ;  /* 0x0000000208067211 */ /* 0x000fc600078808ff */
[----:B------:R0:W-:Y:S02]  /*22780*/  @P6 STG.E.U16 desc[UR20][R4.64], R7 ;  /* 0x0000000704006986 */ /* 0x0001e4000c101514 */
[C---:B0-----:R-:W-:Y:S02]  /*22790*/  LEA.HI.X.SX32 R7, R8.reuse, R3, 0x1, P4 ;  /* 0x0000000308077211 */ /* 0x041fe400020f0eff */
[----:B-1----:R-:W-:Y:S01]  /*227a0*/  ISETP.LT.AND P0, PT, R11, UR6, !P1 ;  /* 0x000000060b007c0c */ /* 0x002fe2000cf01270 */
[----:B------:R-:W-:Y:S01]  /*227b0*/  VIADD R8, R8, UR5 ;  /* 0x0000000508087c36 */ /* 0x000fe20008000000 */
[----:B------:R-:W5:Y:S01]  /*227c0*/  LDL.LU R11, [R1+0xa08] ;  /* 0x000a0800010b7983 */ /* 0x000f620000300800 */
[----:B------:R-:W-:Y:S01]  /*227d0*/  F2FP.BF16.F32.PACK_AB R70, R71, R70 ;  /* 0x000000464746723e */ /* 0x000fe200000010ff */
[----:B------:R-:W5:Y:S01]  /*227e0*/  LDCU UR6, c[0x0][0x39c] ;  /* 0x00007380ff0677ac */ /* 0x000f620008000800 */
[----:B----4-:R-:W-:-:S03]  /*227f0*/  ISETP.LT.AND P4, PT, R13, UR9, !P1 ;  /* 0x000000090d007c0c */ /* 0x010fc6000cf81270 */
[----:B------:R0:W-:Y:S04]  /*22800*/  @P5 STG.E.U16 desc[UR20][R6.64], R70 ;  /* 0x0000004606005986 */ /* 0x0001e8000c101514 */
[----:B------:R-:W4:Y:S01]  /*22810*/  LDL.LU R13, [R1+0xa0c] ;  /* 0x000a0c00010d7983 */ /* 0x000f220000300800 */
[CC--:B------:R-:W-:Y:S01]  /*22820*/  LEA R4, P5, R8.reuse, R2.reuse, 0x1 ;  /* 0x0000000208047211 */ /* 0x0c0fe200078a08ff */
[----:B------:R-:W-:Y:S01]  /*22830*/  VIADD R0, R8, UR5 ;  /* 0x0000000508007c36 */ /* 0x000fe20008000000 */
[----:B--2---:R-:W-:Y:S01]  /*22840*/  ISETP.LT.AND P6, PT, R14, UR7, !P1 ;  /* 0x000000070e007c0c */ /* 0x004fe2000cfc1270 */
[----:B------:R-:W2:Y:S01]  /*22850*/  LDL.LU R15, [R1+0xa14] ;  /* 0x000a1400010f7983 */ /* 0x000ea20000300800 */
[----:B------:R-:W4:Y:S01]  /*22860*/  LDCU UR7, c[0x0][0x39c] ;  /* 0x00007380ff0777ac */ /* 0x000f220008000800 */
[----:B------:R-:W-:Y:S01]  /*22870*/  LEA.HI.X.SX32 R5, R8, R3, 0x1, P5 ;  /* 0x0000000308057211 */ /* 0x000fe200028f0eff */
[C---:B------:R-:W-:Y:S01]  /*22880*/  VIADD R8, R0.reuse, UR5 ;  /* 0x0000000500087c36 */ /* 0x040fe20008000000 */
[----:B0-----:R-:W-:Y:S01]  /*22890*/  LEA R6, P5, R0, R2, 0x1 ;  /* 0x0000000200067211 */ /* 0x001fe200078a08ff */
[----:B------:R-:W0:Y:S01]  /*228a0*/  LDCU UR9, c[0x0][0x39c] ;  /* 0x00007380ff0977ac */ /* 0x000e220008000800 */
[----:B------:R-:W-:-:S02]  /*228b0*/  PRMT R9, R70, 0x7632, R9 ;  /* 0x0000763246097816 */ /* 0x000fc40000000009 */
[----:B------:R-:W-:Y:S02]  /*228c0*/  F2FP.BF16.F32.PACK_AB R72, R73, R72 ;  /* 0x000000484948723e */ /* 0x000fe400000010ff */
[----:B------:R-:W-:Y:S01]  /*228d0*/  LEA.HI.X.SX32 R7, R0, R3, 0x1, P5 ;  /* 0x0000000300077211 */ /* 0x000fe200028f0eff */
[----:B------:R1:W-:Y:S01]  /*228e0*/  @P3 STG.E.U16 desc[UR20][R4.64], R9 ;  /* 0x0000000904003986 */ /* 0x0003e2000c101514 */
[----:B------:R-:W-:-:S03]  /*228f0*/  VIADD R0, R8, UR5 ;  /* 0x0000000508007c36 */ /* 0x000fc60008000000 */
[----:B------:R0:W-:Y:S01]  /*22900*/  @P0 STG.E.U16 desc[UR20][R6.64], R72 ;  /* 0x0000004806000986 */ /* 0x0001e2000c101514 */
[----:B---3--:R-:W-:Y:S01]  /*22910*/  ISETP.LT.AND P3, PT, R12, UR4, !P1 ;  /* 0x000000040c007c0c */ /* 0x008fe2000cf61270 */
[----:B------:R-:W2:Y:S01]  /*22920*/  LDCU UR4, c[0x0][0x39c] ;  /* 0x00007380ff0477ac */ /* 0x000ea20008000800 */
[-C--:B-1----:R-:W-:Y:S01]  /*22930*/  LEA R4, P5, R8, R2.reuse, 0x1 ;  /* 0x0000000208047211 */ /* 0x082fe200078a08ff */
[----:B------:R-:W3:Y:S01]  /*22940*/  LDL.LU R12, [R1+0xa18] ;  /* 0x000a1800010c7983 */ /* 0x000ee20000300800 */
[----:B0-----:R-:W-:Y:S02]  /*22950*/  PRMT R7, R72, 0x7632, R7 ;  /* 0x0000763248077816 */ /* 0x001fe40000000007 */
[----:B------:R-:W-:Y:S02]  /*22960*/  LEA.HI.X.SX32 R5, R8, R3, 0x1, P5 ;  /* 0x0000000308057211 */ /* 0x000fe400028f0eff */
[----:B------:R-:W-:-:S03]  /*22970*/  LEA R6, P5, R0, R2, 0x1 ;  /* 0x0000000200067211 */ /* 0x000fc600078a08ff */
[----:B------:R0:W-:Y:S02]  /*22980*/  @P6 STG.E.U16 desc[UR20][R4.64], R7 ;  /* 0x0000000704006986 */ /* 0x0001e4000c101514 */
[C---:B0-----:R-:W-:Y:S02]  /*22990*/  LEA.HI.X.SX32 R7, R0.reuse, R3, 0x1, P5 ;  /* 0x0000000300077211 */ /* 0x041fe400028f0eff */
[----:B-----5:R-:W-:Y:S01]  /*229a0*/  ISETP.LT.AND P0, PT, R11, UR6, !P1 ;  /* 0x000000060b007c0c */ /* 0x020fe2000cf01270 */
[----:B------:R-:W-:Y:S01]  /*229b0*/  VIADD R8, R0, UR5 ;  /* 0x0000000500087c36 */ /* 0x000fe20008000000 */
[----:B------:R-:W5:Y:S01]  /*229c0*/  LDL.LU R11, [R1+0xa10] ;  /* 0x000a1000010b7983 */ /* 0x000f620000300800 */
[----:B------:R-:W3:Y:S03]  /*229d0*/  LDCU UR6, c[0x0][0x39c] ;  /* 0x00007380ff0677ac */ /* 0x000ee60008000800 */
[----:B------:R-:W5:Y:S01]  /*229e0*/  LDL.LU R14, [R1+0xa04] ;  /* 0x000a0400010e7983 */ /* 0x000f620000300800 */
        /* <DEDUP_REMOVED lines=9> */
[----:B--2---:R-:W-:Y:S01]  /*22a80*/  ISETP.LT.AND P4, PT, R15, UR4, !P1 ;  /* 0x000000040f007c0c */ /* 0x004fe2000cf81270 */
[----:B------:R-:W5:Y:S01]  /*22a90*/  LDCU UR4, c[0x0][0x39c] ;  /* 0x00007380ff0477ac */ /* 0x000f620008000800 */
[----:B------:R-:W-:Y:S01]  /*22aa0*/  VIADD R0, R8, UR5 ;  /* 0x0000000508007c36 */ /* 0x000fe20008000000 */
[----:B------:R2:W-:Y:S01]  /*22ab0*/  @P3 STG.E.U16 desc[UR20][R4.64], R9 ;  /* 0x0000000904003986 */ /* 0x0005e2000c101514 */
[----:B------:R-:W-:-:S03]  /*22ac0*/  F2FP.BF16.F32.PACK_AB R76, R77, R76 ;  /* 0x0000004c4d4c723e */ /* 0x000fc600000010ff */
[-C--:B-1----:R-:W-:Y:S02]  /*22ad0*/  LEA R6, P6, R0, R2.reuse, 0x1 ;  /* 0x0000000200067211 */ /* 0x082fe400078c08ff */
[----:B--2---:R-:W-:Y:S02]  /*22ae0*/  LEA R4, P3, R8, R2, 0x1 ;  /* 0x0000000208047211 */ /* 0x004fe400078608ff */
[----:B------:R-:W-:Y:S02]  /*22af0*/  PRMT R10, R76, 0x7632, R10 ;  /* 0x000076324c0a7816 */ /* 0x000fe4000000000a */
[-C--:B------:R-:W-:Y:S02]  /*22b00*/  LEA.HI.X.SX32 R5, R8, R3.reuse, 0x1, P3 ;  /* 0x0000000308057211 */ /* 0x080fe400018f0eff */
[----:B---3--:R-:W-:Y:S01]  /*22b10*/  ISETP.LT.AND P3, PT, R12, UR6, !P1 ;  /* 0x000000060c007c0c */ /* 0x008fe2000cf61270 */
[----:B------:R-:W1:Y:S01]  /*22b20*/  LDCU UR6, c[0x0][0x39c] ;  /* 0x00007380ff0677ac */ /* 0x000e620008000800 */
[C---:B------:R-:W-:Y:S01]  /*22b30*/  LEA.HI.X.SX32 R7, R0.reuse, R3, 0x1, P6 ;  /* 0x0000000300077211 */ /* 0x040fe200030f0eff */
[----:B------:R-:W2:Y:S01]  /*22b40*/  LDL.LU R12, [R1+0x7cc] ;  /* 0x0007cc00010c7983 */ /* 0x000ea20000300800 */
[----:B------:R-:W-:-:S03]  /*22b50*/  VIADD R0, R0, UR5 ;  /* 0x0000000500007c36 */ /* 0x000fc60008000000 */
[----:B------:R-:W-:Y:S04]  /*22b60*/  @P0 STG.E.U16 desc[UR20][R4.64], R76 ;  /* 0x0000004c04000986 */ /* 0x000fe8000c101514 */
[----:B------:R3:W-:Y:S01]  /*22b70*/  @P5 STG.E.U16 desc[UR20][R6.64], R10 ;  /* 0x0000000a06005986 */ /* 0x0007e2000c101514 */
[----:B------:R-:W-:-:S04]  /*22b80*/  LEA R8, P5, R0, R2, 0x1 ;  /* 0x0000000200087211 */ /* 0x000fc800078a08ff */
[C---:B------:R-:W-:Y:S02]  /*22b90*/  LEA.HI.X.SX32 R9, R0.reuse, R3, 0x1, P5 ;  /* 0x0000000300097211 */ /* 0x040fe400028f0eff */
[----:B-----5:R-:W-:Y:S01]  /*22ba0*/  ISETP.LT.AND P0, PT, R11, UR4, !P1 ;  /* 0x000000040b007c0c */ /* 0x020fe2000cf01270 */
[----:B------:R-:W2:Y:S01]  /*22bb0*/  LDCU UR4, c[0x0][0x39c] ;  /* 0x00007380ff0477ac */ /* 0x000ea20008000800 */
[----:B------:R-:W1:Y:S04]  /*22bc0*/  LDL.LU R11, [R1+0x9f4] ;  /* 0x0009f400010b7983 */ /* 0x000e680000300800 */
[----:B------:R-:W5:Y:S01]  /*22bd0*/  LDL.LU R16, [R1+0x9ec] ;  /* 0x0009ec0001107983 */ /* 0x000f620000300800 */
[----:B----4-:R-:W-:Y:S01]  /*22be0*/  ISETP.LT.AND P5, PT, R13, UR9, !P1 ;  /* 0x000000090d007c0c */ /* 0x010fe2000cfa1270 */
[----:B------:R-:W-:-:S02]  /*22bf0*/  VIADD R0, R0, UR5 ;  /* 0x0000000500007c36 */ /* 0x000fc40008000000 */
[----:B------:R-:W4:Y:S01]  /*22c00*/  LDL.LU R13, [R1+0x9dc] ;  /* 0x0009dc00010d7983 */ /* 0x000f220000300800 */
[----:B------:R-:W-:Y:S01]  /*22c10*/  F2FP.BF16.F32.PACK_AB R78, R79, R78 ;  /* 0x0000004e4f4e723e */ /* 0x000fe200000010ff */
[----:B------:R-:W4:Y:S01]  /*22c20*/  LDCU UR9, c[0x0][0x39c] ;  /* 0x00007380ff0977ac */ /* 0x000f220008000800 */
[C---:B---3--:R-:W-:Y:S01]  /*22c30*/  VIADD R7, R0.reuse, UR5 ;  /* 0x0000000500077c36 */ /* 0x048fe20008000000 */
[----:B------:R-:W-:Y:S01]  /*22c40*/  F2FP.BF16.F32.PACK_AB R80, R81, R80 ;  /* 0x000000505150723e */ /* 0x000fe200000010ff */
[----:B------:R-:W3:Y:S04]  /*22c50*/  LDL.LU R15, [R1+0x9d4] ;  /* 0x0009d400010f7983 */ /* 0x000ee80000300800 */
[----:B------:R0:W-:Y:S01]  /*22c60*/  @P4 STG.E.U16 desc[UR20][R8.64], R78 ;  /* 0x0000004e08004986 */ /* 0x0001e2000c101514 */
[----:B------:R-:W-:-:S04]  /*22c70*/  LEA R4, P4, R0, R2, 0x1 ;  /* 0x0000000200047211 */ /* 0x000fc800078808ff */
[-C--:B------:R-:W-:Y:S01]  /*22c80*/  LEA.HI.X.SX32 R5, R0, R3.reuse, 0x1, P4 ;  /* 0x0000000300057211 */ /* 0x080fe200020f0eff */
[C---:B------:R-:W-:Y:S01]  /*22c90*/  VIADD R0, R7.reuse, UR5 ;  /* 0x0000000507007c36 */ /* 0x040fe20008000000 */
[C---:B------:R-:W-:Y:S02]  /*22ca0*/  LEA R6, P4, R7.reuse, R2, 0x1 ;  /* 0x0000000207067211 */ /* 0x040fe400078808ff */
[----:B0-----:R-:W-:Y:S02]  /*22cb0*/  PRMT R9, R78, 0x7632, R9 ;  /* 0x000076324e097816 */ /* 0x001fe40000000009 */
[----:B------:R-:W-:-:S03]  /*22cc0*/  LEA.HI.X.SX32 R7, R7, R3, 0x1, P4 ;  /* 0x0000000307077211 */ /* 0x000fc600020f0eff */
[----:B------:R0:W-:Y:S01]  /*22cd0*/  @P3 STG.E.U16 desc[UR20][R4.64], R9 ;  /* 0x0000000904003986 */ /* 0x0001e2000c101514 */
[-C--:B------:R-:W-:Y:S02]  /*22ce0*/  LEA R8, P4, R0, R2.reuse, 0x1 ;  /* 0x0000000200087211 */ /* 0x080fe400078808ff */
[----:B--2---:R-:W-:Y:S01]  /*22cf0*/  ISETP.LT.AND P3, PT, R12, UR4, !P1 ;  /* 0x000000040c007c0c */ /* 0x004fe2000cf61270 */
[----:B------:R-:W-:Y:S01]  /*22d00*/  VIADD R12, R0, UR5 ;  /* 0x00000005000c7c36 */ /* 0x000fe20008000000 */
[----:B------:R-:W-:Y:S01]  /*22d10*/  @P0 STG.E.U16 desc[UR20][R6.64], R80 ;  /* 0x0000005006000986 */ /* 0x000fe2000c101514 */
[----:B------:R-:W-:Y:S01]  /*22d20*/  ISETP.LT.AND P6, PT, R14, UR7, !P1 ;  /* 0x000000070e007c0c */ /* 0x000fe2000cfc1270 */
[----:B------:R-:W5:Y:S02]  /*22d30*/  LDCU UR7, c[0x0][0x39c] ;  /* 0x00007380ff0777ac */ /* 0x000f640008000800 */
[----:B------:R-:W2:Y:S01]  /*22d40*/  LDL.LU R14, [R1+0x9d0] ;  /* 0x0009d000010e7983 */ /* 0x000ea20000300800 */
[----:B0-----:R-:W-:Y:S01]  /*22d50*/  LEA.HI.X.SX32 R9, R0, R3, 0x1, P4 ;  /* 0x0000000300097211 */ /* 0x001fe200020f0eff */
[----:B------:R-:W3:Y:S01]  /*22d60*/  LDCU UR4, c[0x0][0x39c] ;  /* 0x00007380ff0477ac */ /* 0x000ee20008000800 */
[----:B------:R-:W-:-:S02]  /*22d70*/  LEA R10, P4, R12, R2, 0x1 ;  /* 0x000000020c0a7211 */ /* 0x000fc400078808ff */
[----:B-1----:R-:W-:Y:S01]  /*22d80*/  ISETP.LT.AND P0, PT, R11, UR6, !P1 ;  /* 0x000000060b007c0c */ /* 0x002fe2000cf01270 */
[----:B------:R-:W2:Y:S01]  /*22d90*/  LDCU UR6, c[0x0][0x39c] ;  /* 0x00007380ff0677ac */ /* 0x000ea20008000800 */
[----:B------:R-:W-:Y:S02]  /*22da0*/  LEA.HI.X.SX32 R11, R12, R3, 0x1, P4 ;  /* 0x000000030c0b7211 */ /* 0x000fe400020f0eff */
[----:B----4-:R-:W-:Y:S02]  /*22db0*/  ISETP.LT.AND P4, PT, R13, UR9, !P1 ;  /* 0x000000090d007c0c */ /* 0x010fe4000cf81270 */
[----:B------:R-:W-:Y:S01]  /*22dc0*/  PRMT R5, R80, 0x7632, R5 ;  /* 0x0000763250057816 */ /* 0x000fe20000000005 */
[----:B------:R-:W4:Y:S01]  /*22dd0*/  LDL.LU R13, [R1+0x9c8] ;  /* 0x0009c800010d7983 */ /* 0x000f220000300800 */
[----:B------:R-:W-:Y:S01]  /*22de0*/  F2FP.BF16.F32.PACK_AB R82, R83, R82 ;  /* 0x000000525352723e */ /* 0x000fe200000010ff */
[----:B------:R-:W-:Y:S01]  /*22df0*/  VIADD R12, R12, UR5 ;  /* 0x000000050c0c7c36 */ /* 0x000fe20008000000 */
[----:B------:R-:W-:Y:S01]  /*22e00*/  F2FP.BF16.F32.PACK_AB R84, R85, R84 ;  /* 0x000000545554723e */ /* 0x000fe200000010ff */
[----:B------:R0:W-:Y:S01]  /*22e10*/  @P6 STG.E.U16 desc[UR20][R8.64], R5 ;  /* 0x0000000508006986 */ /* 0x0001e2000c101514 */
[----:B-----5:R-:W-:Y:S01]  /*22e20*/  ISETP.LT.AND P6, PT, R16, UR7, !P1 ;  /* 0x0000000710007c0c */ /* 0x020fe2000cfc1270 */
[C---:B------:R-:W-:Y:S01]  /*22e30*/  VIADD R0, R12.reuse, UR5 ;  /* 0x000000050c007c36 */ /* 0x040fe20008000000 */
[----:B------:R-:W4:Y:S01]  /*22e40*/  LDCU UR7, c[0x0][0x39c] ;  /* 0x00007380ff0777ac */ /* 0x000f220008000800 */
[----:B------:R1:W-:Y:S01]  /*22e50*/  @P5 STG.E.U16 desc[UR20][R10.64], R82 ;  /* 0x000000520a005986 */ /* 0x0003e2000c101514 */
[----:B------:R-:W-:-:S02]  /*22e60*/  LEA R4, P5, R12, R2, 0x1 ;  /* 0x000000020c047211 */ /* 0x000fc400078a08ff */
[----:B------:R-:W-:Y:S01]  /*22e70*/  F2FP.BF16.F32.PACK_AB R86, R87, R86 ;  /* 0x000000565756723e */ /* 0x000fe200000010ff */
[----:B------:R-:W5:Y:S01]  /*22e80*/  LDL.LU R17, [R1+0x9bc] ;  /* 0x0009bc0001117983 */ /* 0x000f620000300800 */
[----:B------:R-:W2:Y:S01]  /*22e90*/  LDCU UR9, c[0x0][0x39c] ;  /* 0x00007380ff0977ac */ /* 0x000ea20008000800 */
[-C--:B0-----:R-:W-:Y:S01]  /*22ea0*/  LEA.HI.X.SX32 R5, R12, R3.reuse, 0x1, P5 ;  /* 0x000000030c057211 */ /* 0x081fe200028f0eff */
[C---:B------:R-:W-:Y:S01]  /*22eb0*/  VIADD R9, R0.reuse, UR5 ;  /* 0x0000000500097c36 */ /* 0x040fe20008000000 */
[CC--:B------:R-:W-:Y:S01]  /*22ec0*/  LEA R6, P5, R0.reuse, R2.reuse, 0x1 ;  /* 0x0000000200067211 */ /* 0x0c0fe200078a08ff */
[----:B------:R-:W5:Y:S03]  /*22ed0*/  LDL.LU R16, [R1+0x7c8] ;  /* 0x0007c80001107983 */ /* 0x000f660000300800 */
[----:B------:R-:W-:Y:S01]  /*22ee0*/  LEA.HI.X.SX32 R7, R0, R3, 0x1, P5 ;  /* 0x0000000300077211 */ /* 0x000fe200028f0eff */
[C---:B------:R-:W-:Y:S01]  /*22ef0*/  VIADD R0, R9.reuse, UR5 ;  /* 0x0000000509007c36 */ /* 0x040fe20008000000 */
[----:B------:R-:W-:-:S02]  /*22f00*/  LEA R8, P5, R9, R2, 0x1 ;  /* 0x0000000209087211 */ /* 0x000fc400078a08ff */
[----:B-1----:R-:W-:Y:S02]  /*22f10*/  PRMT R11, R82, 0x7632, R11 ;  /* 0x00007632520b7816 */ /* 0x002fe4000000000b */
[-C--:B------:R-:W-:Y:S02]  /*22f20*/  LEA.HI.X.SX32 R9, R9, R3.reuse, 0x1, P5 ;  /* 0x0000000309097211 */ /* 0x080fe400028f0eff */
[C---:B------:R-:W-:Y:S01]  /*22f30*/  LEA R10, P5, R0.reuse, R2, 0x1 ;  /* 0x00000002000a7211 */ /* 0x040fe200078a08ff */
[----:B------:R0:W-:Y:S01]  /*22f40*/  @P3 STG.E.U16 desc[UR20][R4.64], R11 ;  /* 0x0000000b04003986 */ /* 0x0001e2000c101514 */
[----:B---3--:R-:W-:Y:S01]  /*22f50*/  ISETP.LT.AND P3, PT, R15, UR4, !P1 ;  /* 0x000000040f007c0c */ /* 0x008fe2000cf61270 */
[----:B------:R-:W-:Y:S01]  /*22f60*/  VIADD R12, R0, UR5 ;  /* 0x00000005000c7c36 */ /* 0x000fe20008000000 */
[----:B------:R-:W-:Y:S01]  /*22f70*/  F2FP.BF16.F32.PACK_AB R88, R89, R88 ;  /* 0x000000585958723e */ /* 0x000fe200000010ff */
[----:B------:R1:W-:Y:S01]  /*22f80*/  @P0 STG.E.U16 desc[UR20][R6.64], R84 ;  /* 0x0000005406000986 */ /* 0x0003e2000c101514 */
[----:B--2---:R-:W-:Y:S01]  /*22f90*/  ISETP.LT.AND P0, PT, R14, UR6, !P1 ;  /* 0x000000060e007c0c */ /* 0x004fe2000cf01270 */
[----:B------:R-:W5:Y:S02]  /*22fa0*/  LDCU UR6, c[0x0][0x39c] ;  /* 0x00007380ff0677ac */ /* 0x000f640008000800 */
[----:B------:R-:W2:Y:S01]  /*22fb0*/  LDL.LU R15, [R1+0x9ac] ;  /* 0x0009ac00010f7983 */ /* 0x000ea20000300800 */
[----:B------:R-:W3:Y:S01]  /*22fc0*/  LDCU UR4, c[0x0][0x39c] ;  /* 0x00007380ff0477ac */ /* 0x000ee20008000800 */
[----:B0-----:R-:W-:-:S02]  /*22fd0*/  LEA.HI.X.SX32 R11, R0, R3, 0x1, P5 ;  /* 0x00000003000b7211 */ /* 0x001fc400028f0eff */
[----:B------:R-:W2:Y:S01]  /*22fe0*/  LDL.LU R14, [R1+0x9a4] ;  /* 0x0009a400010e7983 */ /* 0x000ea20000300800 */
[----:B----4-:R-:W-:Y:S01]  /*22ff0*/  ISETP.LT.AND P5, PT, R13, UR7, !P1 ;  /* 0x000000070d007c0c */ /* 0x010fe2000cfa1270 */
[----:B------:R-:W0:Y:S02]  /*23000*/  LDCU UR7, c[0x0][0x39c] ;  /* 0x00007380ff0777ac */ /* 0x000e240008000800 */
[----:B------:R-:W4:Y:S01]  /*23010*/  LDL.LU R13, [R1+0x9a0] ;  /* 0x0009a000010d7983 */ /* 0x000f220000300800 */
[----:B------:R-:W-:-:S05]  /*23020*/  PRMT R5, R84, 0x7632, R5 ;  /* 0x0000763254057816 */ /* 0x000fca0000000005 */
[----:B------:R0:W-:Y:S01]  /*23030*/  @P6 STG.E.U16 desc[UR20][R8.64], R5 ;  /* 0x0000000508006986 */ /* 0x0001e2000c101514 */
[----:B------:R-:W-:Y:S02]  /*23040*/  LEA R4, P6, R12, R2, 0x1 ;  /* 0x000000020c047211 */ /* 0x000fe400078c08ff */
[----:B-1----:R-:W-:Y:S01]  /*23050*/  PRMT R7, R86, 0x7632, R7 ;  /* 0x0000763256077816 */ /* 0x002fe20000000007 */
[----:B------:R1:W-:Y:S01]  /*23060*/  @P4 STG.E.U16 desc[UR20][R10.64], R86 ;  /* 0x000000560a004986 */ /* 0x0003e2000c101514 */
[C---:B0-----:R-:W-:Y:S01]  /*23070*/  LEA.HI.X.SX32 R5, R12.reuse, R3, 0x1, P6 ;  /* 0x000000030c057211 */ /* 0x041fe200030f0eff */
[----:B------:R-:W-:Y:S02]  /*23080*/  VIADD R12, R12, UR5 ;  /* 0x000000050c0c7c36 */ /* 0x000fe40008000000 */
[----:B-1----:R-:W2:Y:S02]  /*23090*/  LDL.LU R11, [R1+0x994] ;  /* 0x00099400010b7983 */ /* 0x002ea40000300800 */
[----:B------:R-:W-:-:S02]  /*230a0*/  VIADD R0, R12, UR5 ;  /* 0x000000050c007c36 */ /* 0x000fc40008000000 */
[----:B------:R0:W-:Y:S01]  /*230b0*/  @P3 STG.E.U16 desc[UR20][R4.64], R7 ;  /* 0x0000000704003986 */ /* 0x0001e2000c101514 */
[-C--:B------:R-:W-:Y:S02]  /*230c0*/  LEA R6, P3, R12, R2.reuse, 0x1 ;  /* 0x000000020c067211 */ /* 0x080fe400078608ff */
[C---:B------:R-:W-:Y:S01]  /*230d0*/  LEA R8, P6, R0.reuse, R2, 0x1 ;  /* 0x0000000200087211 */ /* 0x040fe200078c08ff */
[----:B------:R-:W2:Y:S03]  /*230e0*/  LDL.LU R10, [R1+0x988] ;  /* 0x00098800010a7983 */ /* 0x000ea60000300800 */
[CC--:B------:R-:W-:Y:S01]  /*230f0*/  LEA.HI.X.SX32 R9, R0.reuse, R3.reuse, 0x1, P6 ;  /* 0x0000000300097211 */ /* 0x0c0fe200030f0eff */
[----:B------:R-:W-:Y:S01]  /*23100*/  VIADD R0, R0, UR5 ;  /* 0x0000000500007c36 */ /* 0x000fe20008000000 */
[----:B0-----:R-:W-:Y:S02]  /*23110*/  LEA.HI.X.SX32 R7, R12, R3, 0x1, P3 ;  /* 0x000000030c077211 */ /* 0x001fe400018f0eff */
[----:B------:R-:W-:-:S03]  /*23120*/  PRMT R5, R88, 0x7632, R5 ;  /* 0x0000763258057816 */ /* 0x000fc60000000005 */
[----:B------:R-:W-:Y:S04]  /*23130*/  @P0 STG.E.U16 desc[UR20][R6.64], R88 ;  /* 0x0000005806000986 */ /* 0x000fe8000c101514 */
[----:B------:R0:W-:Y:S01]  /*23140*/  @P5 STG.E.U16 desc[UR20][R8.64], R5 ;  /* 0x0000000508005986 */ /* 0x0001e2000c101514 */
[----:B------:R-:W-:Y:S02]  /*23150*/  LEA R4, P5, R0, R2, 0x1 ;  /* 0x0000000200047211 */ /* 0x000fe400078a08ff */
[----:B-----5:R-:W-:Y:S01]  /*23160*/  ISETP.LT.AND P3, PT, R16, UR6, !P1 ;  /* 0x0000000610007c0c */ /* 0x020fe2000cf61270 */
[----:B------:R-:W1:Y:S01]  /*23170*/  LDCU UR6, c[0x0][0x39c] ;  /* 0x00007380ff0677ac */ /* 0x000e620008000800 */
[----:B------:R-:W5:Y:S01]  /*23180*/  LDL.LU R16, [R1+0x980] ;  /* 0x0009800001107983 */ /* 0x000f620000300800 */
[----:B0-----:R-:W-:-:S02]  /*23190*/  LEA.HI.X.SX32 R5, R0, R3, 0x1, P5 ;  /* 0x0000000300057211 */ /* 0x001fc400028f0eff */
[----:B----4-:R-:W-:Y:S02]  /*231a0*/  ISETP.LT.AND P5, PT, R13, UR9, !P1 ;  /* 0x000000090d007c0c */ /* 0x010fe4000cfa1270 */
[----:B---3--:R-:W-:Y:S01]  /*231b0*/  ISETP.LT.AND P4, PT, R17, UR4, !P1 ;  /* 0x0000000411007c0c */ /* 0x008fe2000cf81270 */
[----:B------:R-:W3:Y:S01]  /*231c0*/  LDL.LU R13, [R1+0x974] ;  /* 0x00097400010d7983 */ /* 0x000ee20000300800 */
[----:B------:R-:W2:Y:S01]  /*231d0*/  LDCU UR4, c[0x0][0x39c] ;  /* 0x00007380ff0477ac */ /* 0x000ea20008000800 */
[----:B------:R-:W-:Y:S01]  /*231e0*/  F2FP.BF16.F32.PACK_AB R90, R91, R90 ;  /* 0x0000005a5b5a723e */ /* 0x000fe200000010ff */
[----:B------:R-:W-:Y:S01]  /*231f0*/  VIADD R0, R0, UR5 ;  /* 0x0000000500007c36 */ /* 0x000fe20008000000 */
[----:B------:R-:W3:Y:S03]  /*23200*/  LDCU UR9, c[0x0][0x39c] ;  /* 0x00007380ff0977ac */ /* 0x000ee60008000800 */
[----:B------:R-:W-:-:S05]  /*23210*/  VIADD R9, R0, UR5 ;  /* 0x0000000500097c36 */ /* 0x000fca0008000000 */
[----:B------:R0:W-:Y:S01]  /*23220*/  @P4 STG.E.U16 desc[UR20][R4.64], R90 ;  /* 0x0000005a04004986 */ /* 0x0001e2000c101514 */
[CC--:B------:R-:W-:Y:S02]  /*23230*/  LEA R6, P4, R0.reuse, R2.reuse, 0x1 ;  /* 0x0000000200067211 */ /* 0x0c0fe400078808ff */
[----:B--2---:R-:W-:Y:S01]  /*23240*/  ISETP.LT.AND P0, PT, R15, UR4, !P1 ;  /* 0x000000040f007c0c */ /* 0x004fe2000cf01270 */
[----:B------:R-:W2:Y:S01]  /*23250*/  LDCU UR4, c[0x0][0x39c] ;  /* 0x00007380ff0477ac */ /* 0x000ea20008000800 */
[----:B------:R-:W-:Y:S01]  /*23260*/  LEA.HI.X.SX32 R7, R0, R3, 0x1, P4 ;  /* 0x0000000300077211 */ /* 0x000fe200020f0eff */
[C---:B------:R-:W-:Y:S01]  /*23270*/  VIADD R0, R9.reuse, UR5 ;  /* 0x0000000509007c36 */ /* 0x040fe20008000000 */
[----:B------:R-:W-:Y:S02]  /*23280*/  LEA R8, P4, R9, R2, 0x1 ;  /* 0x0000000209087211 */ /* 0x000fe400078808ff */
[----:B0-----:R-:W-:Y:S02]  /*23290*/  PRMT R5, R90, 0x7632, R5 ;  /* 0x000076325a057816 */ /* 0x001fe40000000005 */
[----:B------:R-:W-:-:S02]  /*232a0*/  F2FP.BF16.F32.PACK_AB R92, R93, R92 ;  /* 0x0000005c5d5c723e */ /* 0x000fc400000010ff */
[----:B------:R-:W-:Y:S01]  /*232b0*/  LEA.HI.X.SX32 R9, R9, R3, 0x1, P4 ;  /* 0x0000000309097211 */ /* 0x000fe200020f0eff */
[C---:B------:R-:W-:Y:S01]  /*232c0*/  VIADD R12, R0.reuse, UR5 ;  /* 0x00000005000c7c36 */ /* 0x040fe20008000000 */
[----:B------:R-:W-:Y:S01]  /*232d0*/  LEA R4, P4, R0, R2, 0x1 ;  /* 0x0000000200047211 */ /* 0x000fe200078808ff */
[----:B------:R0:W-:Y:S04]  /*232e0*/  @P3 STG.E.U16 desc[UR20][R6.64], R5 ;  /* 0x0000000506003986 */ /* 0x0001e8000c101514 */
[----:B------:R4:W-:Y:S01]  /*232f0*/  @P0 STG.E.U16 desc[UR20][R8.64], R92 ;  /* 0x0000005c08000986 */ /* 0x0009e2000c101514 */
[----:B-1----:R-:W-:Y:S01]  /*23300*/  ISETP.LT.AND P0, PT, R10, UR6, !P1 ;  /* 0x000000060a007c0c */ /* 0x002fe2000cf01270 */
[----:B------:R-:W1:Y:S01]  /*23310*/  LDCU UR6, c[0x0][0x39c] ;  /* 0x00007380ff0677ac */ /* 0x000e620008000800 */
[----:B------:R-:W-:-:S02]  /*23320*/  ISETP.LT.AND P6, PT, R14, UR7, !P1 ;  /* 0x000000070e007c0c */ /* 0x000fc4000cfc1270 */
[-C--:B0-----:R-:W-:Y:S01]  /*23330*/  LEA.HI.X.SX32 R5, R0, R3.reuse, 0x1, P4 ;  /* 0x0000000300057211 */ /* 0x081fe200020f0eff */
[----:B------:R-:W4:Y:S01]  /*23340*/  LDL.LU R14, [R1+0x7c4] ;  /* 0x0007c400010e7983 */ /* 0x000f220000300800 */
[C---:B------:R-:W-:Y:S01]  /*23350*/  LEA R10, P4, R12.reuse, R2, 0x1 ;  /* 0x000000020c0a7211 */ /* 0x040fe200078808ff */
[----:B------:R-:W5:Y:S01]  /*23360*/  LDCU UR7, c[0x0][0x39c] ;  /* 0x00007380ff0777ac */ /* 0x000f620008000800 */
[----:B--2---:R-:W-:Y:S01]  /*23370*/  ISETP.LT.AND P3, PT, R11, UR4, !P1 ;  /* 0x000000040b007c0c */ /* 0x004fe2000cf61270 */
[----:B------:R-:W1:Y:S01]  /*23380*/  LDL.LU R15, [R1+0x970] ;  /* 0x00097000010f7983 */ /* 0x000e620000300800 */
[----:B------:R-:W-:Y:S01]  /*23390*/  LEA.HI.X.SX32 R11, R12, R3, 0x1, P4 ;  /* 0x000000030c0b7211 */ /* 0x000fe200020f0eff */
[----:B------:R-:W0:Y:S01]  /*233a0*/  LDCU UR4, c[0x0][0x39c] ;  /* 0x00007380ff0477ac */ /* 0x000e220008000800 */
[----:B---3--:R-:W-:Y:S02]  /*233b0*/  ISETP.LT.AND P4, PT, R13, UR9, !P1 ;  /* 0x000000090d007c0c */ /* 0x008fe4000cf81270 */
[----:B------:R-:W-:Y:S01]  /*233c0*/  PRMT R7, R92, 0x7632, R7 ;  /* 0x000076325c077816 */ /* 0x000fe20000000007 */
[----:B------:R-:W2:Y:S01]  /*233d0*/  LDL.LU R13, [R1+0x964] ;  /* 0x00096400010d7983 */ /* 0x000ea20000300800 */
[----:B------:R-:W-:Y:S01]  /*233e0*/  F2FP.BF16.F32.PACK_AB R94, R95, R94 ;  /* 0x0000005e5f5e723e */ /* 0x000fe200000010ff */
[----:B------:R-:W-:Y:S01]  /*233f0*/  VIADD R12, R12, UR5 ;  /* 0x000000050c0c7c36 */ /* 0x000fe20008000000 */
[----:B------:R-:W-:Y:S01]  /*23400*/  F2FP.BF16.F32.PACK_AB R96, R97, R96 ;  /* 0x000000606160723e */ /* 0x000fe200000010ff */
[----:B------:R3:W-:Y:S01]  /*23410*/  @P6 STG.E.U16 desc[UR20][R4.64], R7 ;  /* 0x0000000704006986 */ /* 0x0007e2000c101514 */
[----:B-----5:R-:W-:Y:S01]  /*23420*/  ISETP.LT.AND P6, PT, R16, UR7, !P1 ;  /* 0x0000000710007c0c */ /* 0x020fe2000cfc1270 */
[C---:B------:R-:W-:Y:S01]  /*23430*/  VIADD R0, R12.reuse, UR5 ;  /* 0x000000050c007c36 */ /* 0x040fe20008000000 */
[----:B------:R-:W2:Y:S01]  /*23440*/  LDCU UR7, c[0x0][0x39c] ;  /* 0x00007380ff0777ac */ /* 0x000ea20008000800 */
[----:B------:R5:W-:Y:S01]  /*23450*/  @P5 STG.E.U16 desc[UR20][R10.64], R94 ;  /* 0x0000005e0a005986 */ /* 0x000be2000c101514 */
[----:B------:R-:W-:-:S02]  /*23460*/  LEA R6, P5, R12, R2, 0x1 ;  /* 0x000000020c067211 */ /* 0x000fc400078a08ff */
[----:B------:R-:W-:Y:S01]  /*23470*/  F2FP.BF16.F32.PACK_AB R98, R99, R98 ;  /* 0x000000626362723e */ /* 0x000fe200000010ff */
[----:B------:R-:W2:Y:S01]  /*23480*/  LDL.LU R17, [R1+0x95c] ;  /* 0x00095c0001117983 */ /* 0x000ea20000300800 */
[----:B----4-:R-:W-:Y:S01]  /*23490*/  VIADD R9, R0, UR5 ;  /* 0x0000000500097c36 */ /* 0x010fe20008000000 */
[----:B------:R-:W4:Y:S01]  /*234a0*/  LDCU UR9, c[0x0][0x39c] ;  /* 0x00007380ff0977ac */ /* 0x000f220008000800 */
[-C--:B---3--:R-:W-:Y:S02]  /*234b0*/  LEA.HI.X.SX32 R7, R12, R3.reuse, 0x1, P5 ;  /* 0x000000030c077211 */ /* 0x088fe400028f0eff */
[-C--:B------:R-:W-:Y:S02]  /*234c0*/  LEA R4, P5, R0, R2.reuse, 0x1 ;  /* 0x0000000200047211 */ /* 0x080fe400078a08ff */
[----:B-----5:R-:W-:Y:S02]  /*234d0*/  PRMT R11, R94, 0x7632, R11 ;  /* 0x000076325e0b7816 */ /* 0x020fe4000000000b */
[-C--:B------:R-:W-:Y:S01]  /*234e0*/  LEA.HI.X.SX32 R5, R0, R3.reuse, 0x1, P5 ;  /* 0x0000000300057211 */ /* 0x080fe200028f0eff */
[C---:B------:R-:W-:Y:S01]  /*234f0*/  VIADD R0, R9.reuse, UR5 ;  /* 0x0000000509007c36 */ /* 0x040fe20008000000 */
[C---:B------:R-:W-:Y:S01]  /*23500*/  LEA R8, P5, R9.reuse, R2, 0x1 ;  /* 0x0000000209087211 */ /* 0x040fe200078a08ff */
[----:B------:R3:W-:Y:S03]  /*23510*/  @P3 STG.E.U16 desc[UR20][R6.64], R11 ;  /* 0x0000000b06003986 */ /* 0x0007e6000c101514 */
[----:B------:R-:W-:-:S02]  /*23520*/  LEA.HI.X.SX32 R9, R9, R3, 0x1, P5 ;  /* 0x0000000309097211 */ /* 0x000fc400028f0eff */
[C---:B------:R-:W-:Y:S01]  /*23530*/  LEA R10, P5, R0.reuse, R2, 0x1 ;  /* 0x00000002000a7211 */ /* 0x040fe200078a08ff */
[----:B------:R5:W-:Y:S03]  /*23540*/  @P0 STG.E.U16 desc[UR20][R4.64], R96 ;  /* 0x0000006004000986 */ /* 0x000be6000c101514 */
[----:B---3--:R-:W-:Y:S02]  /*23550*/  LEA.HI.X.SX32 R11, R0, R3, 0x1, P5 ;  /* 0x00000003000b7211 */ /* 0x008fe400028f0eff */
[----:B0-----:R-:W-:Y:S01]  /*23560*/  ISETP.LT.AND P3, PT, R14, UR4, !P1 ;  /* 0x000000040e007c0c */ /* 0x001fe2000cf61270 */
[----:B------:R-:W0:Y:S01]  /*23570*/  LDCU UR4, c[0x0][0x39c] ;  /* 0x00007380ff0477ac */ /* 0x000e220008000800 */
[----:B------:R-:W3:Y:S01]  /*23580*/  LDL.LU R14, [R1+0x94c] ;  /* 0x00094c00010e7983 */ /* 0x000ee20000300800 */
[----:B-1----:R-:W-:Y:S01]  /*23590*/  ISETP.LT.AND P0, PT, R15, UR6, !P1 ;  /* 0x000000060f007c0c */ /* 0x002fe2000cf01270 */
[----:B------:R-:W-:-:S02]  /*235a0*/  VIADD R6, R0, UR5 ;  /* 0x0000000500067c36 */ /* 0x000fc40008000000 */
[----:B------:R-:W4:Y:S01]  /*235b0*/  LDL.LU R16, [R1+0x944] ;  /* 0x0009440001107983 */ /* 0x000f220000300800 */
[----:B-----5:R-:W-:Y:S01]  /*235c0*/  PRMT R5, R96, 0x7632, R5 ;  /* 0x0000763260057816 */ /* 0x020fe20000000005 */
[----:B------:R-:W3:Y:S02]  /*235d0*/  LDCU UR6, c[0x0][0x39c] ;  /* 0x00007380ff0677ac */ /* 0x000ee40008000800 */
[----:B------:R-:W5:Y:S01]  /*235e0*/  LDL.LU R15, [R1+0x940] ;  /* 0x00094000010f7983 */ /* 0x000f620000300800 */
[----:B--2---:R-:W-:-:S03]  /*235f0*/  ISETP.LT.AND P5, PT, R13, UR7, !P1 ;  /* 0x000000070d007c0c */ /* 0x004fc6000cfa1270 */
[----:B------:R1:W-:Y:S04]  /*23600*/  @P6 STG.E.U16 desc[UR20][R8.64], R5 ;  /* 0x0000000508006986 */ /* 0x0003e8000c101514 */
[----:B------:R-:W2:Y:S01]  /*23610*/  LDL.LU R13, [R1+0x938] ;  /* 0x00093800010d7983 */ /* 0x000ea20000300800 */
[C---:B------:R-:W-:Y:S01]  /*23620*/  LEA R4, P6, R6.reuse, R2, 0x1 ;  /* 0x0000000206047211 */ /* 0x040fe200078c08ff */
[----:B------:R-:W-:Y:S01]  /*23630*/  VIADD R0, R6, UR5 ;  /* 0x0000000506007c36 */ /* 0x000fe20008000000 */
[----:B------:R-:W-:Y:S01]  /*23640*/  PRMT R7, R98, 0x7632, R7 ;  /* 0x0000763262077816 */ /* 0x000fe20000000007 */
[----:B------:R-:W-:Y:S01]  /*23650*/  @P4 STG.E.U16 desc[UR20][R10.64], R98 ;  /* 0x000000620a004986 */ /* 0x000fe2000c101514 */
[----:B------:R-:W-:Y:S01]  /*23660*/  F2FP.BF16.F32.PACK_AB R100, R101, R100 ;  /* 0x000000646564723e */ /* 0x000fe200000010ff */
[----:B------:R-:W-:Y:S01]  /*23670*/  VIADD R12, R0, UR5 ;  /* 0x00000005000c7c36 */ /* 0x000fe20008000000 */
[----:B------:R-:W-:Y:S01]  /*23680*/  F2FP.BF16.F32.PACK_AB R102, R103, R102 ;  /* 0x000000666766723e */ /* 0x000fe200000010ff */
[----:B------:R-:W5:Y:S01]  /*23690*/  LDCU UR7, c[0x0][0x39c] ;  /* 0x00007380ff0777ac */ /* 0x000f620008000800 */
[----:B-1----:R-:W-:-:S02]  /*236a0*/  LEA.HI.X.SX32 R5, R6, R3, 0x1, P6 ;  /* 0x0000000306057211 */ /* 0x002fc400030f0eff */
[----:B0-----:R-:W-:Y:S01]  /*236b0*/  ISETP.LT.AND P4, PT, R17, UR4, !P1 ;  /* 0x0000000411007c0c */ /* 0x001fe2000cf81270 */
[----:B------:R-:W4:Y:S02]  /*236c0*/  LDCU UR4, c[0x0][0x39c] ;  /* 0x00007380ff0477ac */ /* 0x000f240008000800 */
[----:B------:R0:W-:Y:S01]  /*236d0*/  @P3 STG.E.U16 desc[UR20][R4.64], R7 ;  /* 0x0000000704003986 */ /* 0x0001e2000c101514 */
[-C--:B------:R-:W-:Y:S02]  /*236e0*/  LEA R6, P3, R0, R2.reuse, 0x1 ;  /* 0x0000000200067211 */ /* 0x080fe400078608ff */
[----:B------:R-:W-:-:S04]  /*236f0*/  LEA R8, P6, R12, R2, 0x1 ;  /* 0x000000020c087211 */ /* 0x000fc800078c08ff */
[CC--:B------:R-:W-:Y:S01]  /*23700*/  LEA.HI.X.SX32 R9, R12.reuse, R3.reuse, 0x1, P6 ;  /* 0x000000030c097211 */ /* 0x0c0fe200030f0eff */
[----:B------:R-:W-:Y:S01]  /*23710*/  VIADD R12, R12, UR5 ;  /* 0x000000050c0c7c36 */ /* 0x000fe20008000000 */
[----:B0-----:R-:W-:Y:S02]  /*23720*/  LEA.HI.X.SX32 R7, R0, R3, 0x1, P3 ;  /* 0x0000000300077211 */ /* 0x001fe400018f0eff */
[----:B------:R-:W-:-:S03]  /*23730*/  PRMT R0, R100, 0x7632, R0 ;  /* 0x0000763264007816 */ /* 0x000fc60000000000 */
[----:B------:R0:W-:Y:S04]  /*23740*/  @P0 STG.E.U16 desc[UR20][R6.64], R100 ;  /* 0x0000006406000986 */ /* 0x0001e8000c101514 */
[----:B------:R1:W-:Y:S01]  /*23750*/  @P5 STG.E.U16 desc[UR20][R8.64], R0 ;  /* 0x0000000008005986 */ /* 0x0003e2000c101514 */
[----:B------:R-:W-:Y:S02]  /*23760*/  LEA R4, P5, R12, R2, 0x1 ;  /* 0x000000020c047211 */ /* 0x000fe400078a08ff */
[----:B---3--:R-:W-:Y:S01]  /*23770*/  ISETP.LT.AND P3, PT, R14, UR6, !P1 ;  /* 0x000000060e007c0c */ /* 0x008fe2000cf61270 */
[----:B------:R-:W3:Y:S01]  /*23780*/  LDCU UR6, c[0x0][0x39c] ;  /* 0x00007380ff0677ac */ /* 0x000ee20008000800 */
[----:B------:R-:W3:Y:S01]  /*23790*/  LDL.LU R14, [R1+0x7c0] ;  /* 0x0007c000010e7983 */ /* 0x000ee20000300800 */
[----:B------:R-:W-:-:S02]  /*237a0*/  LEA.HI.X.SX32 R5, R12, R3, 0x1, P5 ;  /* 0x000000030c057211 */ /* 0x000fc400028f0eff */
[----:B----4-:R-:W-:Y:S01]  /*237b0*/  ISETP.LT.AND P0, PT, R16, UR4, !P1 ;  /* 0x0000000410007c0c */ /* 0x010fe2000cf01270 */
[----:B------:R-:W4:Y:S01]  /*237c0*/  LDL.LU R11, [R1+0x92c] ;  /* 0x00092c00010b7983 */ /* 0x000f220000300800 */
[----:B------:R-:W-:Y:S01]  /*237d0*/  VIADD R12, R12, UR5 ;  /* 0x000000050c0c7c36 */ /* 0x000fe20008000000 */
[----:B------:R-:W3:Y:S02]  /*237e0*/  LDCU UR4, c[0x0][0x39c] ;  /* 0x00007380ff0477ac */ /* 0x000ee40008000800 */
[----:B------:R-:W4:Y:S01]  /*237f0*/  LDL.LU R16, [R1+0x91c] ;  /* 0x00091c0001107983 */ /* 0x000f220000300800 */
[----:B--2---:R-:W-:-:S03]  /*23800*/  ISETP.LT.AND P5, PT, R13, UR9, !P1 ;  /* 0x000000090d007c0c */ /* 0x004fc6000cfa1270 */
[----:B------:R2:W-:Y:S04]  /*23810*/  @P4 STG.E.U16 desc[UR20][R4.64], R102 ;  /* 0x0000006604004986 */ /* 0x0005e8000c101514 */
[----:B------:R-:W4:Y:S01]  /*23820*/  LDL.LU R13, [R1+0x914] ;  /* 0x00091400010d7983 */ /* 0x000f220000300800 */
[CC--:B0-----:R-:W-:Y:S01]  /*23830*/  LEA R6, P4, R12.reuse, R2.reuse, 0x1 ;  /* 0x000000020c067211 */ /* 0x0c1fe200078808ff */
[C---:B-1----:R-:W-:Y:S01]  /*23840*/  VIADD R0, R12.reuse, UR5 ;  /* 0x000000050c007c36 */ /* 0x042fe20008000000 */
[----:B------:R-:W0:Y:S02]  /*23850*/  LDCU UR9, c[0x0][0x39c] ;  /* 0x00007380ff0977ac */ /* 0x000e240008000800 */
[----:B------:R-:W-:Y:S01]  /*23860*/  LEA.HI.X.SX32 R7, R12, R3, 0x1, P4 ;  /* 0x000000030c077211 */ /* 0x000fe200020f0eff */
[C---:B------:R-:W-:Y:S01]  /*23870*/  VIADD R10, R0.reuse, UR5 ;  /* 0x00000005000a7c36 */ /* 0x040fe20008000000 */
[----:B------:R-:W-:-:S02]  /*23880*/  LEA R8, P4, R0, R2, 0x1 ;  /* 0x0000000200087211 */ /* 0x000fc400078808ff */
[----:B--2---:R-:W-:Y:S02]  /*23890*/  PRMT R5, R102, 0x7632, R5 ;  /* 0x0000763266057816 */ /* 0x004fe40000000005 */
[-C--:B------:R-:W-:Y:S01]  /*238a0*/  LEA.HI.X.SX32 R9, R0, R3.reuse, 0x1, P4 ;  /* 0x0000000300097211 */ /* 0x080fe200020f0eff */
[C---:B------:R-:W-:Y:S01]  /*238b0*/  VIADD R0, R10.reuse, UR5 ;  /* 0x000000050a007c36 */ /* 0x040fe20008000000 */
[C---:B------:R-:W-:Y:S01]  /*238c0*/  LEA R4, P4, R10.reuse, R2, 0x1 ;  /* 0x000000020a047211 */ /* 0x040fe200078808ff */
[----:B------:R1:W-:Y:S01]  /*238d0*/  @P3 STG.E.U16 desc[UR20][R6.64], R5 ;  /* 0x0000000506003986 */ /* 0x0003e2000c101514 */
[----:B------:R-:W-:Y:S02]  /*238e0*/  F2FP.BF16.F32.PACK_AB R104, R105, R104 ;  /* 0x000000686968723e */ /* 0x000fe400000010ff */
[----:B-----5:R-:W-:Y:S01]  /*238f0*/  ISETP.LT.AND P6, PT, R15, UR7, !P1 ;  /* 0x000000070f007c0c */ /* 0x020fe2000cfc1270 */
[----:B------:R-:W2:Y:S01]  /*23900*/  LDCU UR7, c[0x0][0x39c] ;  /* 0x00007380ff0777ac */ /* 0x000ea20008000800 */
[----:B------:R-:W5:Y:S04]  /*23910*/  LDL.LU R15, [R1+0x904] ;  /* 0x00090400010f7983 */ /* 0x000f680000300800 */
[----:B------:R0:W-:Y:S01]  /*23920*/  @P0 STG.E.U16 desc[UR20][R8.64], R104 ;  /* 0x0000006808000986 */ /* 0x0001e2000c101514 */
[----:B-1----:R-:W-:-:S02]  /*23930*/  LEA.HI.X.SX32 R5, R10, R3, 0x1, P4 ;  /* 0x000000030a057211 */ /* 0x002fc400020f0eff */
[----:B------:R-:W-:Y:S02]  /*23940*/  LEA R10, P4, R0, R2, 0x1 ;  /* 0x00000002000a7211 */ /* 0x000fe400078808ff */
[----:B---3--:R-:W-:Y:S01]  /*23950*/  ISETP.LT.AND P3, PT, R14, UR4, !P1 ;  /* 0x000000040e007c0c */ /* 0x008fe2000cf61270 */
[----:B------:R-:W5:Y:S01]  /*23960*/  LDCU UR4, c[0x0][0x39c] ;  /* 0x00007380ff0477ac */ /* 0x000f620008000800 */
[----:B------:R-:W3:Y:S01]  /*23970*/  LDL.LU R14, [R1+0x8f8] ;  /* 0x0008f800010e7983 */ /* 0x000ee20000300800 */
[----:B----4-:R-:W-:Y:S01]  /*23980*/  ISETP.LT.AND P0, PT, R11, UR6, !P1 ;  /* 0x000000060b007c0c */ /* 0x010fe2000cf01270 */
[----:B------:R-:W3:Y:S01]  /*23990*/  LDCU UR6, c[0x0][0x39c] ;  /* 0x00007380ff0677ac */ /* 0x000ee20008000800 */
[----:B------:R-:W-:Y:S02]  /*239a0*/  LEA.HI.X.SX32 R11, R0, R3, 0x1, P4 ;  /* 0x00000003000b7211 */ /* 0x000fe400020f0eff */
[----:B0-----:R-:W-:Y:S02]  /*239b0*/  ISETP.LT.AND P4, PT, R13, UR9, !P1 ;  /* 0x000000090d007c0c */ /* 0x001fe4000cf81270 */
[----:B------:R-:W-:Y:S01]  /*239c0*/  PRMT R7, R104, 0x7632, R7 ;  /* 0x0000763268077816 */ /* 0x000fe20000000007 */
[----:B------:R-:W4:Y:S01]  /*239d0*/  LDL.LU R13, [R1+0x8f0] ;  /* 0x0008f000010d7983 */ /* 0x000f220000300800 */
[----:B------:R-:W-:Y:S01]  /*239e0*/  F2FP.BF16.F32.PACK_AB R106, R107, R106 ;  /* 0x0000006a6b6a723e */ /* 0x000fe200000010ff */
[----:B------:R-:W-:Y:S01]  /*239f0*/  VIADD R0, R0, UR5 ;  /* 0x0000000500007c36 */ /* 0x000fe20008000000 */
[----:B------:R-:W-:Y:S01]  /*23a00*/  F2FP.BF16.F32.PACK_AB R108, R109, R108 ;  /* 0x0000006c6d6c723e */ /* 0x000fe200000010ff */
[----:B------:R0:W-:Y:S01]  /*23a10*/  @P6 STG.E.U16 desc[UR20][R4.64], R7 ;  /* 0x0000000704006986 */ /* 0x0001e2000c101514 */
[----:B--2---:R-:W-:Y:S01]  /*23a20*/  ISETP.LT.AND P6, PT, R16, UR7, !P1 ;  /* 0x0000000710007c0c */ /* 0x004fe2000cfc1270 */
[C---:B------:R-:W-:Y:S01]  /*23a30*/  VIADD R8, R0.reuse, UR5 ;  /* 0x0000000500087c36 */ /* 0x040fe20008000000 */
[----:B------:R-:W4:Y:S01]  /*23a40*/  LDCU UR7, c[0x0][0x39c] ;  /* 0x00007380ff0777ac */ /* 0x000f220008000800 */
[----:B------:R1:W-:Y:S01]  /*23a50*/  @P5 STG.E.U16 desc[UR20][R10.64], R106 ;  /* 0x0000006a0a005986 */ /* 0x0003e2000c101514 */
[----:B------:R-:W-:-:S02]  /*23a60*/  LEA R6, P5, R0, R2, 0x1 ;  /* 0x0000000200067211 */ /* 0x000fc400078a08ff */
[----:B------:R-:W-:Y:S01]  /*23a70*/  F2FP.BF16.F32.PACK_AB R110, R111, R110 ;  /* 0x0000006e6f6e723e */ /* 0x000fe200000010ff */
[----:B------:R-:W2:Y:S01]  /*23a80*/  LDL.LU R12, [R1+0x8c0] ;  /* 0x0008c000010c7983 */ /* 0x000ea20000300800 */
[----:B------:R-:W2:Y:S01]  /*23a90*/  LDCU UR9, c[0x0][0x39c] ;  /* 0x00007380ff0977ac */ /* 0x000ea20008000800 */
[-C--:B0-----:R-:W-:Y:S01]  /*23aa0*/  LEA.HI.X.SX32 R7, R0, R3.reuse, 0x1, P5 ;  /* 0x0000000300077211 */ /* 0x081fe200028f0eff */
[C---:B------:R-:W-:Y:S01]  /*23ab0*/  VIADD R0, R8.reuse, UR5 ;  /* 0x0000000508007c36 */ /* 0x040fe20008000000 */
[-C--:B------:R-:W-:Y:S02]  /*23ac0*/  LEA R4, P5, R8, R2.reuse, 0x1 ;  /* 0x0000000208047211 */ /* 0x080fe400078a08ff */
[----:B------:R-:W-:Y:S01]  /*23ad0*/  PRMT R9, R106, 0x7632, R9 ;  /* 0x000076326a097816 */ /* 0x000fe20000000009 */
[----:B-1----:R-:W-:Y:S01]  /*23ae0*/  VIADD R11, R0, UR5 ;  /* 0x00000005000b7c36 */ /* 0x002fe20008000000 */
[-C--:B------:R-:W-:Y:S02]  /*23af0*/  LEA.HI.X.SX32 R5, R8, R3.reuse, 0x1, P5 ;  /* 0x0000000308057211 */ /* 0x080fe400028f0eff */
[C---:B------:R-:W-:Y:S01]  /*23b00*/  LEA R8, P5, R0.reuse, R2, 0x1 ;  /* 0x0000000200087211 */ /* 0x040fe200078a08ff */
[----:B------:R0:W-:Y:S01]  /*23b10*/  @P3 STG.E.U16 desc[UR20][R6.64], R9 ;  /* 0x0000000906003986 */ /* 0x0001e2000c101514 */
[----:B-----5:R-:W-:Y:S01]  /*23b20*/  ISETP.LT.AND P3, PT, R15, UR4, !P1 ;  /* 0x000000040f007c0c */ /* 0x020fe2000cf61270 */
[----:B------:R-:W2:Y:S02]  /*23b30*/  LDCU UR4, c[0x0][0x39c] ;  /* 0x00007380ff0477ac */ /* 0x000ea40008000800 */
[----:B------:R-:W5:Y:S04]  /*23b40*/  LDL.LU R15, [R1+0x7bc] ;  /* 0x0007bc00010f7983 */ /* 0x000f680000300800 */
[----:B------:R1:W-:Y:S01]  /*23b50*/  @P0 STG.E.U16 desc[UR20][R4.64], R108 ;  /* 0x0000006c04000986 */ /* 0x0003e2000c101514 */
[----:B0-----:R-:W-:-:S03]  /*23b60*/  LEA.HI.X.SX32 R9, R0, R3, 0x1, P5 ;  /* 0x0000000300097211 */ /* 0x001fc600028f0eff */
[----:B------:R-:W5:Y:S01]  /*23b70*/  LDL.LU R16, [R1+0x8bc] ;  /* 0x0008bc0001107983 */ /* 0x000f620000300800 */
[C---:B------:R-:W-:Y:S01]  /*23b80*/  LEA R10, P5, R11.reuse, R2, 0x1 ;  /* 0x000000020b0a7211 */ /* 0x040fe200078a08ff */
[C---:B------:R-:W-:Y:S01]  /*23b90*/  VIADD R0, R11.reuse, UR5 ;  /* 0x000000050b007c36 */ /* 0x040fe20008000000 */
[----:B---3--:R-:W-:Y:S01]  /*23ba0*/  ISETP.LT.AND P0, PT, R14, UR6, !P1 ;  /* 0x000000060e007c0c */ /* 0x008fe2000cf01270 */
[----:B------:R-:W5:Y:S01]  /*23bb0*/  LDCU UR6, c[0x0][0x39c] ;  /* 0x00007380ff0677ac */ /* 0x000f620008000800 */
[----:B------:R-:W-:Y:S01]  /*23bc0*/  LEA.HI.X.SX32 R11, R11, R3, 0x1, P5 ;  /* 0x000000030b0b7211 */ /* 0x000fe200028f0eff */
[----:B------:R-:W3:Y:S01]  /*23bd0*/  LDL.LU R14, [R1+0x8b8] ;  /* 0x0008b800010e7983 */ /* 0x000ee20000300800 */
[----:B----4-:R-:W-:Y:S01]  /*23be0*/  ISETP.LT.AND P5, PT, R13, UR7, !P1 ;  /* 0x000000070d007c0c */ /* 0x010fe2000cfa1270 */
[----:B------:R-:W3:Y:S02]  /*23bf0*/  LDCU UR7, c[0x0][0x39c] ;  /* 0x00007380ff0777ac */ /* 0x000ee40008000800 */
[----:B------:R-:W4:Y:S01]  /*23c00*/  LDL.LU R13, [R1+0x8b4] ;  /* 0x0008b400010d7983 */ /* 0x000f220000300800 */
[----:B-1----:R-:W-:-:S05]  /*23c10*/  PRMT R5, R108, 0x7632, R5 ;  /* 0x000076326c057816 */ /* 0x002fca0000000005 */
[----:B------:R0:W-:Y:S01]  /*23c20*/  @P6 STG.E.U16 desc[UR20][R8.64], R5 ;  /* 0x0000000508006986 */ /* 0x0001e2000c101514 */
[----:B------:R-:W-:Y:S02]  /*23c30*/  LEA R4, P6, R0, R2, 0x1 ;  /* 0x0000000200047211 */ /* 0x000fe400078c08ff */
[----:B------:R-:W-:Y:S01]  /*23c40*/  PRMT R7, R110, 0x7632, R7 ;  /* 0x000076326e077816 */ /* 0x000fe20000000007 */
[----:B------:R-:W-:Y:S01]  /*23c50*/  @P4 STG.E.U16 desc[UR20][R10.64], R110 ;  /* 0x0000006e0a004986 */ /* 0x000fe2000c101514 */
[----:B--2---:R-:W-:Y:S01]  /*23c60*/  ISETP.LT.AND P4, PT, R12, UR4, !P1 ;  /* 0x000000040c007c0c */ /* 0x004fe2000cf81270 */
[----:B------:R-:W1:Y:S01]  /*23c70*/  LDCU UR4, c[0x0][0x39c] ;  /* 0x00007380ff0477ac */ /* 0x000e620008000800 */
[C---:B0-----:R-:W-:Y:S01]  /*23c80*/  LEA.HI.X.SX32 R5, R0.reuse, R3, 0x1, P6 ;  /* 0x0000000300057211 */ /* 0x041fe200030f0eff */
[----:B------:R-:W-:-:S04]  /*23c90*/  VIADD R0, R0, UR5 ;  /* 0x0000000500007c36 */ /* 0x000fc80008000000 */
[C---:B------:R-:W-:Y:S01]  /*23ca0*/  VIADD R12, R0.reuse, UR5 ;  /* 0x00000005000c7c36 */ /* 0x040fe20008000000 */
[----:B------:R0:W-:Y:S01]  /*23cb0*/  @P3 STG.E.U16 desc[UR20][R4.64], R7 ;  /* 0x0000000704003986 */ /* 0x0001e2000c101514 */
[----:B------:R-:W-:Y:S02]  /*23cc0*/  LEA R6, P3, R0, R2, 0x1 ;  /* 0x0000000200067211 */ /* 0x000fe400078608ff */
[----:B------:R-:W-:Y:S02]  /*23cd0*/  F2FP.BF16.F32.PACK_AB R112, R113, R112 ;  /* 0x000000707170723e */ /* 0x000fe400000010ff */
[----:B------:R-:W-:-:S04]  /*23ce0*/  LEA R8, P6, R12, R2, 0x1 ;  /* 0x000000020c087211 */ /* 0x000fc800078c08ff */
[CC--:B------:R-:W-:Y:S01]  /*23cf0*/  LEA.HI.X.SX32 R9, R12.reuse, R3.reuse, 0x1, P6 ;  /* 0x000000030c097211 */ /* 0x0c0fe200030f0eff */
[----:B------:R-:W-:Y:S01]  /*23d00*/  VIADD R12, R12, UR5 ;  /* 0x000000050c0c7c36 */ /* 0x000fe20008000000 */
[----:B0-----:R-:W-:Y:S02]  /*23d10*/  LEA.HI.X.SX32 R7, R0, R3, 0x1, P3 ;  /* 0x0000000300077211 */ /* 0x001fe400018f0eff */
[----:B------:R-:W-:-:S03]  /*23d20*/  PRMT R0, R112, 0x7632, R0 ;  /* 0x0000763270007816 */ /* 0x000fc60000000000 */
[----:B------:R0:W-:Y:S01]  /*23d30*/  @P0 STG.E.U16 desc[UR20][R6.64], R112 ;  /* 0x0000007006000986 */ /* 0x0001e2000c101514 */
[----:B-----5:R-:W-:Y:S01]  /*23d40*/  ISETP.LT.AND P3, PT, R15, UR6, !P1 ;  /* 0x000000060f007c0c */ /* 0x020fe2000cf61270 */
[----:B------:R-:W2:Y:S02]  /*23d50*/  LDCU UR6, c[0x0][0x39c] ;  /* 0x00007380ff0677ac */ /* 0x000ea40008000800 */
[----:B------:R5:W-:Y:S01]  /*23d60*/  @P5 STG.E.U16 desc[UR20][R8.64], R0 ;  /* 0x0000000008005986 */ /* 0x000be2000c101514 */
[----:B------:R-:W-:Y:S02]  /*23d70*/  LEA R4, P5, R12, R2, 0x1 ;  /* 0x000000020c047211 */ /* 0x000fe400078a08ff */
[----:B---3--:R-:W-:Y:S01]  /*23d80*/  ISETP.LT.AND P6, PT, R14, UR7, !P1 ;  /* 0x000000070e007c0c */ /* 0x008fe2000cfc1270 */
[----:B------:R-:W3:Y:S01]  /*23d90*/  LDL.LU R15, [R1+0x8ac] ;  /* 0x0008ac00010f7983 */ /* 0x000ee20000300800 */
[C---:B------:R-:W-:Y:S01]  /*23da0*/  LEA.HI.X.SX32 R5, R12.reuse, R3, 0x1, P5 ;  /* 0x000000030c057211 */ /* 0x040fe200028f0eff */
[----:B------:R-:W1:Y:S02]  /*23db0*/  LDCU UR7, c[0x0][0x39c] ;  /* 0x00007380ff0777ac */ /* 0x000e640008000800 */
[----:B------:R-:W2:Y:S04]  /*23dc0*/  LDL.LU R11, [R1+0x8a8] ;  /* 0x0008a800010b7983 */ /* 0x000ea80000300800 */
[----:B------:R-:W2:Y:S01]  /*23dd0*/  LDL.LU R14, [R1+0x8a0] ;  /* 0x0008a000010e7983 */ /* 0x000ea20000300800 */
[----:B------:R-:W-:Y:S01]  /*23de0*/  F2FP.BF16.F32.PACK_AB R114, R115, R114 ;  /* 0x000000727372723e */ /* 0x000fe200000010ff */
[----:B------:R-:W-:-:S04]  /*23df0*/  VIADD R12, R12, UR5 ;  /* 0x000000050c0c7c36 */ /* 0x000fc80008000000 */
[----:B------:R1:W-:Y:S01]  /*23e00*/  @P4 STG.E.U16 desc[UR20][R4.64], R114 ;  /* 0x0000007204004986 */ /* 0x0003e2000c101514 */
[C---:B0-----:R-:W-:Y:S01]  /*23e10*/  LEA R6, P4, R12.reuse, R2, 0x1 ;  /* 0x000000020c067211 */ /* 0x041fe200078808ff */
[----:B-----5:R-:W-:-:S03]  /*23e20*/  VIADD R0, R12, UR5 ;  /* 0x000000050c007c36 */ /* 0x020fc60008000000 */
[----:B------:R-:W-:Y:S02]  /*23e30*/  LEA.HI.X.SX32 R7, R12, R3, 0x1, P4 ;  /* 0x000000030c077211 */ /* 0x000fe400020f0eff */
[----:B----4-:R-:W-:Y:S01]  /*23e40*/  ISETP.LT.AND P5, PT, R13, UR9, !P1 ;  /* 0x000000090d007c0c */ /* 0x010fe2000cfa1270 */
[----:B------:R-:W0:Y:S01]  /*23e50*/  LDCU UR9, c[0x0][0x39c] ;  /* 0x00007380ff0977ac */ /* 0x000e220008000800 */
[----:B------:R-:W0:Y:S04]  /*23e60*/  LDL.LU R13, [R1+0x89c] ;  /* 0x00089c00010d7983 */ /* 0x000e280000300800 */
[----:B------:R-:W4:Y:S04]  /*23e70*/  LDL.LU R12, [R1+0x7b8] ;  /* 0x0007b800010c7983 */ /* 0x000f280000300800 */
[----:B------:R-:W5:Y:S01]  /*23e80*/  LDL.LU R17, [R1+0x898] ;  /* 0x0008980001117983 */ /* 0x000f620000300800 */
[----:B-1----:R-:W-:Y:S01]  /*23e90*/  ISETP.LT.AND P0, PT, R16, UR4, !P1 ;  /* 0x0000000410007c0c */ /* 0x002fe2000cf01270 */
[----:B------:R-:W3:Y:S02]  /*23ea0*/  LDCU UR4, c[0x0][0x39c] ;  /* 0x00007380ff0477ac */ /* 0x000ee40008000800 */
[----:B------:R-:W4:Y:S01]  /*23eb0*/  LDL.LU R16, [R1+0x894] ;  /* 0x0008940001107983 */ /* 0x000f220000300800 */
[C---:B------:R-:W-:Y:S01]  /*23ec0*/  LEA R8, P4, R0.reuse, R2, 0x1 ;  /* 0x0000000200087211 */ /* 0x040fe200078808ff */
[----:B------:R-:W-:Y:S01]  /*23ed0*/  VIADD R10, R0, UR5 ;  /* 0x00000005000a7c36 */ /* 0x000fe20008000000 */
[----:B------:R-:W-:-:S02]  /*23ee0*/  PRMT R5, R114, 0x7632, R5 ;  /* 0x0000763272057816 */ /* 0x000fc40000000005 */
[-C--:B------:R-:W-:Y:S01]  /*23ef0*/  LEA.HI.X.SX32 R9, R0, R3.reuse, 0x1, P4 ;  /* 0x0000000300097211 */ /* 0x080fe200020f0eff */
[C---:B------:R-:W-:Y:S01]  /*23f00*/  VIADD R0, R10.reuse, UR5 ;  /* 0x000000050a007c36 */ /* 0x040fe20008000000 */
[----:B------:R-:W-:Y:S02]  /*23f10*/  F2FP.BF16.F32.PACK_AB R116, R117, R116 ;  /* 0x000000747574723e */ /* 0x000fe400000010ff */
[C---:B------:R-:W-:Y:S01]  /*23f20*/  LEA R4, P4, R10.reuse, R2, 0x1 ;  /* 0x000000020a047211 */ /* 0x040fe200078808ff */
[----:B------:R1:W-:Y:S04]  /*23f30*/  @P3 STG.E.U16 desc[UR20][R6.64], R5 ;  /* 0x0000000506003986 */ /* 0x0003e8000c101514 */
[----:B------:R2:W-:Y:S01]  /*23f40*/  @P0 STG.E.U16 desc[UR20][R8.64], R116 ;  /* 0x0000007408000986 */ /* 0x0005e2000c101514 */
[----:B-1----:R-:W-:-:S02]  /*23f50*/  LEA.HI.X.SX32 R5, R10, R3, 0x1, P4 ;  /* 0x000000030a057211 */ /* 0x002fc400020f0eff */
[----:B------:R-:W-:Y:S02]  /*23f60*/  PRMT R7, R116, 0x7632, R7 ;  /* 0x0000763274077816 */ /* 0x000fe40000000007 */
[----:B------:R-:W-:-:S03]  /*23f70*/  LEA R10, P4, R0, R2, 0x1 ;  /* 0x00000002000a7211 */ /* 0x000fc600078808ff */
[----:B------:R1:W-:Y:S01]  /*23f80*/  @P6 STG.E.U16 desc[UR20][R4.64], R7 ;  /* 0x0000000704006986 */ /* 0x0003e2000c101514 */
[----:B------:R-:W-:Y:S02]  /*23f90*/  F2FP.BF16.F32.PACK_AB R118, R119, R118 ;  /* 0x000000767776723e */ /* 0x000fe400000010ff */
[----:B---3--:R-:W-:Y:S01]  /*23fa0*/  ISETP.LT.AND P3, PT, R15, UR4, !P1 ;  /* 0x000000040f007c0c */ /* 0x008fe2000cf61270 */
[----:B------:R-:W4:Y:S01]  /*23fb0*/  LDCU UR4, c[0x0][0x39c] ;  /* 0x00007380ff0477ac */ /* 0x000f220008000800 */
[----:B------:R-:W3:Y:S01]  /*23fc0*/  LDL.LU R15, [R1+0x88c] ;  /* 0x00088c00010f7983 */ /* 0x000ee20000300800 */
[----:B--2---:R-:W-:Y:S01]  /*23fd0*/  ISETP.LT.AND P0, PT, R11, UR6, !P1 ;  /* 0x000000060b007c0c */ /* 0x004fe2000cf01270 */
[----:B------:R-:W5:Y:S01]  /*23fe0*/  LDCU UR6, c[0x0][0x39c] ;  /* 0x00007380ff0677ac */ /* 0x000f620008000800 */
[----:B------:R-:W-:Y:S02]  /*23ff0*/  LEA.HI.X.SX32 R11, R0, R3, 0x1, P4 ;  /* 0x00000003000b7211 */ /* 0x000fe400020f0eff */
[----:B------:R-:W-:Y:S01]  /*24000*/  ISETP.LT.AND P6, PT, R14, UR7, !P1 ;  /* 0x000000070e007c0c */ /* 0x000fe2000cfc1270 */
[----:B------:R-:W-:Y:S01]  /*24010*/  VIADD R0, R0, UR5 ;  /* 0x0000000500007c36 */ /* 0x000fe20008000000 */
[----:B------:R-:W2:Y:S01]  /*24020*/  LDL.LU R14, [R1+0x85c] ;  /* 0x00085c00010e7983 */ /* 0x000ea20000300800 */
[----:B------:R-:W-:Y:S01]  /*24030*/  PRMT R9, R118, 0x7632, R9 ;  /* 0x0000763276097816 */ /* 0x000fe20000000009 */
[----:B------:R-:W0:Y:S01]  /*24040*/  LDCU UR7, c[0x0][0x39c] ;  /* 0x00007380ff0777ac */ /* 0x000e220008000800 */
[C---:B------:R-:W-:Y:S01]  /*24050*/  VIADD R8, R0.reuse, UR5 ;  /* 0x0000000500087c36 */ /* 0x040fe20008000000 */
[----:B------:R-:W-:Y:S01]  /*24060*/  @P5 STG.E.U16 desc[UR20][R10.64], R118 ;  /* 0x000000760a005986 */ /* 0x000fe2000c101514 */
[----:B------:R-:W-:-:S04]  /*24070*/  LEA R6, P5, R0, R2, 0x1 ;  /* 0x0000000200067211 */ /* 0x000fc800078a08ff */
[-C--:B-1----:R-:W-:Y:S02]  /*24080*/  LEA.HI.X.SX32 R7, R0, R3.reuse, 0x1, P5 ;  /* 0x0000000300077211 */ /* 0x082fe400028f0eff */
[C---:B------:R-:W-:Y:S02]  /*24090*/  LEA R4, P5, R8.reuse, R2, 0x1 ;  /* 0x0000000208047211 */ /* 0x040fe400078a08ff */
[----:B------:R-:W-:Y:S02]  /*240a0*/  F2FP.BF16.F32.PACK_AB R120, R121, R120 ;  /* 0x000000787978723e */ /* 0x000fe400000010ff */
[----:B------:R-:W-:Y:S01]  /*240b0*/  LEA.HI.X.SX32 R5, R8, R3, 0x1, P5 ;  /* 0x0000000308057211 */ /* 0x000fe200028f0eff */
[----:B------:R-:W-:Y:S04]  /*240c0*/  @P3 STG.E.U16 desc[UR20][R6.64], R9 ;  /* 0x0000000906003986 */ /* 0x000fe8000c101514 */
[----:B------:R1:W-:Y:S01]  /*240d0*/  @P0 STG.E.U16 desc[UR20][R4.64], R120 ;  /* 0x0000007804000986 */ /* 0x0003e2000c101514 */
[----:B0-----:R-:W-:-:S03]  /*240e0*/  ISETP.LT.AND P4, PT, R13, UR9, !P1 ;  /* 0x000000090d007c0c */ /* 0x001fc6000cf81270 */
[----:B------:R-:W2:Y:S04]  /*240f0*/  LDL.LU R13, [R1+0x858] ;  /* 0x00085800010d7983 */ /* 0x000ea80000300800 */
[----:B------:R-:W2:Y:S01]  /*24100*/  LDL.LU R18, [R1+0x854] ;  /* 0x0008540001127983 */ /* 0x000ea20000300800 */
[----:B-----5:R-:W-:Y:S01]  /*24110*/  ISETP.LT.AND P0, PT, R17, UR6, !P1 ;  /* 0x0000000611007c0c */ /* 0x020fe2000cf01270 */
[----:B------:R-:W-:Y:S02]  /*24120*/  VIADD R0, R8, UR5 ;  /* 0x0000000508007c36 */ /* 0x000fe40008000000 */
[----:B------:R-:W5:Y:S01]  /*24130*/  LDL.LU R17, [R1+0x850] ;  /* 0x0008500001117983 */ /* 0x000f620000300800 */
[----:B----4-:R-:W-:Y:S01]  /*24140*/  ISETP.LT.AND P3, PT, R12, UR4, !P1 ;  /* 0x000000040c007c0c */ /* 0x010fe2000cf61270 */
[----:B------:R-:W3:Y:S01]  /*24150*/  LDCU UR4, c[0x0][0x39c] ;  /* 0x00007380ff0477ac */ /* 0x000ee20008000800 */
[C---:B------:R-:W-:Y:S01]  /*24160*/  VIADD R12, R0.reuse, UR5 ;  /* 0x00000005000c7c36 */ /* 0x040fe20008000000 */
[----:B------:R-:W-:-:S02]  /*24170*/  LEA R8, P5, R0, R2, 0x1 ;  /* 0x0000000200087211 */ /* 0x000fc400078a08ff */
[----:B-1----:R-:W-:Y:S01]  /*24180*/  PRMT R5, R120, 0x7632, R5 ;  /* 0x0000763278057816 */ /* 0x002fe20000000005 */
[----:B------:R-:W2:Y:S01]  /*24190*/  LDCU UR6, c[0x0][0x39c] ;  /* 0x00007380ff0677ac */ /* 0x000ea20008000800 */
[----:B------:R-:W-:Y:S02]  /*241a0*/  LEA.HI.X.SX32 R9, R0, R3, 0x1, P5 ;  /* 0x0000000300097211 */ /* 0x000fe400028f0eff */
[----:B------:R-:W-:-:S04]  /*241b0*/  LEA R10, P5, R12, R2, 0x1 ;  /* 0x000000020c0a7211 */ /* 0x000fc800078a08ff */
[CC--:B------:R-:W-:Y:S01]  /*241c0*/  LEA.HI.X.SX32 R11, R12.reuse, R3.reuse, 0x1, P5 ;  /* 0x000000030c0b7211 */ /* 0x0c0fe200028f0eff */
[----:B------:R-:W-:Y:S01]  /*241d0*/  VIADD R12, R12, UR5 ;  /* 0x000000050c0c7c36 */ /* 0x000fe20008000000 */
[----:B------:R-:W-:Y:S01]  /*241e0*/  ISETP.LT.AND P5, PT, R16, UR7, !P1 ;  /* 0x0000000710007c0c */ /* 0x000fe2000cfa1270 */
[----:B------:R0:W-:Y:S01]  /*241f0*/  @P6 STG.E.U16 desc[UR20][R8.64], R5 ;  /* 0x0000000508006986 */ /* 0x0001e2000c101514 */
[----:B------:R-:W1:Y:S01]  /*24200*/  LDCU UR7, c[0x0][0x39c] ;  /* 0x00007380ff0777ac */ /* 0x000e620008000800 */
[C---:B------:R-:W-:Y:S01]  /*24210*/  VIADD R0, R12.reuse, UR5 ;  /* 0x000000050c007c36 */ /* 0x040fe20008000000 */
[C---:B------:R-:W-:Y:S02]  /*24220*/  LEA R4, P6, R12.reuse, R2, 0x1 ;  /* 0x000000020c047211 */ /* 0x040fe400078c08ff */
[----:B------:R-:W-:Y:S02]  /*24230*/  F2FP.BF16.F32.PACK_AB R122, R123, R122 ;  /* 0x0000007a7b7a723e */ /* 0x000fe400000010ff */
[----:B0-----:R-:W-:Y:S01]  /*24240*/  LEA.HI.X.SX32 R5, R12, R3, 0x1, P6 ;  /* 0x000000030c057211 */ /* 0x001fe200030f0eff */
[C---:B------:R-:W-:Y:S01]  /*24250*/  VIADD R9, R0.reuse, UR5 ;  /* 0x0000000500097c36 */ /* 0x040fe20008000000 */
[----:B------:R-:W-:-:S02]  /*24260*/  LEA R6, P6, R0, R2, 0x1 ;  /* 0x0000000200067211 */ /* 0x000fc400078c08ff */
[----:B------:R-:W-:Y:S02]  /*24270*/  PRMT R12, R122, 0x7632, R12 ;  /* 0x000076327a0c7816 */ /* 0x000fe4000000000c */
[----:B------:R-:W-:Y:S01]  /*24280*/  LEA.HI.X.SX32 R7, R0, R3, 0x1, P6 ;  /* 0x0000000300077211 */ /* 0x000fe200030f0eff */
[----:B------:R-:W-:Y:S01]  /*24290*/  VIADD R0, R9, UR5 ;  /* 0x0000000509007c36 */ /* 0x000fe20008000000 */
[----:B------:R-:W-:Y:S01]  /*242a0*/  F2FP.BF16.F32.PACK_AB R124, R125, R124 ;  /* 0x0000007c7d7c723e */ /* 0x000fe200000010ff */
[----:B------:R0:W-:Y:S04]  /*242b0*/  @P4 STG.E.U16 desc[UR20][R10.64], R122 ;  /* 0x0000007a0a004986 */ /* 0x0001e8000c101514 */
[----:B------:R4:W-:Y:S01]  /*242c0*/  @P3 STG.E.U16 desc[UR20][R4.64], R12 ;  /* 0x0000000c04003986 */ /* 0x0009e2000c101514 */
[----:B------:R-:W-:-:S03]  /*242d0*/  LEA R8, P6, R9, R2, 0x1 ;  /* 0x0000000209087211 */ /* 0x000fc600078c08ff */
[----:B------:R1:W-:Y:S01]  /*242e0*/  @P0 STG.E.U16 desc[UR20][R6.64], R124 ;  /* 0x0000007c06000986 */ /* 0x0003e2000c101514 */
[----:B0-----:R-:W-:Y:S01]  /*242f0*/  VIADD R11, R0, UR5 ;  /* 0x00000005000b7c36 */ /* 0x001fe20008000000 */
[----:B---3--:R-:W-:Y:S01]  /*24300*/  ISETP.LT.AND P4, PT, R15, UR4, !P1 ;  /* 0x000000040f007c0c */ /* 0x008fe2000cf81270 */
[----:B------:R-:W0:Y:S01]  /*24310*/  LDCU UR4, c[0x0][0x39c] ;  /* 0x00007380ff0477ac */ /* 0x000e220008000800 */
[----:B--2---:R-:W-:Y:S02]  /*24320*/  ISETP.LT.AND P3, PT, R14, UR6, !P1 ;  /* 0x000000060e007c0c */ /* 0x004fe4000cf61270 */
[----:B------:R-:W-:Y:S01]  /*24330*/  LEA.HI.X.SX32 R9, R9, R3, 0x1, P6 ;  /* 0x0000000309097211 */ /* 0x000fe200030f0eff */
[----:B------:R-:W5:Y:S01]  /*24340*/  LDCU UR6, c[0x0][0x39c] ;  /* 0x00007380ff0677ac */ /* 0x000f620008000800 */
[----:B----4-:R-:W-:Y:S02]  /*24350*/  PRMT R5, R124, 0x7632, R5 ;  /* 0x000076327c057816 */ /* 0x010fe40000000005 */
[----:B------:R-:W-:-:S03]  /*24360*/  LEA R4, P6, R0, R2, 0x1 ;  /* 0x0000000200047211 */ /* 0x000fc600078c08ff */
[----:B------:R2:W-:Y:S01]  /*24370*/  @P5 STG.E.U16 desc[UR20][R8.64], R5 ;  /* 0x0000000508005986 */ /* 0x0005e2000c101514 */
[----:B-1----:R-:W-:-:S04]  /*24380*/  LEA R6, P5, R11, R2, 0x1 ;  /* 0x000000020b067211 */ /* 0x002fc800078a08ff */
[-C--:B------:R-:W-:Y:S02]  /*24390*/  LEA.HI.X.SX32 R7, R11, R3.reuse, 0x1, P5 ;  /* 0x000000030b077211 */ /* 0x080fe400028f0eff */
[----:B--2---:R-:W-:Y:S02]  /*243a0*/  LEA.HI.X.SX32 R5, R0, R3, 0x1, P6 ;  /* 0x0000000300057211 */ /* 0x004fe400030f0eff */
[----:B------:R-:W-:Y:S02]  /*243b0*/  F2FP.BF16.F32.PACK_AB R126, R127, R126 ;  /* 0x0000007e7f7e723e */ /* 0x000fe400000010ff */
[----:B------:R-:W-:Y:S02]  /*243c0*/  F2FP.BF16.F32.PACK_AB R128, R129, R128 ;  /* 0x000000808180723e */ /* 0x000fe400000010ff */
[----:B------:R-:W-:Y:S01]  /*243d0*/  F2FP.BF16.F32.PACK_AB R130, R131, R130 ;  /* 0x000000828382723e */ /* 0x000fe200000010ff */
[----:B------:R1:W-:Y:S02]  /*243e0*/  @P4 STG.E.U16 desc[UR20][R4.64], R126 ;  /* 0x0000007e04004986 */ /* 0x0003e4000c101514 */
[----:B-1----:R-:W-:-:S02]  /*243f0*/  PRMT R5, R128, 0x7632, R5 ;  /* 0x0000763280057816 */ /* 0x002fc40000000005 */
[----:B------:R-:W-:Y:S01]  /*24400*/  ISETP.LT.AND P0, PT, R13, UR7, !P1 ;  /* 0x000000070d007c0c */ /* 0x000fe2000cf01270 */
[----:B------:R-:W-:-:S04]  /*24410*/  VIADD R13, R11, UR5 ;  /* 0x000000050b0d7c36 */ /* 0x000fc80008000000 */
[----:B------:R-:W-:-:S04]  /*24420*/  VIADD R15, R13, UR5 ;  /* 0x000000050d0f7c36 */ /* 0x000fc80008000000 */
[----:B------:R-:W-:Y:S01]  /*24430*/  VIADD R16, R15, UR5 ;  /* 0x000000050f107c36 */ /* 0x000fe20008000000 */
[----:B------:R-:W-:-:S03]  /*24440*/  LEA R10, P6, R13, R2, 0x1 ;  /* 0x000000020d0a7211 */ /* 0x000fc600078c08ff */
[----:B------:R-:W-:Y:S01]  /*24450*/  VIADD R0, R16, UR5 ;  /* 0x0000000510007c36 */ /* 0x000fe20008000000 */
[-C--:B------:R-:W-:Y:S02]  /*24460*/  LEA R12, P5, R15, R2.reuse, 0x1 ;  /* 0x000000020f0c7211 */ /* 0x080fe400078a08ff */
[-C--:B------:R-:W-:Y:S02]  /*24470*/  LEA.HI.X.SX32 R11, R13, R3.reuse, 0x1, P6 ;  /* 0x000000030d0b7211 */ /* 0x080fe400030f0eff */
[C---:B------:R-:W-:Y:S02]  /*24480*/  LEA R14, P6, R0.reuse, R2, 0x1 ;  /* 0x00000002000e7211 */ /* 0x040fe400078c08ff */
[-C--:B------:R-:W-:Y:S02]  /*24490*/  LEA.HI.X.SX32 R13, R15, R3.reuse, 0x1, P5 ;  /* 0x000000030f0d7211 */ /* 0x080fe400028f0eff */
[----:B------:R-:W-:Y:S02]  /*244a0*/  LEA.HI.X.SX32 R15, R0, R3, 0x1, P6 ;  /* 0x00000003000f7211 */ /* 0x000fe400030f0eff */
[----:B0-----:R-:W-:-:S02]  /*244b0*/  ISETP.LT.AND P6, PT, R18, UR4, !P1 ;  /* 0x0000000412007c0c */ /* 0x001fc4000cfc1270 */
[----:B-----5:R-:W-:Y:S02]  /*244c0*/  ISETP.LT.AND P1, PT, R17, UR6, !P1 ;  /* 0x0000000611007c0c */ /* 0x020fe4000cf21270 */
[----:B------:R-:W-:Y:S02]  /*244d0*/  PRMT R0, R126, 0x7632, R0 ;  /* 0x000076327e007816 */ /* 0x000fe40000000000 */
[----:B------:R-:W-:-:S03]  /*244e0*/  LEA R2, P5, R16, R2, 0x1 ;  /* 0x0000000210027211 */ /* 0x000fc600078a08ff */
[----:B------:R0:W-:Y:S01]  /*244f0*/  @P3 STG.E.U16 desc[UR20][R6.64], R0 ;  /* 0x0000000006003986 */ /* 0x0001e2000c101514 */
[----:B------:R-:W-:-:S03]  /*24500*/  LEA.HI.X.SX32 R3, R16, R3, 0x1, P5 ;  /* 0x0000000310037211 */ /* 0x000fc600028f0eff */
[----:B------:R1:W-:Y:S04]  /*24510*/  @P0 STG.E.U16 desc[UR20][R10.64], R128 ;  /* 0x000000800a000986 */ /* 0x0003e8000c101514 */
[----:B------:R1:W-:Y:S01]  /*24520*/  @P6 STG.E.U16 desc[UR20][R12.64], R5 ;  /* 0x000000050c006986 */ /* 0x0003e2000c101514 */
[----:B0-----:R-:W-:-:S03]  /*24530*/  PRMT R7, R130, 0x7632, R7 ;  /* 0x0000763282077816 */ /* 0x001fc60000000007 */
[----:B------:R1:W-:Y:S04]  /*24540*/  @P1 STG.E.U16 desc[UR20][R2.64], R130 ;  /* 0x0000008202001986 */ /* 0x0003e8000c101514 */
[----:B------:R1:W-:Y:S01]  /*24550*/  @P2 STG.E.U16 desc[UR20][R14.64], R7 ;  /* 0x000000070e002986 */ /* 0x0003e2000c101514 */
[----:B------:R-:W-:Y:S06]  /*24560*/  BAR.SYNC.DEFER_BLOCKING 0x0 ;  /* 0x0000000000007b1d */ /* 0x000fec0000010000 */
[----:B------:R-:W-:Y:S05]  /*24570*/  BRA.U UP0, `(.L_x_14) ;  /* 0x0000000100a07547 */ /* 0x000fea000b800000 */
[----:B------:R-:W0:Y:S01]  /*24580*/  S2UR UR5, SR_CgaCtaId ;  /* 0x00000000000579c3 */ /* 0x000e220000008800 */
[----:B------:R-:W-:Y:S01]  /*24590*/  NOP ;  /* 0x0000000000007918 */ /* 0x000fe20000000000 */
[----:B------:R-:W-:Y:S01]  /*245a0*/  UMOV UR4, 0x50 ;  /* 0x0000005000047882 */ /* 0x000fe20000000000 */
[----:B------:R-:W-:Y:S02]  /*245b0*/  IMAD.U32 R0, RZ, RZ, UR8 ;  /* 0x00000008ff007e24 */ /* 0x000fe4000f8e00ff */
[----:B-1----:R-:W-:Y:S02]  /*245c0*/  IMAD.MOV.U32 R3, RZ, RZ, 0xff ;  /* 0x000000ffff037424 */ /* 0x002fe400078e00ff */
[----:B------:R-:W-:Y:S01]  /*245d0*/  IMAD.MOV.U32 R7, RZ, RZ, 0x1 ;  /* 0x00000001ff077424 */ /* 0x000fe200078e00ff */
[----:B------:R-:W-:-:S04]  /*245e0*/  LOP3.LUT R0, R0, 0xffff, RZ, 0xc0, !PT ;  /* 0x0000ffff00007812 */ /* 0x000fc800078ec0ff */
[----:B------:R-:W-:-:S05]  /*245f0*/  SHF.R.U32.HI R0, RZ, 0x5, R0 ;  /* 0x00000005ff007819 */ /* 0x000fca0000011600 */
[----:B------:R-:W-:Y:S01]  /*24600*/  VIADD R2, R0, 0x10 ;  /* 0x0000001000027836 */ /* 0x000fe20000000000 */
[----:B------:R-:W-:Y:S01]  /*24610*/  SHF.L.U32 R0, R3, R0, RZ ;  /* 0x0000000003007219 */ /* 0x000fe200000006ff */
[----:B0-----:R-:W-:-:S03]  /*24620*/  ULEA UR6, UR5, UR4, 0x18 ;  /* 0x0000000405067291 */ /* 0x001fc6000f8ec0ff */
[----:B------:R-:W-:-:S04]  /*24630*/  SHF.L.U32 R3, R7, R2, RZ ;  /* 0x0000000207037219 */ /* 0x000fc800000006ff */
[----:B------:R-:W-:Y:S02]  /*24640*/  LOP3.LUT R0, R3, R0, RZ, 0xfc, !PT ;  /* 0x0000000003007212 */ /* 0x000fe400078efcff */
[----:B------:R-:W0:Y:S02]  /*24650*/  LDS R5, [UR6] ;  /* 0x00000006ff057984 */ /* 0x000e240008000800 */
[C---:B------:R-:W-:Y:S02]  /*24660*/  LOP3.LUT R2, R0.reuse, 0xffff, RZ, 0xc0, !PT ;  /* 0x0000ffff00027812 */ /* 0x040fe400078ec0ff */
[----:B0-----:R-:W-:-:S04]  /*24670*/  LOP3.LUT R3, R0, 0xffff, R5, 0x80, !PT ;  /* 0x0000ffff00037812 */ /* 0x001fc800078e8005 */
[----:B------:R-:W-:-:S13]  /*24680*/  ISETP.NE.AND P0, PT, R3, R2, PT ;  /* 0x000000020300720c */ /* 0x000fda0003f05270 */
[----:B------:R-:W-:Y:S05]  /*24690*/  @P0 BRA `(.L_x_15) ;  /* 0x0000000000500947 */ /* 0x000fea0003800000 */
[----:B------:R-:W-:Y:S02]  /*246a0*/  SHF.R.U32.HI R5, RZ, 0x10, R5 ;  /* 0x00000010ff057819 */ /* 0x000fe40000011605 */
[----:B------:R-:W-:-:S04]  /*246b0*/  SHF.R.U32.HI R2, RZ, 0x10, R0 ;  /* 0x00000010ff027819 */ /* 0x000fc80000011600 */
[----:B------:R-:W-:-:S04]  /*246c0*/  LOP3.LUT R5, R5, R2, RZ, 0xc0, !PT ;  /* 0x0000000205057212 */ /* 0x000fc800078ec0ff */
[----:B------:R-:W-:-:S13]  /*246d0*/  ISETP.NE.AND P0, PT, R5, R2, PT ;  /* 0x000000020500720c */ /* 0x000fda0003f05270 */
[----:B------:R-:W-:Y:S05]  /*246e0*/  @P0 BRA `(.L_x_16) ;  /* 0x0000000000300947 */ /* 0x000fea0003800000 */
[----:B------:R-:W-:Y:S01]  /*246f0*/  R2UR UR4, R0 ;  /* 0x00000000000472ca */ /* 0x000fe200000e0000 */
[----:B------:R-:W-:Y:S01]  /*24700*/  VOTEU.ANY UR5, UPT, PT ;  /* 0x0000000000057886 */ /* 0x000fe200038e0100 */
[----:B------:R-:W0:Y:S01]  /*24710*/  S2R R0, SR_LANEID ;  /* 0x0000000000007919 */ /* 0x000e220000000000 */
[----:B------:R-:W-:-:S10]  /*24720*/  UFLO.U32 UR5, UR5 ;  /* 0x00000005000572bd */ /* 0x000fd400080e0000 */
[----:B------:R-:W-:-:S06]  /*24730*/  ULOP3.LUT UR4, URZ, UR4, URZ, 0x33, !UPT ;  /* 0x00000004ff047292 */ /* 0x000fcc000f8e33ff */
[----:B------:R-:W-:-:S04]  /*24740*/  IMAD.U32 R2, RZ, RZ, UR4 ;  /* 0x00000004ff027e24 */ /* 0x000fc8000f8e00ff */
[----:B------:R-:W1:Y:S02]  /*24750*/  REDUX UR7, R2 ;  /* 0x00000000020773c4 */ /* 0x000e640000000000 */
[----:B------:R2:W-:Y:S01]  /*24760*/  UTCATOMSWS.AND URZ, UR4 ;  /* 0x0000000400ff79e3 */ /* 0x0005e20008000000 */
[----:B0-----:R-:W-:Y:S01]  /*24770*/  ISETP.EQ.U32.AND P0, PT, R0, UR5, PT ;  /* 0x0000000500007c0c */ /* 0x001fe2000bf02070 */
[----:B-1----:R-:W-:-:S12]  /*24780*/  IMAD.U32 R0, RZ, RZ, UR7 ;  /* 0x00000007ff007e24 */ /* 0x002fd8000f8e00ff */
[----:B------:R2:W-:Y:S01]  /*24790*/  @P0 ATOMS.AND RZ, [UR6], R0 ;  /* 0x00000000ffff098c */ /* 0x0005e2000a800006 */
[----:B------:R-:W-:Y:S05]  /*247a0*/  BRA `(.L_x_14) ;  /* 0x0000000000147947 */ /* 0x000fea0003800000 */
.L_x_16:
[----:B------:R-:W-:-:S07]  /*247b0*/  MOV R2, 0x247d0 ;  /* 0x000247d000027802 */ /* 0x000fce0000000f00 */
[----:B------:R-:W-:Y:S05]  /*247c0*/  CALL.REL.NOINC `($__internal_0_$__cuda_sm10x_tcgen05_guardrail_trap_col_being_dealloced_not_returned_by_alloc) ;  /* 0x00000000002c7944 */ /* 0x000fea0003c00000 */
[----:B------:R-:W-:Y:S05]  /*247d0*/  BRA `(.L_x_14) ;  /* 0x0000000000087947 */ /* 0x000fea0003800000 */
.L_x_15:
[----:B------:R-:W-:-:S07]  /*247e0*/  MOV R2, 0x24800 ;  /* 0x0002480000027802 */ /* 0x000fce0000000f00 */
[----:B------:R-:W-:Y:S05]  /*247f0*/  CALL.REL.NOINC `($__internal_2_$__cuda_sm10x_tcgen05_guardrail_trap_unallocated_columns_being_dealloced) ;  /* 0x0000000000387944 */ /* 0x000fea0003c00000 */
.L_x_14:
[----:B------:R-:W-:Y:S01]  /*24800*/  NOP ;  /* 0x0000000000007918 */ /* 0x000fe20000000000 */
[----:B--2---:R-:W-:Y:S05]  /*24810*/  EXIT ;  /* 0x000000000000794d */ /* 0x004fea0003800000 */
.L_x_9:
[----:B------:R-:W0:Y:S02]  /*24820*/  SYNCS.PHASECHK.TRANS64.TRYWAIT P3, [UR6], R5 ;  /* 0x00000005ff0075a7 */ /* 0x000e240008061106 */
[----:B0-----:R-:W-:Y:S05]  /*24830*/  @!P3 BRA `(.L_x_9) ;  /* 0xfffffffc00f8b947 */ /* 0x001fea000383ffff */
[----:B------:R-:W-:Y:S05]  /*24840*/  BRA `(.L_x_17) ;  /* 0xffffff5c00687947 */ /* 0x000fea000383ffff */
.L_x_13:
[----:B------:R-:W0:Y:S02]  /*24850*/  SYNCS.PHASECHK.TRANS64.TRYWAIT P4, [UR6], R8 ;  /* 0x00000008ff0075a7 */ /* 0x000e240008081106 */
[----:B0-----:R-:W-:Y:S05]  /*24860*/  @!P4 BRA `(.L_x_13) ;  /* 0xfffffffc00f8c947 */ /* 0x001fea000383ffff */
[----:B------:R-:W-:Y:S05]  /*24870*/  BRA `(.L_x_12) ;  /* 0xffffffbc008c7947 */ /* 0x000fea000383ffff */
        .weak           $__internal_0_$__cuda_sm10x_tcgen05_guardrail_trap_col_being_dealloced_not_returned_by_alloc
        .type           $__internal_0_$__cuda_sm10x_tcgen05_guardrail_trap_col_being_dealloced_not_returned_by_alloc,@function
        .size           $__internal_0_$__cuda_sm10x_tcgen05_guardrail_trap_col_being_dealloced_not_returned_by_alloc,($__internal_1_$__cuda_sm10x_tcgen05_guardrail_trap_phase_invalid_during_alloc - $__internal_0_$__cuda_sm10x_tcgen05_guardrail_trap_col_being_dealloced_not_returned_by_alloc)
$__internal_0_$__cuda_sm10x_tcgen05_guardrail_trap_col_being_dealloced_not_returned_by_alloc:
[----:B------:R-:W-:Y:S05]  /*24880*/  BPT.TRAP 0x1 ;  /* 0x000000040000795c */ /* 0x000fea0000300000 */
[----:B------:R-:W-:-:S04]  /*24890*/  IMAD.MOV.U32 R3, RZ, RZ, 0x0 ;  /* 0x00000000ff037424 */ /* 0x000fc800078e00ff */
[----:B------:R-:W-:Y:S05]  /*248a0*/  RET.REL.NODEC R2 `(matmul_kernel) ;  /* 0xfffffdb402d47950 */ /* 0x000fea0003c3ffff */
        .weak           $__internal_1_$__cuda_sm10x_tcgen05_guardrail_trap_phase_invalid_during_alloc
        .type           $__internal_1_$__cuda_sm10x_tcgen05_guardrail_trap_phase_invalid_during_alloc,@function
        .size           $__internal_1_$__cuda_sm10x_tcgen05_guardrail_trap_phase_invalid_during_alloc,($__internal_2_$__cuda_sm10x_tcgen05_guardrail_trap_unallocated_columns_being_dealloced - $__internal_1_$__cuda_sm10x_tcgen05_guardrail_trap_phase_invalid_during_alloc)
$__internal_1_$__cuda_sm10x_tcgen05_guardrail_trap_phase_invalid_during_alloc:
[----:B------:R-:W-:Y:S05]  /*248b0*/  BPT.TRAP 0x1 ;  /* 0x000000040000795c */ /* 0x000fea0000300000 */
[----:B------:R-:W-:-:S04]  /*248c0*/  IMAD.MOV.U32 R3, RZ, RZ, 0x0 ;  /* 0x00000000ff037424 */ /* 0x000fc800078e00ff */
[----:B------:R-:W-:Y:S05]  /*248d0*/  RET.REL.NODEC R2 `(matmul_kernel) ;  /* 0xfffffdb402c87950 */ /* 0x000fea0003c3ffff */
        .weak           $__internal_2_$__cuda_sm10x_tcgen05_guardrail_trap_unallocated_columns_being_dealloced
        .type           $__internal_2_$__cuda_sm10x_tcgen05_guardrail_trap_unallocated_columns_being_dealloced,@function
        .size           $__internal_2_$__cuda_sm10x_tcgen05_guardrail_trap_unallocated_columns_being_dealloced,(.L_x_21 - $__internal_2_$__cuda_sm10x_tcgen05_guardrail_trap_unallocated_columns_being_dealloced)
$__internal_2_$__cuda_sm10x_tcgen05_guardrail_trap_unallocated_columns_being_dealloced:
[----:B------:R-:W-:Y:S05]  /*248e0*/  BPT.TRAP 0x1 ;  /* 0x000000040000795c */ /* 0x000fea0000300000 */
[----:B------:R-:W-:-:S04]  /*248f0*/  IMAD.MOV.U32 R3, RZ, RZ, 0x0 ;  /* 0x00000000ff037424 */ /* 0x000fc800078e00ff */
[----:B------:R-:W-:Y:S05]  /*24900*/  RET.REL.NODEC R2 `(matmul_kernel) ;  /* 0xfffffdb402bc7950 */ /* 0x000fea0003c3ffff */
.L_x_18:
[----:B------:R-:W-:-:S00]  /*24910*/  BRA `(.L_x_18) ;  /* 0xfffffffc00fc7947 */ /* 0x000fc0000383ffff */
[----:B------:R-:W-:-:S00]  /*24920*/  NOP ;  /* 0x0000000000007918 */ /* 0x000fc00000000000 */
        /* <DEDUP_REMOVED lines=13> */
.L_x_21:


//--------------------- .nv.shared.matmul_kernel  --------------------------
	.section	.nv.shared.matmul_kernel,"aw",@nobits
	.sectionflags	@""
	.align	16
	.zero		1024


//--------------------- .nv.shared.reserved.0     --------------------------
	.section	.nv.shared.reserved.0,"aw",@nobits
	.align	8
	.weak		__nv_reservedSMEM_offset_0_alias
	.size		__nv_reservedSMEM_offset_0_alias, 0, 64
	.other		__nv_reservedSMEM_offset_0_alias,@"STO_CUDA_RESERVED_SHARED STV_DEFAULT"
__nv_reservedSMEM_offset_0_alias:
	.zero		0
.nv.shared.reserved.0:
	.zero		64
	.weak		__nv_reservedSMEM_allocation_phase
	.type		__nv_reservedSMEM_allocation_phase,@object
	.size		__nv_reservedSMEM_allocation_phase,(.L_0 - __nv_reservedSMEM_allocation_phase)
__nv_reservedSMEM_allocation_phase:
	.zero		1
.L_0:
	.zero		7
	.weak		__nv_reservedSMEM_devtool_atexit_pc
	.type		__nv_reservedSMEM_devtool_atexit_pc,@object
	.size		__nv_reservedSMEM_devtool_atexit_pc,(__nv_reservedSMEM_allocation_mask - __nv_reservedSMEM_devtool_atexit_pc)
__nv_reservedSMEM_devtool_atexit_pc:
	.zero		8
	.weak		__nv_reservedSMEM_allocation_mask
	.type		__nv_reservedSMEM_allocation_mask,@object
	.size		__nv_reservedSMEM_allocation_mask,(.L_2 - __nv_reservedSMEM_allocation_mask)
__nv_reservedSMEM_allocation_mask:
	.zero		4
.L_2:


//--------------------- .nv.constant0.matmul_kernel --------------------------
	.section	.nv.constant0.matmul_kernel,"a",@progbits
	.sectionflags	@""
	.align	4
.nv.constant0.matmul_kernel:
	.zero		976


//--------------------- SYMBOLS --------------------------

	.type		.nv.reservedSmem.offset0,@object
	.size		.nv.reservedSmem.offset0,0x4
	.type		.nv.reservedSmem.cap,@object
	.size		.nv.reservedSmem.cap,0x4
